	.target	sm_103a

	.elftype	@"ET_EXEC"


//--------------------- .note.nv.tkinfo           --------------------------
	.section	.note.nv.tkinfo,"",@"SHT_NOTE"
	.sectionflags	@"SHF_NOTE_NV_TKINFO"
	.tkinfo
        /*0018*/ 	.word	0x00000002
        /*0030*/ 	.string	""
        /*0030*/ 	.string	"ptxas"
        /*0030*/ 	.string	"Cuda compilation tools, release 13.0, V13.0.88"
        /*0030*/ 	.string	"Build cuda_13.0.r13.0/compiler.36424714_0"
        /*0030*/ 	.string	"-arch sm_103a -m 64 "



//--------------------- .note.nv.cuinfo           --------------------------
	.section	.note.nv.cuinfo,"",@"SHT_NOTE"
	.sectionflags	@"SHF_NOTE_NV_CUINFO"
        /*0018*/ 	.short	0x0002
        /*001a*/ 	.short	0x0067
        /*001c*/ 	.short	0x0082
	.zero		2


//--------------------- .nv.info                  --------------------------
	.section	.nv.info,"",@"SHT_CUDA_INFO"
	.align	4


	//----- nvinfo : EIATTR_REGCOUNT
	.align		4
        /*0000*/ 	.byte	0x04, 0x2f
        /*0002*/ 	.short	(.L_1 - .L_0)
	.align		4
.L_0:
        /*0004*/ 	.word	index@(_ZN17fastertransformer15prepareMatrixesIfEEvPT_S2_S2_S2_S2_S2_PKS1_S4_S4_S4_S4_S4_S4_iiii)
        /*0008*/ 	.word	0x00000020


	//----- nvinfo : EIATTR_FRAME_SIZE
	.align		4
.L_1:
        /*000c*/ 	.byte	0x04, 0x11
        /*000e*/ 	.short	(.L_3 - .L_2)
	.align		4
.L_2:
        /*0010*/ 	.word	index@(_ZN17fastertransformer15prepareMatrixesIfEEvPT_S2_S2_S2_S2_S2_PKS1_S4_S4_S4_S4_S4_S4_iiii)
        /*0014*/ 	.word	0x00000000


	//----- nvinfo : EIATTR_REGCOUNT
	.align		4
.L_3:
        /*0018*/ 	.byte	0x04, 0x2f
        /*001a*/ 	.short	(.L_5 - .L_4)
	.align		4
.L_4:
        /*001c*/ 	.word	index@(_ZN17fastertransformer12transpose102IfEEvPT_PKS1_iiii)
        /*0020*/ 	.word	0x0000000e


	//----- nvinfo : EIATTR_FRAME_SIZE
	.align		4
.L_5:
        /*0024*/ 	.byte	0x04, 0x11
        /*0026*/ 	.short	(.L_7 - .L_6)
	.align		4
.L_6:
        /*0028*/ 	.word	index@(_ZN17fastertransformer12transpose102IfEEvPT_PKS1_iiii)
        /*002c*/ 	.word	0x00000000


	//----- nvinfo : EIATTR_REGCOUNT
	.align		4
.L_7:
        /*0030*/ 	.byte	0x04, 0x2f
        /*0032*/ 	.short	(.L_9 - .L_8)
	.align		4
.L_8:
        /*0034*/ 	.word	index@(_ZN17fastertransformer10relShiftBdIfEEvPT_PKS1_iii)
        /*0038*/ 	.word	0x0000000f


	//----- nvinfo : EIATTR_FRAME_SIZE
	.align		4
.L_9:
        /*003c*/ 	.byte	0x04, 0x11
        /*003e*/ 	.short	(.L_11 - .L_10)
	.align		4
.L_10:
        /*0040*/ 	.word	index@(_ZN17fastertransformer10relShiftBdIfEEvPT_PKS1_iii)
        /*0044*/ 	.word	0x00000000


	//----- nvinfo : EIATTR_REGCOUNT
	.align		4
.L_11:
        /*0048*/ 	.byte	0x04, 0x2f
        /*004a*/ 	.short	(.L_13 - .L_12)
	.align		4
.L_12:
        /*004c*/ 	.word	index@(_ZN17fastertransformer15transpose102_v2IfEEvPT_PKS1_iiii)
        /*0050*/ 	.word	0x0000000e


	//----- nvinfo : EIATTR_FRAME_SIZE
	.align		4
.L_13:
        /*0054*/ 	.byte	0x04, 0x11
        /*0056*/ 	.short	(.L_15 - .L_14)
	.align		4
.L_14:
        /*0058*/ 	.word	index@(_ZN17fastertransformer15transpose102_v2IfEEvPT_PKS1_iiii)
        /*005c*/ 	.word	0x00000000


	//----- nvinfo : EIATTR_REGCOUNT
	.align		4
.L_15:
        /*0060*/ 	.byte	0x04, 0x2f
        /*0062*/ 	.short	(.L_17 - .L_16)
	.align		4
.L_16:
        /*0064*/ 	.word	index@(_ZN17fastertransformer17addBias_layerNormIfEEvPT_PKS1_S4_S4_S4_iif)
        /*0068*/ 	.word	0x00000013


	//----- nvinfo : EIATTR_FRAME_SIZE
	.align		4
.L_17:
        /*006c*/ 	.byte	0x04, 0x11
        /*006e*/ 	.short	(.L_19 - .L_18)
	.align		4
.L_18:
        /*0070*/ 	.word	index@(_ZN17fastertransformer17addBias_layerNormIfEEvPT_PKS1_S4_S4_S4_iif)
        /*0074*/ 	.word	0x00000000


	//----- nvinfo : EIATTR_REGCOUNT
	.align		4
.L_19:
        /*0078*/ 	.byte	0x04, 0x2f
        /*007a*/ 	.short	(.L_21 - .L_20)
	.align		4
.L_20:
        /*007c*/ 	.word	index@(_ZN17fastertransformer14gelu_bias_loopI6__halfEEvPT_PKS2_ii)
        /*0080*/ 	.word	0x00000012


	//----- nvinfo : EIATTR_FRAME_SIZE
	.align		4
.L_21:
        /*0084*/ 	.byte	0x04, 0x11
        /*0086*/ 	.short	(.L_23 - .L_22)
	.align		4
.L_22:
        /*0088*/ 	.word	index@(_ZN17fastertransformer14gelu_bias_loopI6__halfEEvPT_PKS2_ii)
        /*008c*/ 	.word	0x00000000


	//----- nvinfo : EIATTR_REGCOUNT
	.align		4
.L_23:
        /*0090*/ 	.byte	0x04, 0x2f
        /*0092*/ 	.short	(.L_25 - .L_24)
	.align		4
.L_24:
        /*0094*/ 	.word	index@(_ZN17fastertransformer21calAttnScore_valueBufIfEEvPT_PKS1_S4_S4_S4_iiifS2_S4_iiii)
        /*0098*/ 	.word	0x00000020


	//----- nvinfo : EIATTR_FRAME_SIZE
	.align		4
.L_25:
        /*009c*/ 	.byte	0x04, 0x11
        /*009e*/ 	.short	(.L_27 - .L_26)
	.align		4
.L_26:
        /*00a0*/ 	.word	index@(_ZN17fastertransformer21calAttnScore_valueBufIfEEvPT_PKS1_S4_S4_S4_iiifS2_S4_iiii)
        /*00a4*/ 	.word	0x00000000


	//----- nvinfo : EIATTR_REGCOUNT
	.align		4
.L_27:
        /*00a8*/ 	.byte	0x04, 0x2f
        /*00aa*/ 	.short	(.L_29 - .L_28)
	.align		4
.L_28:
        /*00ac*/ 	.word	index@(_ZN17fastertransformer15prepareMatrixesI6__halfEEvPT_S3_S3_S3_S3_S3_PKS2_S5_S5_S5_S5_S5_S5_iiii)
        /*00b0*/ 	.word	0x00000020


	//----- nvinfo : EIATTR_FRAME_SIZE
	.align		4
.L_29:
        /*00b4*/ 	.byte	0x04, 0x11
        /*00b6*/ 	.short	(.L_31 - .L_30)
	.align		4
.L_30:
        /*00b8*/ 	.word	index@(_ZN17fastertransformer15prepareMatrixesI6__halfEEvPT_S3_S3_S3_S3_S3_PKS2_S5_S5_S5_S5_S5_S5_iiii)
        /*00bc*/ 	.word	0x00000000


	//----- nvinfo : EIATTR_REGCOUNT
	.align		4
.L_31:
        /*00c0*/ 	.byte	0x04, 0x2f
        /*00c2*/ 	.short	(.L_33 - .L_32)
	.align		4
.L_32:
        /*00c4*/ 	.word	index@(_ZN17fastertransformer12transpose102I6__halfEEvPT_PKS2_iiii)
        /*00c8*/ 	.word	0x0000000c


	//----- nvinfo : EIATTR_FRAME_SIZE
	.align		4
.L_33:
        /*00cc*/ 	.byte	0x04, 0x11
        /*00ce*/ 	.short	(.L_35 - .L_34)
	.align		4
.L_34:
        /*00d0*/ 	.word	index@(_ZN17fastertransformer12transpose102I6__halfEEvPT_PKS2_iiii)
        /*00d4*/ 	.word	0x00000000


	//----- nvinfo : EIATTR_REGCOUNT
	.align		4
.L_35:
        /*00d8*/ 	.byte	0x04, 0x2f
        /*00da*/ 	.short	(.L_37 - .L_36)
	.align		4
.L_36:
        /*00dc*/ 	.word	index@(_ZN17fastertransformer12transpose201IfEEvPT_PKS1_iiiii)
        /*00e0*/ 	.word	0x00000020


	//----- nvinfo : EIATTR_FRAME_SIZE
	.align		4
.L_37:
        /*00e4*/ 	.byte	0x04, 0x11
        /*00e6*/ 	.short	(.L_39 - .L_38)
	.align		4
.L_38:
        /*00e8*/ 	.word	index@(_ZN17fastertransformer12transpose201IfEEvPT_PKS1_iiiii)
        /*00ec*/ 	.word	0x00000000


	//----- nvinfo : EIATTR_REGCOUNT
	.align		4
.L_39:
        /*00f0*/ 	.byte	0x04, 0x2f
        /*00f2*/ 	.short	(.L_41 - .L_40)
	.align		4
.L_40:
        /*00f4*/ 	.word	index@(_ZN17fastertransformer12transpose201I6__halfEEvPT_PKS2_iiiii)
        /*00f8*/ 	.word	0x00000020


	//----- nvinfo : EIATTR_FRAME_SIZE
	.align		4
.L_41:
        /*00fc*/ 	.byte	0x04, 0x11
        /*00fe*/ 	.short	(.L_43 - .L_42)
	.align		4
.L_42:
        /*0100*/ 	.word	index@(_ZN17fastertransformer12transpose201I6__halfEEvPT_PKS2_iiiii)
        /*0104*/ 	.word	0x00000000


	//----- nvinfo : EIATTR_REGCOUNT
	.align		4
.L_43:
        /*0108*/ 	.byte	0x04, 0x2f
        /*010a*/ 	.short	(.L_45 - .L_44)
	.align		4
.L_44:
        /*010c*/ 	.word	index@(_ZN17fastertransformer10relShiftBdI6__halfEEvPT_PKS2_iii)
        /*0110*/ 	.word	0x00000010


	//----- nvinfo : EIATTR_FRAME_SIZE
	.align		4
.L_45:
        /*0114*/ 	.byte	0x04, 0x11
        /*0116*/ 	.short	(.L_47 - .L_46)
	.align		4
.L_46:
        /*0118*/ 	.word	index@(_ZN17fastertransformer10relShiftBdI6__halfEEvPT_PKS2_iii)
        /*011c*/ 	.word	0x00000000


	//----- nvinfo : EIATTR_REGCOUNT
	.align		4
.L_47:
        /*0120*/ 	.byte	0x04, 0x2f
        /*0122*/ 	.short	(.L_49 - .L_48)
	.align		4
.L_48:
        /*0124*/ 	.word	index@(_ZN17fastertransformer27calAttnScore_valueBuf_smallI6__halfEEvPT_PKS2_S5_S5_S5_iiiifS3_S5_iiii)
        /*0128*/ 	.word	0x0000001a


	//----- nvinfo : EIATTR_FRAME_SIZE
	.align		4
.L_49:
        /*012c*/ 	.byte	0x04, 0x11
        /*012e*/ 	.short	(.L_51 - .L_50)
	.align		4
.L_50:
        /*0130*/ 	.word	index@(_ZN17fastertransformer27calAttnScore_valueBuf_smallI6__halfEEvPT_PKS2_S5_S5_S5_iiiifS3_S5_iiii)
        /*0134*/ 	.word	0x00000000


	//----- nvinfo : EIATTR_REGCOUNT
	.align		4
.L_51:
        /*0138*/ 	.byte	0x04, 0x2f
        /*013a*/ 	.short	(.L_53 - .L_52)
	.align		4
.L_52:
        /*013c*/ 	.word	index@(_ZN17fastertransformer27calAttnScore_valueBuf_largeI6__halfEEvPT_PKS2_S5_S5_S5_iiifS3_S5_iiii)
        /*0140*/ 	.word	0x0000001a


	//----- nvinfo : EIATTR_FRAME_SIZE
	.align		4
.L_53:
        /*0144*/ 	.byte	0x04, 0x11
        /*0146*/ 	.short	(.L_55 - .L_54)
	.align		4
.L_54:
        /*0148*/ 	.word	index@(_ZN17fastertransformer27calAttnScore_valueBuf_largeI6__halfEEvPT_PKS2_S5_S5_S5_iiifS3_S5_iiii)
        /*014c*/ 	.word	0x00000000


	//----- nvinfo : EIATTR_REGCOUNT
	.align		4
.L_55:
        /*0150*/ 	.byte	0x04, 0x2f
        /*0152*/ 	.short	(.L_57 - .L_56)
	.align		4
.L_56:
        /*0154*/ 	.word	index@(_ZN17fastertransformer15transpose102_v2I6__halfEEvPT_PKS2_iiii)
        /*0158*/ 	.word	0x0000000e


	//----- nvinfo : EIATTR_FRAME_SIZE
	.align		4
.L_57:
        /*015c*/ 	.byte	0x04, 0x11
        /*015e*/ 	.short	(.L_59 - .L_58)
	.align		4
.L_58:
        /*0160*/ 	.word	index@(_ZN17fastertransformer15transpose102_v2I6__halfEEvPT_PKS2_iiii)
        /*0164*/ 	.word	0x00000000


	//----- nvinfo : EIATTR_REGCOUNT
	.align		4
.L_59:
        /*0168*/ 	.byte	0x04, 0x2f
        /*016a*/ 	.short	(.L_61 - .L_60)
	.align		4
.L_60:
        /*016c*/ 	.word	index@(_ZN17fastertransformer17addBias_layerNormI6__halfEEvPT_PKS2_S5_S5_S5_iif)
        /*0170*/ 	.word	0x00000015


	//----- nvinfo : EIATTR_FRAME_SIZE
	.align		4
.L_61:
        /*0174*/ 	.byte	0x04, 0x11
        /*0176*/ 	.short	(.L_63 - .L_62)
	.align		4
.L_62:
        /*0178*/ 	.word	index@(_ZN17fastertransformer17addBias_layerNormI6__halfEEvPT_PKS2_S5_S5_S5_iif)
        /*017c*/ 	.word	0x00000000


	//----- nvinfo : EIATTR_REGCOUNT
	.align		4
.L_63:
        /*0180*/ 	.byte	0x04, 0x2f
        /*0182*/ 	.short	(.L_65 - .L_64)
	.align		4
.L_64:
        /*0184*/ 	.word	index@(_ZN17fastertransformer14gelu_bias_loopIfEEvPT_PKS1_ii)
        /*0188*/ 	.word	0x00000010


	//----- nvinfo : EIATTR_FRAME_SIZE
	.align		4
.L_65:
        /*018c*/ 	.byte	0x04, 0x11
        /*018e*/ 	.short	(.L_67 - .L_66)
	.align		4
.L_66:
        /*0190*/ 	.word	index@(_ZN17fastertransformer14gelu_bias_loopIfEEvPT_PKS1_ii)
        /*0194*/ 	.word	0x00000000


	//----- nvinfo : EIATTR_MIN_STACK_SIZE
	.align		4
.L_67:
        /*0198*/ 	.byte	0x04, 0x12
        /*019a*/ 	.short	(.L_69 - .L_68)
	.align		4
.L_68:
        /*019c*/ 	.word	index@(_ZN17fastertransformer14gelu_bias_loopIfEEvPT_PKS1_ii)
        /*01a0*/ 	.word	0x00000000


	//----- nvinfo : EIATTR_MIN_STACK_SIZE
	.align		4
.L_69:
        /*01a4*/ 	.byte	0x04, 0x12
        /*01a6*/ 	.short	(.L_71 - .L_70)
	.align		4
.L_70:
        /*01a8*/ 	.word	index@(_ZN17fastertransformer17addBias_layerNormI6__halfEEvPT_PKS2_S5_S5_S5_iif)
        /*01ac*/ 	.word	0x00000000


	//----- nvinfo : EIATTR_MIN_STACK_SIZE
	.align		4
.L_71:
        /*01b0*/ 	.byte	0x04, 0x12
        /*01b2*/ 	.short	(.L_73 - .L_72)
	.align		4
.L_72:
        /*01b4*/ 	.word	index@(_ZN17fastertransformer15transpose102_v2I6__halfEEvPT_PKS2_iiii)
        /*01b8*/ 	.word	0x00000000


	//----- nvinfo : EIATTR_MIN_STACK_SIZE
	.align		4
.L_73:
        /*01bc*/ 	.byte	0x04, 0x12
        /*01be*/ 	.short	(.L_75 - .L_74)
	.align		4
.L_74:
        /*01c0*/ 	.word	index@(_ZN17fastertransformer27calAttnScore_valueBuf_largeI6__halfEEvPT_PKS2_S5_S5_S5_iiifS3_S5_iiii)
        /*01c4*/ 	.word	0x00000000


	//----- nvinfo : EIATTR_MIN_STACK_SIZE
	.align		4
.L_75:
        /*01c8*/ 	.byte	0x04, 0x12
        /*01ca*/ 	.short	(.L_77 - .L_76)
	.align		4
.L_76:
        /*01cc*/ 	.word	index@(_ZN17fastertransformer27calAttnScore_valueBuf_smallI6__halfEEvPT_PKS2_S5_S5_S5_iiiifS3_S5_iiii)
        /*01d0*/ 	.word	0x00000000


	//----- nvinfo : EIATTR_MIN_STACK_SIZE
	.align		4
.L_77:
        /*01d4*/ 	.byte	0x04, 0x12
        /*01d6*/ 	.short	(.L_79 - .L_78)
	.align		4
.L_78:
        /*01d8*/ 	.word	index@(_ZN17fastertransformer10relShiftBdI6__halfEEvPT_PKS2_iii)
        /*01dc*/ 	.word	0x00000000


	//----- nvinfo : EIATTR_MIN_STACK_SIZE
	.align		4
.L_79:
        /*01e0*/ 	.byte	0x04, 0x12
        /*01e2*/ 	.short	(.L_81 - .L_80)
	.align		4
.L_80:
        /*01e4*/ 	.word	index@(_ZN17fastertransformer12transpose201I6__halfEEvPT_PKS2_iiiii)
        /*01e8*/ 	.word	0x00000000


	//----- nvinfo : EIATTR_MIN_STACK_SIZE
	.align		4
.L_81:
        /*01ec*/ 	.byte	0x04, 0x12
        /*01ee*/ 	.short	(.L_83 - .L_82)
	.align		4
.L_82:
        /*01f0*/ 	.word	index@(_ZN17fastertransformer12transpose201IfEEvPT_PKS1_iiiii)
        /*01f4*/ 	.word	0x00000000


	//----- nvinfo : EIATTR_MIN_STACK_SIZE
	.align		4
.L_83:
        /*01f8*/ 	.byte	0x04, 0x12
        /*01fa*/ 	.short	(.L_85 - .L_84)
	.align		4
.L_84:
        /*01fc*/ 	.word	index@(_ZN17fastertransformer12transpose102I6__halfEEvPT_PKS2_iiii)
        /*0200*/ 	.word	0x00000000


	//----- nvinfo : EIATTR_MIN_STACK_SIZE
	.align		4
.L_85:
        /*0204*/ 	.byte	0x04, 0x12
        /*0206*/ 	.short	(.L_87 - .L_86)
	.align		4
.L_86:
        /*0208*/ 	.word	index@(_ZN17fastertransformer15prepareMatrixesI6__halfEEvPT_S3_S3_S3_S3_S3_PKS2_S5_S5_S5_S5_S5_S5_iiii)
        /*020c*/ 	.word	0x00000000


	//----- nvinfo : EIATTR_MIN_STACK_SIZE
	.align		4
.L_87:
        /*0210*/ 	.byte	0x04, 0x12
        /*0212*/ 	.short	(.L_89 - .L_88)
	.align		4
.L_88:
        /*0214*/ 	.word	index@(_ZN17fastertransformer21calAttnScore_valueBufIfEEvPT_PKS1_S4_S4_S4_iiifS2_S4_iiii)
        /*0218*/ 	.word	0x00000000


	//----- nvinfo : EIATTR_MIN_STACK_SIZE
	.align		4
.L_89:
        /*021c*/ 	.byte	0x04, 0x12
        /*021e*/ 	.short	(.L_91 - .L_90)
	.align		4
.L_90:
        /*0220*/ 	.word	index@(_ZN17fastertransformer14gelu_bias_loopI6__halfEEvPT_PKS2_ii)
        /*0224*/ 	.word	0x00000000


	//----- nvinfo : EIATTR_MIN_STACK_SIZE
	.align		4
.L_91:
        /*0228*/ 	.byte	0x04, 0x12
        /*022a*/ 	.short	(.L_93 - .L_92)
	.align		4
.L_92:
        /*022c*/ 	.word	index@(_ZN17fastertransformer17addBias_layerNormIfEEvPT_PKS1_S4_S4_S4_iif)
        /*0230*/ 	.word	0x00000000


	//----- nvinfo : EIATTR_MIN_STACK_SIZE
	.align		4
.L_93:
        /*0234*/ 	.byte	0x04, 0x12
        /*0236*/ 	.short	(.L_95 - .L_94)
	.align		4
.L_94:
        /*0238*/ 	.word	index@(_ZN17fastertransformer15transpose102_v2IfEEvPT_PKS1_iiii)
        /*023c*/ 	.word	0x00000000


	//----- nvinfo : EIATTR_MIN_STACK_SIZE
	.align		4
.L_95:
        /*0240*/ 	.byte	0x04, 0x12
        /*0242*/ 	.short	(.L_97 - .L_96)
	.align		4
.L_96:
        /*0244*/ 	.word	index@(_ZN17fastertransformer10relShiftBdIfEEvPT_PKS1_iii)
        /*0248*/ 	.word	0x00000000


	//----- nvinfo : EIATTR_MIN_STACK_SIZE
	.align		4
.L_97:
        /*024c*/ 	.byte	0x04, 0x12
        /*024e*/ 	.short	(.L_99 - .L_98)
	.align		4
.L_98:
        /*0250*/ 	.word	index@(_ZN17fastertransformer12transpose102IfEEvPT_PKS1_iiii)
        /*0254*/ 	.word	0x00000000


	//----- nvinfo : EIATTR_MIN_STACK_SIZE
	.align		4
.L_99:
        /*0258*/ 	.byte	0x04, 0x12
        /*025a*/ 	.short	(.L_101 - .L_100)
	.align		4
.L_100:
        /*025c*/ 	.word	index@(_ZN17fastertransformer15prepareMatrixesIfEEvPT_S2_S2_S2_S2_S2_PKS1_S4_S4_S4_S4_S4_S4_iiii)
        /*0260*/ 	.word	0x00000000
.L_101:


//--------------------- .nv.compat                --------------------------
	.section	.nv.compat,"",@"SHT_CUDA_COMPAT_INFO"
	.align	4
        /*0000*/ 	.byte	0x02, 0x09, 0x01, 0x00, 0x02, 0x02, 0x01, 0x00, 0x02, 0x05, 0x05, 0x00, 0x03, 0x07, 0x01, 0x01
        /*0010*/ 	.byte	0x02, 0x03, 0x00, 0x00, 0x02, 0x06, 0x01, 0x00, 0x04, 0x0b, 0x08, 0x00, 0x00, 0x00, 0x00, 0x00
        /*0020*/ 	.byte	0x00, 0x00, 0x00, 0x00


//--------------------- .nv.info._ZN17fastertransformer14gelu_bias_loopIfEEvPT_PKS1_ii --------------------------
	.section	.nv.info._ZN17fastertransformer14gelu_bias_loopIfEEvPT_PKS1_ii,"",@"SHT_CUDA_INFO"
	.sectionflags	@""
	.align	4


	//----- nvinfo : EIATTR_CUDA_API_VERSION
	.align		4
        /*0000*/ 	.byte	0x04, 0x37
        /*0002*/ 	.short	(.L_103 - .L_102)
.L_102:
        /*0004*/ 	.word	0x00000082


	//----- nvinfo : EIATTR_KPARAM_INFO
	.align		4
.L_103:
        /*0008*/ 	.byte	0x04, 0x17
        /*000a*/ 	.short	(.L_105 - .L_104)
.L_104:
        /*000c*/ 	.word	0x00000000
        /*0010*/ 	.short	0x0003
        /*0012*/ 	.short	0x0014
        /*0014*/ 	.byte	0x00, 0xf0, 0x11, 0x00


	//----- nvinfo : EIATTR_KPARAM_INFO
	.align		4
.L_105:
        /*0018*/ 	.byte	0x04, 0x17
        /*001a*/ 	.short	(.L_107 - .L_106)
.L_106:
        /*001c*/ 	.word	0x00000000
        /*0020*/ 	.short	0x0002
        /*0022*/ 	.short	0x0010
        /*0024*/ 	.byte	0x00, 0xf0, 0x11, 0x00


	//----- nvinfo : EIATTR_KPARAM_INFO
	.align		4
.L_107:
        /*0028*/ 	.byte	0x04, 0x17
        /*002a*/ 	.short	(.L_109 - .L_108)
.L_108:
        /*002c*/ 	.word	0x00000000
        /*0030*/ 	.short	0x0001
        /*0032*/ 	.short	0x0008
        /*0034*/ 	.byte	0x00, 0xf5, 0x21, 0x00


	//----- nvinfo : EIATTR_KPARAM_INFO
	.align		4
.L_109:
        /*0038*/ 	.byte	0x04, 0x17
        /*003a*/ 	.short	(.L_111 - .L_110)
.L_110:
        /*003c*/ 	.word	0x00000000
        /*0040*/ 	.short	0x0000
        /*0042*/ 	.short	0x0000
        /*0044*/ 	.byte	0x00, 0xf5, 0x21, 0x00


	//----- nvinfo : EIATTR_SPARSE_MMA_MASK
	.align		4
.L_111:
        /*0048*/ 	.byte	0x03, 0x50
        /*004a*/ 	.short	0x0000


	//----- nvinfo : EIATTR_MAXREG_COUNT
	.align		4
        /*004c*/ 	.byte	0x03, 0x1b
        /*004e*/ 	.short	0x00ff


	//----- nvinfo : EIATTR_MERCURY_ISA_VERSION
	.align		4
        /*0050*/ 	.byte	0x03, 0x5f
        /*0052*/ 	.short	0x0101


	//----- nvinfo : EIATTR_VRC_CTA_INIT_COUNT
	.align		4
        /*0054*/ 	.byte	0x02, 0x4a
	.zero		1
	.zero		1


	//----- nvinfo : EIATTR_EXIT_INSTR_OFFSETS
	.align		4
        /*0058*/ 	.byte	0x04, 0x1c
        /*005a*/ 	.short	(.L_113 - .L_112)


	//   ....[0]....
.L_112:
        /*005c*/ 	.word	0x00000040


	//   ....[1]....
        /*0060*/ 	.word	0x00000080


	//   ....[2]....
        /*0064*/ 	.word	0x00000210


	//----- nvinfo : EIATTR_CRS_STACK_SIZE
	.align		4
.L_113:
        /*0068*/ 	.byte	0x04, 0x1e
        /*006a*/ 	.short	(.L_115 - .L_114)
.L_114:
        /*006c*/ 	.word	0x00000000


	//----- nvinfo : EIATTR_CBANK_PARAM_SIZE
	.align		4
.L_115:
        /*0070*/ 	.byte	0x03, 0x19
        /*0072*/ 	.short	0x0018


	//----- nvinfo : EIATTR_PARAM_CBANK
	.align		4
        /*0074*/ 	.byte	0x04, 0x0a
        /*0076*/ 	.short	(.L_117 - .L_116)
	.align		4
.L_116:
        /*0078*/ 	.word	index@(.nv.constant0._ZN17fastertransformer14gelu_bias_loopIfEEvPT_PKS1_ii)
        /*007c*/ 	.short	0x0380
        /*007e*/ 	.short	0x0018


	//----- nvinfo : EIATTR_SW_WAR
	.align		4
.L_117:
        /*0080*/ 	.byte	0x04, 0x36
        /*0082*/ 	.short	(.L_119 - .L_118)
.L_118:
        /*0084*/ 	.word	0x00000008
.L_119:


//--------------------- .nv.info._ZN17fastertransformer17addBias_layerNormI6__halfEEvPT_PKS2_S5_S5_S5_iif --------------------------
	.section	.nv.info._ZN17fastertransformer17addBias_layerNormI6__halfEEvPT_PKS2_S5_S5_S5_iif,"",@"SHT_CUDA_INFO"
	.sectionflags	@""
	.align	4


	//----- nvinfo : EIATTR_CUDA_API_VERSION
	.align		4
        /*0000*/ 	.byte	0x04, 0x37
        /*0002*/ 	.short	(.L_121 - .L_120)
.L_120:
        /*0004*/ 	.word	0x00000082


	//----- nvinfo : EIATTR_KPARAM_INFO
	.align		4
.L_121:
        /*0008*/ 	.byte	0x04, 0x17
        /*000a*/ 	.short	(.L_123 - .L_122)
.L_122:
        /*000c*/ 	.word	0x00000000
        /*0010*/ 	.short	0x0007
        /*0012*/ 	.short	0x0030
        /*0014*/ 	.byte	0x00, 0xf0, 0x11, 0x00


	//----- nvinfo : EIATTR_KPARAM_INFO
	.align		4
.L_123:
        /*0018*/ 	.byte	0x04, 0x17
        /*001a*/ 	.short	(.L_125 - .L_124)
.L_124:
        /*001c*/ 	.word	0x00000000
        /*0020*/ 	.short	0x0006
        /*0022*/ 	.short	0x002c
        /*0024*/ 	.byte	0x00, 0xf0, 0x11, 0x00


	//----- nvinfo : EIATTR_KPARAM_INFO
	.align		4
.L_125:
        /*0028*/ 	.byte	0x04, 0x17
        /*002a*/ 	.short	(.L_127 - .L_126)
.L_126:
        /*002c*/ 	.word	0x00000000
        /*0030*/ 	.short	0x0005
        /*0032*/ 	.short	0x0028
        /*0034*/ 	.byte	0x00, 0xf0, 0x11, 0x00


	//----- nvinfo : EIATTR_KPARAM_INFO
	.align		4
.L_127:
        /*0038*/ 	.byte	0x04, 0x17
        /*003a*/ 	.short	(.L_129 - .L_128)
.L_128:
        /*003c*/ 	.word	0x00000000
        /*0040*/ 	.short	0x0004
        /*0042*/ 	.short	0x0020
        /*0044*/ 	.byte	0x00, 0xf5, 0x21, 0x00


	//----- nvinfo : EIATTR_KPARAM_INFO
	.align		4
.L_129:
        /*0048*/ 	.byte	0x04, 0x17
        /*004a*/ 	.short	(.L_131 - .L_130)
.L_130:
        /*004c*/ 	.word	0x00000000
        /*0050*/ 	.short	0x0003
        /*0052*/ 	.short	0x0018
        /*0054*/ 	.byte	0x00, 0xf5, 0x21, 0x00


	//----- nvinfo : EIATTR_KPARAM_INFO
	.align		4
.L_131:
        /*0058*/ 	.byte	0x04, 0x17
        /*005a*/ 	.short	(.L_133 - .L_132)
.L_132:
        /*005c*/ 	.word	0x00000000
        /*0060*/ 	.short	0x0002
        /*0062*/ 	.short	0x0010
        /*0064*/ 	.byte	0x00, 0xf5, 0x21, 0x00


	//----- nvinfo : EIATTR_KPARAM_INFO
	.align		4
.L_133:
        /*0068*/ 	.byte	0x04, 0x17
        /*006a*/ 	.short	(.L_135 - .L_134)
.L_134:
        /*006c*/ 	.word	0x00000000
        /*0070*/ 	.short	0x0001
        /*0072*/ 	.short	0x0008
        /*0074*/ 	.byte	0x00, 0xf5, 0x21, 0x00


	//----- nvinfo : EIATTR_KPARAM_INFO
	.align		4
.L_135:
        /*0078*/ 	.byte	0x04, 0x17
        /*007a*/ 	.short	(.L_137 - .L_136)
.L_136:
        /*007c*/ 	.word	0x00000000
        /*0080*/ 	.short	0x0000
        /*0082*/ 	.short	0x0000
        /*0084*/ 	.byte	0x00, 0xf5, 0x21, 0x00


	//----- nvinfo : EIATTR_SPARSE_MMA_MASK
	.align		4
.L_137:
        /*0088*/ 	.byte	0x03, 0x50
        /*008a*/ 	.short	0x0000


	//----- nvinfo : EIATTR_MAXREG_COUNT
	.align		4
        /*008c*/ 	.byte	0x03, 0x1b
        /*008e*/ 	.short	0x00ff


	//----- nvinfo : EIATTR_NUM_BARRIERS
	.align		4
        /*0090*/ 	.byte	0x02, 0x4c
        /*0092*/ 	.byte	0x01
	.zero		1


	//----- nvinfo : EIATTR_MERCURY_ISA_VERSION
	.align		4
        /*0094*/ 	.byte	0x03, 0x5f
        /*0096*/ 	.short	0x0101


	//----- nvinfo : EIATTR_COOP_GROUP_MASK_REGIDS
	.align		4
        /*0098*/ 	.byte	0x04, 0x29
        /*009a*/ 	.short	(.L_139 - .L_138)


	//   ....[0]....
.L_138:
        /*009c*/ 	.word	0xffffffff


	//   ....[1]....
        /*00a0*/ 	.word	0xffffffff


	//   ....[2]....
        /*00a4*/ 	.word	0xffffffff


	//   ....[3]....
        /*00a8*/ 	.word	0xffffffff


	//   ....[4]....
        /*00ac*/ 	.word	0xffffffff


	//   ....[5]....
        /*00b0*/ 	.word	0xffffffff


	//   ....[6]....
        /*00b4*/ 	.word	0xffffffff


	//   ....[7]....
        /*00b8*/ 	.word	0xffffffff


	//   ....[8]....
        /*00bc*/ 	.word	0xffffffff


	//   ....[9]....
        /*00c0*/ 	.word	0xffffffff


	//   ....[10]....
        /*00c4*/ 	.word	0xffffffff


	//   ....[11]....
        /*00c8*/ 	.word	0xffffffff


	//   ....[12]....
        /*00cc*/ 	.word	0xffffffff


	//   ....[13]....
        /*00d0*/ 	.word	0xffffffff


	//   ....[14]....
        /*00d4*/ 	.word	0xffffffff


	//   ....[15]....
        /*00d8*/ 	.word	0xffffffff


	//   ....[16]....
        /*00dc*/ 	.word	0xffffffff


	//   ....[17]....
        /*00e0*/ 	.word	0xffffffff


	//   ....[18]....
        /*00e4*/ 	.word	0xffffffff


	//   ....[19]....
        /*00e8*/ 	.word	0xffffffff


	//----- nvinfo : EIATTR_COOP_GROUP_INSTR_OFFSETS
	.align		4
.L_139:
        /*00ec*/ 	.byte	0x04, 0x28
        /*00ee*/ 	.short	(.L_141 - .L_140)


	//   ....[0]....
.L_140:
        /*00f0*/ 	.word	0x000001f0


	//   ....[1]....
        /*00f4*/ 	.word	0x00000210


	//   ....[2]....
        /*00f8*/ 	.word	0x00000230


	//   ....[3]....
        /*00fc*/ 	.word	0x00000250


	//   ....[4]....
        /*0100*/ 	.word	0x00000280


	//   ....[5]....
        /*0104*/ 	.word	0x00000300


	//   ....[6]....
        /*0108*/ 	.word	0x00000320


	//   ....[7]....
        /*010c*/ 	.word	0x00000340


	//   ....[8]....
        /*0110*/ 	.word	0x00000360


	//   ....[9]....
        /*0114*/ 	.word	0x00000390


	//   ....[10]....
        /*0118*/ 	.word	0x00000470


	//   ....[11]....
        /*011c*/ 	.word	0x00000490


	//   ....[12]....
        /*0120*/ 	.word	0x000004c0


	//   ....[13]....
        /*0124*/ 	.word	0x000004e0


	//   ....[14]....
        /*0128*/ 	.word	0x00000510


	//   ....[15]....
        /*012c*/ 	.word	0x000005c0


	//   ....[16]....
        /*0130*/ 	.word	0x000005e0


	//   ....[17]....
        /*0134*/ 	.word	0x00000600


	//   ....[18]....
        /*0138*/ 	.word	0x00000620


	//   ....[19]....
        /*013c*/ 	.word	0x00000670


	//----- nvinfo : EIATTR_VRC_CTA_INIT_COUNT
	.align		4
.L_141:
        /*0140*/ 	.byte	0x02, 0x4a
	.zero		1
	.zero		1


	//----- nvinfo : EIATTR_EXIT_INSTR_OFFSETS
	.align		4
        /*0144*/ 	.byte	0x04, 0x1c
        /*0146*/ 	.short	(.L_143 - .L_142)


	//   ....[0]....
.L_142:
        /*0148*/ 	.word	0x000007c0


	//----- nvinfo : EIATTR_CBANK_PARAM_SIZE
	.align		4
.L_143:
        /*014c*/ 	.byte	0x03, 0x19
        /*014e*/ 	.short	0x0034


	//----- nvinfo : EIATTR_PARAM_CBANK
	.align		4
        /*0150*/ 	.byte	0x04, 0x0a
        /*0152*/ 	.short	(.L_145 - .L_144)
	.align		4
.L_144:
        /*0154*/ 	.word	index@(.nv.constant0._ZN17fastertransformer17addBias_layerNormI6__halfEEvPT_PKS2_S5_S5_S5_iif)
        /*0158*/ 	.short	0x0380
        /*015a*/ 	.short	0x0034


	//----- nvinfo : EIATTR_SW_WAR
	.align		4
.L_145:
        /*015c*/ 	.byte	0x04, 0x36
        /*015e*/ 	.short	(.L_147 - .L_146)
.L_146:
        /*0160*/ 	.word	0x00000008
.L_147:


//--------------------- .nv.info._ZN17fastertransformer15transpose102_v2I6__halfEEvPT_PKS2_iiii --------------------------
	.section	.nv.info._ZN17fastertransformer15transpose102_v2I6__halfEEvPT_PKS2_iiii,"",@"SHT_CUDA_INFO"
	.sectionflags	@""
	.align	4


	//----- nvinfo : EIATTR_CUDA_API_VERSION
	.align		4
        /*0000*/ 	.byte	0x04, 0x37
        /*0002*/ 	.short	(.L_149 - .L_148)
.L_148:
        /*0004*/ 	.word	0x00000082


	//----- nvinfo : EIATTR_KPARAM_INFO
	.align		4
.L_149:
        /*0008*/ 	.byte	0x04, 0x17
        /*000a*/ 	.short	(.L_151 - .L_150)
.L_150:
        /*000c*/ 	.word	0x00000000
        /*0010*/ 	.short	0x0005
        /*0012*/ 	.short	0x001c
        /*0014*/ 	.byte	0x00, 0xf0, 0x11, 0x00


	//----- nvinfo : EIATTR_KPARAM_INFO
	.align		4
.L_151:
        /*0018*/ 	.byte	0x04, 0x17
        /*001a*/ 	.short	(.L_153 - .L_152)
.L_152:
        /*001c*/ 	.word	0x00000000
        /*0020*/ 	.short	0x0004
        /*0022*/ 	.short	0x0018
        /*0024*/ 	.byte	0x00, 0xf0, 0x11, 0x00


	//----- nvinfo : EIATTR_KPARAM_INFO
	.align		4
.L_153:
        /*0028*/ 	.byte	0x04, 0x17
        /*002a*/ 	.short	(.L_155 - .L_154)
.L_154:
        /*002c*/ 	.word	0x00000000
        /*0030*/ 	.short	0x0003
        /*0032*/ 	.short	0x0014
        /*0034*/ 	.byte	0x00, 0xf0, 0x11, 0x00


	//----- nvinfo : EIATTR_KPARAM_INFO
	.align		4
.L_155:
        /*0038*/ 	.byte	0x04, 0x17
        /*003a*/ 	.short	(.L_157 - .L_156)
.L_156:
        /*003c*/ 	.word	0x00000000
        /*0040*/ 	.short	0x0002
        /*0042*/ 	.short	0x0010
        /*0044*/ 	.byte	0x00, 0xf0, 0x11, 0x00


	//----- nvinfo : EIATTR_KPARAM_INFO
	.align		4
.L_157:
        /*0048*/ 	.byte	0x04, 0x17
        /*004a*/ 	.short	(.L_159 - .L_158)
.L_158:
        /*004c*/ 	.word	0x00000000
        /*0050*/ 	.short	0x0001
        /*0052*/ 	.short	0x0008
        /*0054*/ 	.byte	0x00, 0xf5, 0x21, 0x00


	//----- nvinfo : EIATTR_KPARAM_INFO
	.align		4
.L_159:
        /*0058*/ 	.byte	0x04, 0x17
        /*005a*/ 	.short	(.L_161 - .L_160)
.L_160:
        /*005c*/ 	.word	0x00000000
        /*0060*/ 	.short	0x0000
        /*0062*/ 	.short	0x0000
        /*0064*/ 	.byte	0x00, 0xf5, 0x21, 0x00


	//----- nvinfo : EIATTR_SPARSE_MMA_MASK
	.align		4
.L_161:
        /*0068*/ 	.byte	0x03, 0x50
        /*006a*/ 	.short	0x0000


	//----- nvinfo : EIATTR_MAXREG_COUNT
	.align		4
        /*006c*/ 	.byte	0x03, 0x1b
        /*006e*/ 	.short	0x00ff


	//----- nvinfo : EIATTR_MERCURY_ISA_VERSION
	.align		4
        /*0070*/ 	.byte	0x03, 0x5f
        /*0072*/ 	.short	0x0101


	//----- nvinfo : EIATTR_VRC_CTA_INIT_COUNT
	.align		4
        /*0074*/ 	.byte	0x02, 0x4a
	.zero		1
	.zero		1


	//----- nvinfo : EIATTR_EXIT_INSTR_OFFSETS
	.align		4
        /*0078*/ 	.byte	0x04, 0x1c
        /*007a*/ 	.short	(.L_163 - .L_162)


	//   ....[0]....
.L_162:
        /*007c*/ 	.word	0x00000170


	//   ....[1]....
        /*0080*/ 	.word	0x000002f0


	//----- nvinfo : EIATTR_CBANK_PARAM_SIZE
	.align		4
.L_163:
        /*0084*/ 	.byte	0x03, 0x19
        /*0086*/ 	.short	0x0020


	//----- nvinfo : EIATTR_PARAM_CBANK
	.align		4
        /*0088*/ 	.byte	0x04, 0x0a
        /*008a*/ 	.short	(.L_165 - .L_164)
	.align		4
.L_164:
        /*008c*/ 	.word	index@(.nv.constant0._ZN17fastertransformer15transpose102_v2I6__halfEEvPT_PKS2_iiii)
        /*0090*/ 	.short	0x0380
        /*0092*/ 	.short	0x0020


	//----- nvinfo : EIATTR_SW_WAR
	.align		4
.L_165:
        /*0094*/ 	.byte	0x04, 0x36
        /*0096*/ 	.short	(.L_167 - .L_166)
.L_166:
        /*0098*/ 	.word	0x00000008
.L_167:


//--------------------- .nv.info._ZN17fastertransformer27calAttnScore_valueBuf_largeI6__halfEEvPT_PKS2_S5_S5_S5_iiifS3_S5_iiii --------------------------
	.section	.nv.info._ZN17fastertransformer27calAttnScore_valueBuf_largeI6__halfEEvPT_PKS2_S5_S5_S5_iiifS3_S5_iiii,"",@"SHT_CUDA_INFO"
	.sectionflags	@""
	.align	4


	//----- nvinfo : EIATTR_CUDA_API_VERSION
	.align		4
        /*0000*/ 	.byte	0x04, 0x37
        /*0002*/ 	.short	(.L_169 - .L_168)
.L_168:
        /*0004*/ 	.word	0x00000082


	//----- nvinfo : EIATTR_KPARAM_INFO
	.align		4
.L_169:
        /*0008*/ 	.byte	0x04, 0x17
        /*000a*/ 	.short	(.L_171 - .L_170)
.L_170:
        /*000c*/ 	.word	0x00000000
        /*0010*/ 	.short	0x000e
        /*0012*/ 	.short	0x0054
        /*0014*/ 	.byte	0x00, 0xf0, 0x11, 0x00


	//----- nvinfo : EIATTR_KPARAM_INFO
	.align		4
.L_171:
        /*0018*/ 	.byte	0x04, 0x17
        /*001a*/ 	.short	(.L_173 - .L_172)
.L_172:
        /*001c*/ 	.word	0x00000000
        /*0020*/ 	.short	0x000d
        /*0022*/ 	.short	0x0050
        /*0024*/ 	.byte	0x00, 0xf0, 0x11, 0x00


	//----- nvinfo : EIATTR_KPARAM_INFO
	.align		4
.L_173:
        /*0028*/ 	.byte	0x04, 0x17
        /*002a*/ 	.short	(.L_175 - .L_174)
.L_174:
        /*002c*/ 	.word	0x00000000
        /*0030*/ 	.short	0x000c
        /*0032*/ 	.short	0x004c
        /*0034*/ 	.byte	0x00, 0xf0, 0x11, 0x00


	//----- nvinfo : EIATTR_KPARAM_INFO
	.align		4
.L_175:
        /*0038*/ 	.byte	0x04, 0x17
        /*003a*/ 	.short	(.L_177 - .L_176)
.L_176:
        /*003c*/ 	.word	0x00000000
        /*0040*/ 	.short	0x000b
        /*0042*/ 	.short	0x0048
        /*0044*/ 	.byte	0x00, 0xf0, 0x11, 0x00


	//----- nvinfo : EIATTR_KPARAM_INFO
	.align		4
.L_177:
        /*0048*/ 	.byte	0x04, 0x17
        /*004a*/ 	.short	(.L_179 - .L_178)
.L_178:
        /*004c*/ 	.word	0x00000000
        /*0050*/ 	.short	0x000a
        /*0052*/ 	.short	0x0040
        /*0054*/ 	.byte	0x00, 0xf5, 0x21, 0x00


	//----- nvinfo : EIATTR_KPARAM_INFO
	.align		4
.L_179:
        /*0058*/ 	.byte	0x04, 0x17
        /*005a*/ 	.short	(.L_181 - .L_180)
.L_180:
        /*005c*/ 	.word	0x00000000
        /*0060*/ 	.short	0x0009
        /*0062*/ 	.short	0x0038
        /*0064*/ 	.byte	0x00, 0xf5, 0x21, 0x00


	//----- nvinfo : EIATTR_KPARAM_INFO
	.align		4
.L_181:
        /*0068*/ 	.byte	0x04, 0x17
        /*006a*/ 	.short	(.L_183 - .L_182)
.L_182:
        /*006c*/ 	.word	0x00000000
        /*0070*/ 	.short	0x0008
        /*0072*/ 	.short	0x0034
        /*0074*/ 	.byte	0x00, 0xf0, 0x11, 0x00


	//----- nvinfo : EIATTR_KPARAM_INFO
	.align		4
.L_183:
        /*0078*/ 	.byte	0x04, 0x17
        /*007a*/ 	.short	(.L_185 - .L_184)
.L_184:
        /*007c*/ 	.word	0x00000000
        /*0080*/ 	.short	0x0007
        /*0082*/ 	.short	0x0030
        /*0084*/ 	.byte	0x00, 0xf0, 0x11, 0x00


	//----- nvinfo : EIATTR_KPARAM_INFO
	.align		4
.L_185:
        /*0088*/ 	.byte	0x04, 0x17
        /*008a*/ 	.short	(.L_187 - .L_186)
.L_186:
        /*008c*/ 	.word	0x00000000
        /*0090*/ 	.short	0x0006
        /*0092*/ 	.short	0x002c
        /*0094*/ 	.byte	0x00, 0xf0, 0x11, 0x00


	//----- nvinfo : EIATTR_KPARAM_INFO
	.align		4
.L_187:
        /*0098*/ 	.byte	0x04, 0x17
        /*009a*/ 	.short	(.L_189 - .L_188)
.L_188:
        /*009c*/ 	.word	0x00000000
        /*00a0*/ 	.short	0x0005
        /*00a2*/ 	.short	0x0028
        /*00a4*/ 	.byte	0x00, 0xf0, 0x11, 0x00


	//----- nvinfo : EIATTR_KPARAM_INFO
	.align		4
.L_189:
        /*00a8*/ 	.byte	0x04, 0x17
        /*00aa*/ 	.short	(.L_191 - .L_190)
.L_190:
        /*00ac*/ 	.word	0x00000000
        /*00b0*/ 	.short	0x0004
        /*00b2*/ 	.short	0x0020
        /*00b4*/ 	.byte	0x00, 0xf5, 0x21, 0x00


	//----- nvinfo : EIATTR_KPARAM_INFO
	.align		4
.L_191:
        /*00b8*/ 	.byte	0x04, 0x17
        /*00ba*/ 	.short	(.L_193 - .L_192)
.L_192:
        /*00bc*/ 	.word	0x00000000
        /*00c0*/ 	.short	0x0003
        /*00c2*/ 	.short	0x0018
        /*00c4*/ 	.byte	0x00, 0xf5, 0x21, 0x00


	//----- nvinfo : EIATTR_KPARAM_INFO
	.align		4
.L_193:
        /*00c8*/ 	.byte	0x04, 0x17
        /*00ca*/ 	.short	(.L_195 - .L_194)
.L_194:
        /*00cc*/ 	.word	0x00000000
        /*00d0*/ 	.short	0x0002
        /*00d2*/ 	.short	0x0010
        /*00d4*/ 	.byte	0x00, 0xf5, 0x21, 0x00


	//----- nvinfo : EIATTR_KPARAM_INFO
	.align		4
.L_195:
        /*00d8*/ 	.byte	0x04, 0x17
        /*00da*/ 	.short	(.L_197 - .L_196)
.L_196:
        /*00dc*/ 	.word	0x00000000
        /*00e0*/ 	.short	0x0001
        /*00e2*/ 	.short	0x0008
        /*00e4*/ 	.byte	0x00, 0xf5, 0x21, 0x00


	//----- nvinfo : EIATTR_KPARAM_INFO
	.align		4
.L_197:
        /*00e8*/ 	.byte	0x04, 0x17
        /*00ea*/ 	.short	(.L_199 - .L_198)
.L_198:
        /*00ec*/ 	.word	0x00000000
        /*00f0*/ 	.short	0x0000
        /*00f2*/ 	.short	0x0000
        /*00f4*/ 	.byte	0x00, 0xf5, 0x21, 0x00


	//----- nvinfo : EIATTR_SPARSE_MMA_MASK
	.align		4
.L_199:
        /*00f8*/ 	.byte	0x03, 0x50
        /*00fa*/ 	.short	0x0000


	//----- nvinfo : EIATTR_MAXREG_COUNT
	.align		4
        /*00fc*/ 	.byte	0x03, 0x1b
        /*00fe*/ 	.short	0x00ff


	//----- nvinfo : EIATTR_NUM_BARRIERS
	.align		4
        /*0100*/ 	.byte	0x02, 0x4c
        /*0102*/ 	.byte	0x01
	.zero		1


	//----- nvinfo : EIATTR_MERCURY_ISA_VERSION
	.align		4
        /*0104*/ 	.byte	0x03, 0x5f
        /*0106*/ 	.short	0x0101


	//----- nvinfo : EIATTR_COOP_GROUP_MASK_REGIDS
	.align		4
        /*0108*/ 	.byte	0x04, 0x29
        /*010a*/ 	.short	(.L_201 - .L_200)


	//   ....[0]....
.L_200:
        /*010c*/ 	.word	0xffffffff


	//   ....[1]....
        /*0110*/ 	.word	0xffffffff


	//   ....[2]....
        /*0114*/ 	.word	0xffffffff


	//   ....[3]....
        /*0118*/ 	.word	0xffffffff


	//   ....[4]....
        /*011c*/ 	.word	0xffffffff


	//   ....[5]....
        /*0120*/ 	.word	0xffffffff


	//   ....[6]....
        /*0124*/ 	.word	0xffffffff


	//   ....[7]....
        /*0128*/ 	.word	0xffffffff


	//   ....[8]....
        /*012c*/ 	.word	0xffffffff


	//   ....[9]....
        /*0130*/ 	.word	0xffffffff


	//   ....[10]....
        /*0134*/ 	.word	0xffffffff


	//   ....[11]....
        /*0138*/ 	.word	0xffffffff


	//   ....[12]....
        /*013c*/ 	.word	0xffffffff


	//   ....[13]....
        /*0140*/ 	.word	0xffffffff


	//   ....[14]....
        /*0144*/ 	.word	0xffffffff


	//   ....[15]....
        /*0148*/ 	.word	0xffffffff


	//   ....[16]....
        /*014c*/ 	.word	0xffffffff


	//   ....[17]....
        /*0150*/ 	.word	0xffffffff


	//   ....[18]....
        /*0154*/ 	.word	0xffffffff


	//   ....[19]....
        /*0158*/ 	.word	0xffffffff


	//   ....[20]....
        /*015c*/ 	.word	0x0500000f


	//   ....[21]....
        /*0160*/ 	.word	0x0500000f


	//   ....[22]....
        /*0164*/ 	.word	0x0500000f


	//   ....[23]....
        /*0168*/ 	.word	0x0500000f


	//   ....[24]....
        /*016c*/ 	.word	0x0500000f


	//   ....[25]....
        /*0170*/ 	.word	0x0500000f


	//   ....[26]....
        /*0174*/ 	.word	0x0500000f


	//   ....[27]....
        /*0178*/ 	.word	0x0500000f


	//   ....[28]....
        /*017c*/ 	.word	0x0500000f


	//   ....[29]....
        /*0180*/ 	.word	0x0500000f


	//----- nvinfo : EIATTR_COOP_GROUP_INSTR_OFFSETS
	.align		4
.L_201:
        /*0184*/ 	.byte	0x04, 0x28
        /*0186*/ 	.short	(.L_203 - .L_202)


	//   ....[0]....
.L_202:
        /*0188*/ 	.word	0x000006d0


	//   ....[1]....
        /*018c*/ 	.word	0x00000720


	//   ....[2]....
        /*0190*/ 	.word	0x00000760


	//   ....[3]....
        /*0194*/ 	.word	0x00000790


	//   ....[4]....
        /*0198*/ 	.word	0x000007b0


	//   ....[5]....
        /*019c*/ 	.word	0x00000840


	//   ....[6]....
        /*01a0*/ 	.word	0x00000860


	//   ....[7]....
        /*01a4*/ 	.word	0x00000880


	//   ....[8]....
        /*01a8*/ 	.word	0x000008a0


	//   ....[9]....
        /*01ac*/ 	.word	0x000008c0


	//   ....[10]....
        /*01b0*/ 	.word	0x000009f0


	//   ....[11]....
        /*01b4*/ 	.word	0x00000a10


	//   ....[12]....
        /*01b8*/ 	.word	0x00000a30


	//   ....[13]....
        /*01bc*/ 	.word	0x00000a50


	//   ....[14]....
        /*01c0*/ 	.word	0x00000a70


	//   ....[15]....
        /*01c4*/ 	.word	0x00000b10


	//   ....[16]....
        /*01c8*/ 	.word	0x00000b30


	//   ....[17]....
        /*01cc*/ 	.word	0x00000b50


	//   ....[18]....
        /*01d0*/ 	.word	0x00000b70


	//   ....[19]....
        /*01d4*/ 	.word	0x00000b90


	//   ....[20]....
        /*01d8*/ 	.word	0x00001390


	//   ....[21]....
        /*01dc*/ 	.word	0x00001400


	//   ....[22]....
        /*01e0*/ 	.word	0x00001470


	//   ....[23]....
        /*01e4*/ 	.word	0x000014e0


	//   ....[24]....
        /*01e8*/ 	.word	0x00001550


	//   ....[25]....
        /*01ec*/ 	.word	0x000015d0


	//   ....[26]....
        /*01f0*/ 	.word	0x00001640


	//   ....[27]....
        /*01f4*/ 	.word	0x000016b0


	//   ....[28]....
        /*01f8*/ 	.word	0x00001720


	//   ....[29]....
        /*01fc*/ 	.word	0x00001790


	//----- nvinfo : EIATTR_VRC_CTA_INIT_COUNT
	.align		4
.L_203:
        /*0200*/ 	.byte	0x02, 0x4a
	.zero		1
	.zero		1


	//----- nvinfo : EIATTR_EXIT_INSTR_OFFSETS
	.align		4
        /*0204*/ 	.byte	0x04, 0x1c
        /*0206*/ 	.short	(.L_205 - .L_204)


	//   ....[0]....
.L_204:
        /*0208*/ 	.word	0x00000cc0


	//   ....[1]....
        /*020c*/ 	.word	0x00001080


	//   ....[2]....
        /*0210*/ 	.word	0x00001330


	//----- nvinfo : EIATTR_CRS_STACK_SIZE
	.align		4
.L_205:
        /*0214*/ 	.byte	0x04, 0x1e
        /*0216*/ 	.short	(.L_207 - .L_206)
.L_206:
        /*0218*/ 	.word	0x00000000


	//----- nvinfo : EIATTR_CBANK_PARAM_SIZE
	.align		4
.L_207:
        /*021c*/ 	.byte	0x03, 0x19
        /*021e*/ 	.short	0x0058


	//----- nvinfo : EIATTR_PARAM_CBANK
	.align		4
        /*0220*/ 	.byte	0x04, 0x0a
        /*0222*/ 	.short	(.L_209 - .L_208)
	.align		4
.L_208:
        /*0224*/ 	.word	index@(.nv.constant0._ZN17fastertransformer27calAttnScore_valueBuf_largeI6__halfEEvPT_PKS2_S5_S5_S5_iiifS3_S5_iiii)
        /*0228*/ 	.short	0x0380
        /*022a*/ 	.short	0x0058


	//----- nvinfo : EIATTR_SW_WAR
	.align		4
.L_209:
        /*022c*/ 	.byte	0x04, 0x36
        /*022e*/ 	.short	(.L_211 - .L_210)
.L_210:
        /*0230*/ 	.word	0x00000008
.L_211:


//--------------------- .nv.info._ZN17fastertransformer27calAttnScore_valueBuf_smallI6__halfEEvPT_PKS2_S5_S5_S5_iiiifS3_S5_iiii --------------------------
	.section	.nv.info._ZN17fastertransformer27calAttnScore_valueBuf_smallI6__halfEEvPT_PKS2_S5_S5_S5_iiiifS3_S5_iiii,"",@"SHT_CUDA_INFO"
	.sectionflags	@""
	.align	4


	//----- nvinfo : EIATTR_CUDA_API_VERSION
	.align		4
        /*0000*/ 	.byte	0x04, 0x37
        /*0002*/ 	.short	(.L_213 - .L_212)
.L_212:
        /*0004*/ 	.word	0x00000082


	//----- nvinfo : EIATTR_KPARAM_INFO
	.align		4
.L_213:
        /*0008*/ 	.byte	0x04, 0x17
        /*000a*/ 	.short	(.L_215 - .L_214)
.L_214:
        /*000c*/ 	.word	0x00000000
        /*0010*/ 	.short	0x000f
        /*0012*/ 	.short	0x005c
        /*0014*/ 	.byte	0x00, 0xf0, 0x11, 0x00


	//----- nvinfo : EIATTR_KPARAM_INFO
	.align		4
.L_215:
        /*0018*/ 	.byte	0x04, 0x17
        /*001a*/ 	.short	(.L_217 - .L_216)
.L_216:
        /*001c*/ 	.word	0x00000000
        /*0020*/ 	.short	0x000e
        /*0022*/ 	.short	0x0058
        /*0024*/ 	.byte	0x00, 0xf0, 0x11, 0x00


	//----- nvinfo : EIATTR_KPARAM_INFO
	.align		4
.L_217:
        /*0028*/ 	.byte	0x04, 0x17
        /*002a*/ 	.short	(.L_219 - .L_218)
.L_218:
        /*002c*/ 	.word	0x00000000
        /*0030*/ 	.short	0x000d
        /*0032*/ 	.short	0x0054
        /*0034*/ 	.byte	0x00, 0xf0, 0x11, 0x00


	//----- nvinfo : EIATTR_KPARAM_INFO
	.align		4
.L_219:
        /*0038*/ 	.byte	0x04, 0x17
        /*003a*/ 	.short	(.L_221 - .L_220)
.L_220:
        /*003c*/ 	.word	0x00000000
        /*0040*/ 	.short	0x000c
        /*0042*/ 	.short	0x0050
        /*0044*/ 	.byte	0x00, 0xf0, 0x11, 0x00


	//----- nvinfo : EIATTR_KPARAM_INFO
	.align		4
.L_221:
        /*0048*/ 	.byte	0x04, 0x17
        /*004a*/ 	.short	(.L_223 - .L_222)
.L_222:
        /*004c*/ 	.word	0x00000000
        /*0050*/ 	.short	0x000b
        /*0052*/ 	.short	0x0048
        /*0054*/ 	.byte	0x00, 0xf5, 0x21, 0x00


	//----- nvinfo : EIATTR_KPARAM_INFO
	.align		4
.L_223:
        /*0058*/ 	.byte	0x04, 0x17
        /*005a*/ 	.short	(.L_225 - .L_224)
.L_224:
        /*005c*/ 	.word	0x00000000
        /*0060*/ 	.short	0x000a
        /*0062*/ 	.short	0x0040
        /*0064*/ 	.byte	0x00, 0xf5, 0x21, 0x00


	//----- nvinfo : EIATTR_KPARAM_INFO
	.align		4
.L_225:
        /*0068*/ 	.byte	0x04, 0x17
        /*006a*/ 	.short	(.L_227 - .L_226)
.L_226:
        /*006c*/ 	.word	0x00000000
        /*0070*/ 	.short	0x0009
        /*0072*/ 	.short	0x0038
        /*0074*/ 	.byte	0x00, 0xf0, 0x11, 0x00


	//----- nvinfo : EIATTR_KPARAM_INFO
	.align		4
.L_227:
        /*0078*/ 	.byte	0x04, 0x17
        /*007a*/ 	.short	(.L_229 - .L_228)
.L_228:
        /*007c*/ 	.word	0x00000000
        /*0080*/ 	.short	0x0008
        /*0082*/ 	.short	0x0034
        /*0084*/ 	.byte	0x00, 0xf0, 0x11, 0x00


	//----- nvinfo : EIATTR_KPARAM_INFO
	.align		4
.L_229:
        /*0088*/ 	.byte	0x04, 0x17
        /*008a*/ 	.short	(.L_231 - .L_230)
.L_230:
        /*008c*/ 	.word	0x00000000
        /*0090*/ 	.short	0x0007
        /*0092*/ 	.short	0x0030
        /*0094*/ 	.byte	0x00, 0xf0, 0x11, 0x00


	//----- nvinfo : EIATTR_KPARAM_INFO
	.align		4
.L_231:
        /*0098*/ 	.byte	0x04, 0x17
        /*009a*/ 	.short	(.L_233 - .L_232)
.L_232:
        /*009c*/ 	.word	0x00000000
        /*00a0*/ 	.short	0x0006
        /*00a2*/ 	.short	0x002c
        /*00a4*/ 	.byte	0x00, 0xf0, 0x11, 0x00


	//----- nvinfo : EIATTR_KPARAM_INFO
	.align		4
.L_233:
        /*00a8*/ 	.byte	0x04, 0x17
        /*00aa*/ 	.short	(.L_235 - .L_234)
.L_234:
        /*00ac*/ 	.word	0x00000000
        /*00b0*/ 	.short	0x0005
        /*00b2*/ 	.short	0x0028
        /*00b4*/ 	.byte	0x00, 0xf0, 0x11, 0x00


	//----- nvinfo : EIATTR_KPARAM_INFO
	.align		4
.L_235:
        /*00b8*/ 	.byte	0x04, 0x17
        /*00ba*/ 	.short	(.L_237 - .L_236)
.L_236:
        /*00bc*/ 	.word	0x00000000
        /*00c0*/ 	.short	0x0004
        /*00c2*/ 	.short	0x0020
        /*00c4*/ 	.byte	0x00, 0xf5, 0x21, 0x00


	//----- nvinfo : EIATTR_KPARAM_INFO
	.align		4
.L_237:
        /*00c8*/ 	.byte	0x04, 0x17
        /*00ca*/ 	.short	(.L_239 - .L_238)
.L_238:
        /*00cc*/ 	.word	0x00000000
        /*00d0*/ 	.short	0x0003
        /*00d2*/ 	.short	0x0018
        /*00d4*/ 	.byte	0x00, 0xf5, 0x21, 0x00


	//----- nvinfo : EIATTR_KPARAM_INFO
	.align		4
.L_239:
        /*00d8*/ 	.byte	0x04, 0x17
        /*00da*/ 	.short	(.L_241 - .L_240)
.L_240:
        /*00dc*/ 	.word	0x00000000
        /*00e0*/ 	.short	0x0002
        /*00e2*/ 	.short	0x0010
        /*00e4*/ 	.byte	0x00, 0xf5, 0x21, 0x00


	//----- nvinfo : EIATTR_KPARAM_INFO
	.align		4
.L_241:
        /*00e8*/ 	.byte	0x04, 0x17
        /*00ea*/ 	.short	(.L_243 - .L_242)
.L_242:
        /*00ec*/ 	.word	0x00000000
        /*00f0*/ 	.short	0x0001
        /*00f2*/ 	.short	0x0008
        /*00f4*/ 	.byte	0x00, 0xf5, 0x21, 0x00


	//----- nvinfo : EIATTR_KPARAM_INFO
	.align		4
.L_243:
        /*00f8*/ 	.byte	0x04, 0x17
        /*00fa*/ 	.short	(.L_245 - .L_244)
.L_244:
        /*00fc*/ 	.word	0x00000000
        /*0100*/ 	.short	0x0000
        /*0102*/ 	.short	0x0000
        /*0104*/ 	.byte	0x00, 0xf5, 0x21, 0x00


	//----- nvinfo : EIATTR_SPARSE_MMA_MASK
	.align		4
.L_245:
        /*0108*/ 	.byte	0x03, 0x50
        /*010a*/ 	.short	0x0000


	//----- nvinfo : EIATTR_MAXREG_COUNT
	.align		4
        /*010c*/ 	.byte	0x03, 0x1b
        /*010e*/ 	.short	0x00ff


	//----- nvinfo : EIATTR_MERCURY_ISA_VERSION
	.align		4
        /*0110*/ 	.byte	0x03, 0x5f
        /*0112*/ 	.short	0x0101


	//----- nvinfo : EIATTR_COOP_GROUP_MASK_REGIDS
	.align		4
        /*0114*/ 	.byte	0x04, 0x29
        /*0116*/ 	.short	(.L_247 - .L_246)


	//   ....[0]....
.L_246:
        /*0118*/ 	.word	0xffffffff


	//   ....[1]....
        /*011c*/ 	.word	0xffffffff


	//   ....[2]....
        /*0120*/ 	.word	0xffffffff


	//   ....[3]....
        /*0124*/ 	.word	0xffffffff


	//   ....[4]....
        /*0128*/ 	.word	0xffffffff


	//   ....[5]....
        /*012c*/ 	.word	0xffffffff


	//   ....[6]....
        /*0130*/ 	.word	0xffffffff


	//   ....[7]....
        /*0134*/ 	.word	0xffffffff


	//   ....[8]....
        /*0138*/ 	.word	0xffffffff


	//   ....[9]....
        /*013c*/ 	.word	0xffffffff


	//   ....[10]....
        /*0140*/ 	.word	0xffffffff


	//   ....[11]....
        /*0144*/ 	.word	0xffffffff


	//----- nvinfo : EIATTR_COOP_GROUP_INSTR_OFFSETS
	.align		4
.L_247:
        /*0148*/ 	.byte	0x04, 0x28
        /*014a*/ 	.short	(.L_249 - .L_248)


	//   ....[0]....
.L_248:
        /*014c*/ 	.word	0x000006c0


	//   ....[1]....
        /*0150*/ 	.word	0x000006e0


	//   ....[2]....
        /*0154*/ 	.word	0x00000700


	//   ....[3]....
        /*0158*/ 	.word	0x00000720


	//   ....[4]....
        /*015c*/ 	.word	0x00000740


	//   ....[5]....
        /*0160*/ 	.word	0x00000760


	//   ....[6]....
        /*0164*/ 	.word	0x00000800


	//   ....[7]....
        /*0168*/ 	.word	0x00000840


	//   ....[8]....
        /*016c*/ 	.word	0x00000870


	//   ....[9]....
        /*0170*/ 	.word	0x00000890


	//   ....[10]....
        /*0174*/ 	.word	0x000008b0


	//   ....[11]....
        /*0178*/ 	.word	0x000008d0


	//----- nvinfo : EIATTR_VRC_CTA_INIT_COUNT
	.align		4
.L_249:
        /*017c*/ 	.byte	0x02, 0x4a
	.zero		1
	.zero		1


	//----- nvinfo : EIATTR_EXIT_INSTR_OFFSETS
	.align		4
        /*0180*/ 	.byte	0x04, 0x1c
        /*0182*/ 	.short	(.L_251 - .L_250)


	//   ....[0]....
.L_250:
        /*0184*/ 	.word	0x00000930


	//   ....[1]....
        /*0188*/ 	.word	0x00000ce0


	//   ....[2]....
        /*018c*/ 	.word	0x00000f70


	//----- nvinfo : EIATTR_CRS_STACK_SIZE
	.align		4
.L_251:
        /*0190*/ 	.byte	0x04, 0x1e
        /*0192*/ 	.short	(.L_253 - .L_252)
.L_252:
        /*0194*/ 	.word	0x00000000


	//----- nvinfo : EIATTR_CBANK_PARAM_SIZE
	.align		4
.L_253:
        /*0198*/ 	.byte	0x03, 0x19
        /*019a*/ 	.short	0x0060


	//----- nvinfo : EIATTR_PARAM_CBANK
	.align		4
        /*019c*/ 	.byte	0x04, 0x0a
        /*019e*/ 	.short	(.L_255 - .L_254)
	.align		4
.L_254:
        /*01a0*/ 	.word	index@(.nv.constant0._ZN17fastertransformer27calAttnScore_valueBuf_smallI6__halfEEvPT_PKS2_S5_S5_S5_iiiifS3_S5_iiii)
        /*01a4*/ 	.short	0x0380
        /*01a6*/ 	.short	0x0060


	//----- nvinfo : EIATTR_SW_WAR
	.align		4
.L_255:
        /*01a8*/ 	.byte	0x04, 0x36
        /*01aa*/ 	.short	(.L_257 - .L_256)
.L_256:
        /*01ac*/ 	.word	0x00000008
.L_257:


//--------------------- .nv.info._ZN17fastertransformer10relShiftBdI6__halfEEvPT_PKS2_iii --------------------------
	.section	.nv.info._ZN17fastertransformer10relShiftBdI6__halfEEvPT_PKS2_iii,"",@"SHT_CUDA_INFO"
	.sectionflags	@""
	.align	4


	//----- nvinfo : EIATTR_CUDA_API_VERSION
	.align		4
        /*0000*/ 	.byte	0x04, 0x37
        /*0002*/ 	.short	(.L_259 - .L_258)
.L_258:
        /*0004*/ 	.word	0x00000082


	//----- nvinfo : EIATTR_KPARAM_INFO
	.align		4
.L_259:
        /*0008*/ 	.byte	0x04, 0x17
        /*000a*/ 	.short	(.L_261 - .L_260)
.L_260:
        /*000c*/ 	.word	0x00000000
        /*0010*/ 	.short	0x0004
        /*0012*/ 	.short	0x0018
        /*0014*/ 	.byte	0x00, 0xf0, 0x11, 0x00


	//----- nvinfo : EIATTR_KPARAM_INFO
	.align		4
.L_261:
        /*0018*/ 	.byte	0x04, 0x17
        /*001a*/ 	.short	(.L_263 - .L_262)
.L_262:
        /*001c*/ 	.word	0x00000000
        /*0020*/ 	.short	0x0003
        /*0022*/ 	.short	0x0014
        /*0024*/ 	.byte	0x00, 0xf0, 0x11, 0x00


	//----- nvinfo : EIATTR_KPARAM_INFO
	.align		4
.L_263:
        /*0028*/ 	.byte	0x04, 0x17
        /*002a*/ 	.short	(.L_265 - .L_264)
.L_264:
        /*002c*/ 	.word	0x00000000
        /*0030*/ 	.short	0x0002
        /*0032*/ 	.short	0x0010
        /*0034*/ 	.byte	0x00, 0xf0, 0x11, 0x00


	//----- nvinfo : EIATTR_KPARAM_INFO
	.align		4
.L_265:
        /*0038*/ 	.byte	0x04, 0x17
        /*003a*/ 	.short	(.L_267 - .L_266)
.L_266:
        /*003c*/ 	.word	0x00000000
        /*0040*/ 	.short	0x0001
        /*0042*/ 	.short	0x0008
        /*0044*/ 	.byte	0x00, 0xf5, 0x21, 0x00


	//----- nvinfo : EIATTR_KPARAM_INFO
	.align		4
.L_267:
        /*0048*/ 	.byte	0x04, 0x17
        /*004a*/ 	.short	(.L_269 - .L_268)
.L_268:
        /*004c*/ 	.word	0x00000000
        /*0050*/ 	.short	0x0000
        /*0052*/ 	.short	0x0000
        /*0054*/ 	.byte	0x00, 0xf5, 0x21, 0x00


	//----- nvinfo : EIATTR_SPARSE_MMA_MASK
	.align		4
.L_269:
        /*0058*/ 	.byte	0x03, 0x50
        /*005a*/ 	.short	0x0000


	//----- nvinfo : EIATTR_MAXREG_COUNT
	.align		4
        /*005c*/ 	.byte	0x03, 0x1b
        /*005e*/ 	.short	0x00ff


	//----- nvinfo : EIATTR_MERCURY_ISA_VERSION
	.align		4
        /*0060*/ 	.byte	0x03, 0x5f
        /*0062*/ 	.short	0x0101


	//----- nvinfo : EIATTR_VRC_CTA_INIT_COUNT
	.align		4
        /*0064*/ 	.byte	0x02, 0x4a
	.zero		1
	.zero		1


	//----- nvinfo : EIATTR_EXIT_INSTR_OFFSETS
	.align		4
        /*0068*/ 	.byte	0x04, 0x1c
        /*006a*/ 	.short	(.L_271 - .L_270)


	//   ....[0]....
.L_270:
        /*006c*/ 	.word	0x00000100


	//   ....[1]....
        /*0070*/ 	.word	0x00000560


	//   ....[2]....
        /*0074*/ 	.word	0x000005d0


	//----- nvinfo : EIATTR_CRS_STACK_SIZE
	.align		4
.L_271:
        /*0078*/ 	.byte	0x04, 0x1e
        /*007a*/ 	.short	(.L_273 - .L_272)
.L_272:
        /*007c*/ 	.word	0x00000000


	//----- nvinfo : EIATTR_CBANK_PARAM_SIZE
	.align		4
.L_273:
        /*0080*/ 	.byte	0x03, 0x19
        /*0082*/ 	.short	0x001c


	//----- nvinfo : EIATTR_PARAM_CBANK
	.align		4
        /*0084*/ 	.byte	0x04, 0x0a
        /*0086*/ 	.short	(.L_275 - .L_274)
	.align		4
.L_274:
        /*0088*/ 	.word	index@(.nv.constant0._ZN17fastertransformer10relShiftBdI6__halfEEvPT_PKS2_iii)
        /*008c*/ 	.short	0x0380
        /*008e*/ 	.short	0x001c


	//----- nvinfo : EIATTR_SW_WAR
	.align		4
.L_275:
        /*0090*/ 	.byte	0x04, 0x36
        /*0092*/ 	.short	(.L_277 - .L_276)
.L_276:
        /*0094*/ 	.word	0x00000008
.L_277:


//--------------------- .nv.info._ZN17fastertransformer12transpose201I6__halfEEvPT_PKS2_iiiii --------------------------
	.section	.nv.info._ZN17fastertransformer12transpose201I6__halfEEvPT_PKS2_iiiii,"",@"SHT_CUDA_INFO"
	.sectionflags	@""
	.align	4


	//----- nvinfo : EIATTR_CUDA_API_VERSION
	.align		4
        /*0000*/ 	.byte	0x04, 0x37
        /*0002*/ 	.short	(.L_279 - .L_278)
.L_278:
        /*0004*/ 	.word	0x00000082


	//----- nvinfo : EIATTR_KPARAM_INFO
	.align		4
.L_279:
        /*0008*/ 	.byte	0x04, 0x17
        /*000a*/ 	.short	(.L_281 - .L_280)
.L_280:
        /*000c*/ 	.word	0x00000000
        /*0010*/ 	.short	0x0006
        /*0012*/ 	.short	0x0020
        /*0014*/ 	.byte	0x00, 0xf0, 0x11, 0x00


	//----- nvinfo : EIATTR_KPARAM_INFO
	.align		4
.L_281:
        /*0018*/ 	.byte	0x04, 0x17
        /*001a*/ 	.short	(.L_283 - .L_282)
.L_282:
        /*001c*/ 	.word	0x00000000
        /*0020*/ 	.short	0x0005
        /*0022*/ 	.short	0x001c
        /*0024*/ 	.byte	0x00, 0xf0, 0x11, 0x00


	//----- nvinfo : EIATTR_KPARAM_INFO
	.align		4
.L_283:
        /*0028*/ 	.byte	0x04, 0x17
        /*002a*/ 	.short	(.L_285 - .L_284)
.L_284:
        /*002c*/ 	.word	0x00000000
        /*0030*/ 	.short	0x0004
        /*0032*/ 	.short	0x0018
        /*0034*/ 	.byte	0x00, 0xf0, 0x11, 0x00


	//----- nvinfo : EIATTR_KPARAM_INFO
	.align		4
.L_285:
        /*0038*/ 	.byte	0x04, 0x17
        /*003a*/ 	.short	(.L_287 - .L_286)
.L_286:
        /*003c*/ 	.word	0x00000000
        /*0040*/ 	.short	0x0003
        /*0042*/ 	.short	0x0014
        /*0044*/ 	.byte	0x00, 0xf0, 0x11, 0x00


	//----- nvinfo : EIATTR_KPARAM_INFO
	.align		4
.L_287:
        /*0048*/ 	.byte	0x04, 0x17
        /*004a*/ 	.short	(.L_289 - .L_288)
.L_288:
        /*004c*/ 	.word	0x00000000
        /*0050*/ 	.short	0x0002
        /*0052*/ 	.short	0x0010
        /*0054*/ 	.byte	0x00, 0xf0, 0x11, 0x00


	//----- nvinfo : EIATTR_KPARAM_INFO
	.align		4
.L_289:
        /*0058*/ 	.byte	0x04, 0x17
        /*005a*/ 	.short	(.L_291 - .L_290)
.L_290:
        /*005c*/ 	.word	0x00000000
        /*0060*/ 	.short	0x0001
        /*0062*/ 	.short	0x0008
        /*0064*/ 	.byte	0x00, 0xf5, 0x21, 0x00


	//----- nvinfo : EIATTR_KPARAM_INFO
	.align		4
.L_291:
        /*0068*/ 	.byte	0x04, 0x17
        /*006a*/ 	.short	(.L_293 - .L_292)
.L_292:
        /*006c*/ 	.word	0x00000000
        /*0070*/ 	.short	0x0000
        /*0072*/ 	.short	0x0000
        /*0074*/ 	.byte	0x00, 0xf5, 0x21, 0x00


	//----- nvinfo : EIATTR_SPARSE_MMA_MASK
	.align		4
.L_293:
        /*0078*/ 	.byte	0x03, 0x50
        /*007a*/ 	.short	0x0000


	//----- nvinfo : EIATTR_MAXREG_COUNT
	.align		4
        /*007c*/ 	.byte	0x03, 0x1b
        /*007e*/ 	.short	0x00ff


	//----- nvinfo : EIATTR_NUM_BARRIERS
	.align		4
        /*0080*/ 	.byte	0x02, 0x4c
        /*0082*/ 	.byte	0x01
	.zero		1


	//----- nvinfo : EIATTR_MERCURY_ISA_VERSION
	.align		4
        /*0084*/ 	.byte	0x03, 0x5f
        /*0086*/ 	.short	0x0101


	//----- nvinfo : EIATTR_VRC_CTA_INIT_COUNT
	.align		4
        /*0088*/ 	.byte	0x02, 0x4a
	.zero		1
	.zero		1


	//----- nvinfo : EIATTR_EXIT_INSTR_OFFSETS
	.align		4
        /*008c*/ 	.byte	0x04, 0x1c
        /*008e*/ 	.short	(.L_295 - .L_294)


	//   ....[0]....
.L_294:
        /*0090*/ 	.word	0x00001fe0


	//   ....[1]....
        /*0094*/ 	.word	0x00002650


	//   ....[2]....
        /*0098*/ 	.word	0x00002920


	//   ....[3]....
        /*009c*/ 	.word	0x00002af0


	//   ....[4]....
        /*00a0*/ 	.word	0x00002bd0


	//----- nvinfo : EIATTR_CBANK_PARAM_SIZE
	.align		4
.L_295:
        /*00a4*/ 	.byte	0x03, 0x19
        /*00a6*/ 	.short	0x0024


	//----- nvinfo : EIATTR_PARAM_CBANK
	.align		4
        /*00a8*/ 	.byte	0x04, 0x0a
        /*00aa*/ 	.short	(.L_297 - .L_296)
	.align		4
.L_296:
        /*00ac*/ 	.word	index@(.nv.constant0._ZN17fastertransformer12transpose201I6__halfEEvPT_PKS2_iiiii)
        /*00b0*/ 	.short	0x0380
        /*00b2*/ 	.short	0x0024


	//----- nvinfo : EIATTR_SW_WAR
	.align		4
.L_297:
        /*00b4*/ 	.byte	0x04, 0x36
        /*00b6*/ 	.short	(.L_299 - .L_298)
.L_298:
        /*00b8*/ 	.word	0x00000008
.L_299:


//--------------------- .nv.info._ZN17fastertransformer12transpose201IfEEvPT_PKS1_iiiii --------------------------
	.section	.nv.info._ZN17fastertransformer12transpose201IfEEvPT_PKS1_iiiii,"",@"SHT_CUDA_INFO"
	.sectionflags	@""
	.align	4


	//----- nvinfo : EIATTR_CUDA_API_VERSION
	.align		4
        /*0000*/ 	.byte	0x04, 0x37
        /*0002*/ 	.short	(.L_301 - .L_300)
.L_300:
        /*0004*/ 	.word	0x00000082


	//----- nvinfo : EIATTR_KPARAM_INFO
	.align		4
.L_301:
        /*0008*/ 	.byte	0x04, 0x17
        /*000a*/ 	.short	(.L_303 - .L_302)
.L_302:
        /*000c*/ 	.word	0x00000000
        /*0010*/ 	.short	0x0006
        /*0012*/ 	.short	0x0020
        /*0014*/ 	.byte	0x00, 0xf0, 0x11, 0x00


	//----- nvinfo : EIATTR_KPARAM_INFO
	.align		4
.L_303:
        /*0018*/ 	.byte	0x04, 0x17
        /*001a*/ 	.short	(.L_305 - .L_304)
.L_304:
        /*001c*/ 	.word	0x00000000
        /*0020*/ 	.short	0x0005
        /*0022*/ 	.short	0x001c
        /*0024*/ 	.byte	0x00, 0xf0, 0x11, 0x00


	//----- nvinfo : EIATTR_KPARAM_INFO
	.align		4
.L_305:
        /*0028*/ 	.byte	0x04, 0x17
        /*002a*/ 	.short	(.L_307 - .L_306)
.L_306:
        /*002c*/ 	.word	0x00000000
        /*0030*/ 	.short	0x0004
        /*0032*/ 	.short	0x0018
        /*0034*/ 	.byte	0x00, 0xf0, 0x11, 0x00


	//----- nvinfo : EIATTR_KPARAM_INFO
	.align		4
.L_307:
        /*0038*/ 	.byte	0x04, 0x17
        /*003a*/ 	.short	(.L_309 - .L_308)
.L_308:
        /*003c*/ 	.word	0x00000000
        /*0040*/ 	.short	0x0003
        /*0042*/ 	.short	0x0014
        /*0044*/ 	.byte	0x00, 0xf0, 0x11, 0x00


	//----- nvinfo : EIATTR_KPARAM_INFO
	.align		4
.L_309:
        /*0048*/ 	.byte	0x04, 0x17
        /*004a*/ 	.short	(.L_311 - .L_310)
.L_310:
        /*004c*/ 	.word	0x00000000
        /*0050*/ 	.short	0x0002
        /*0052*/ 	.short	0x0010
        /*0054*/ 	.byte	0x00, 0xf0, 0x11, 0x00


	//----- nvinfo : EIATTR_KPARAM_INFO
	.align		4
.L_311:
        /*0058*/ 	.byte	0x04, 0x17
        /*005a*/ 	.short	(.L_313 - .L_312)
.L_312:
        /*005c*/ 	.word	0x00000000
        /*0060*/ 	.short	0x0001
        /*0062*/ 	.short	0x0008
        /*0064*/ 	.byte	0x00, 0xf5, 0x21, 0x00


	//----- nvinfo : EIATTR_KPARAM_INFO
	.align		4
.L_313:
        /*0068*/ 	.byte	0x04, 0x17
        /*006a*/ 	.short	(.L_315 - .L_314)
.L_314:
        /*006c*/ 	.word	0x00000000
        /*0070*/ 	.short	0x0000
        /*0072*/ 	.short	0x0000
        /*0074*/ 	.byte	0x00, 0xf5, 0x21, 0x00


	//----- nvinfo : EIATTR_SPARSE_MMA_MASK
	.align		4
.L_315:
        /*0078*/ 	.byte	0x03, 0x50
        /*007a*/ 	.short	0x0000


	//----- nvinfo : EIATTR_MAXREG_COUNT
	.align		4
        /*007c*/ 	.byte	0x03, 0x1b
        /*007e*/ 	.short	0x00ff


	//----- nvinfo : EIATTR_NUM_BARRIERS
	.align		4
        /*0080*/ 	.byte	0x02, 0x4c
        /*0082*/ 	.byte	0x01
	.zero		1


	//----- nvinfo : EIATTR_MERCURY_ISA_VERSION
	.align		4
        /*0084*/ 	.byte	0x03, 0x5f
        /*0086*/ 	.short	0x0101


	//----- nvinfo : EIATTR_VRC_CTA_INIT_COUNT
	.align		4
        /*0088*/ 	.byte	0x02, 0x4a
	.zero		1
	.zero		1


	//----- nvinfo : EIATTR_EXIT_INSTR_OFFSETS
	.align		4
        /*008c*/ 	.byte	0x04, 0x1c
        /*008e*/ 	.short	(.L_317 - .L_316)


	//   ....[0]....
.L_316:
        /*0090*/ 	.word	0x00001ee0


	//   ....[1]....
        /*0094*/ 	.word	0x00002480


	//   ....[2]....
        /*0098*/ 	.word	0x00002710


	//   ....[3]....
        /*009c*/ 	.word	0x000028c0


	//   ....[4]....
        /*00a0*/ 	.word	0x00002990


	//----- nvinfo : EIATTR_CBANK_PARAM_SIZE
	.align		4
.L_317:
        /*00a4*/ 	.byte	0x03, 0x19
        /*00a6*/ 	.short	0x0024


	//----- nvinfo : EIATTR_PARAM_CBANK
	.align		4
        /*00a8*/ 	.byte	0x04, 0x0a
        /*00aa*/ 	.short	(.L_319 - .L_318)
	.align		4
.L_318:
        /*00ac*/ 	.word	index@(.nv.constant0._ZN17fastertransformer12transpose201IfEEvPT_PKS1_iiiii)
        /*00b0*/ 	.short	0x0380
        /*00b2*/ 	.short	0x0024


	//----- nvinfo : EIATTR_SW_WAR
	.align		4
.L_319:
        /*00b4*/ 	.byte	0x04, 0x36
        /*00b6*/ 	.short	(.L_321 - .L_320)
.L_320:
        /*00b8*/ 	.word	0x00000008
.L_321:


//--------------------- .nv.info._ZN17fastertransformer12transpose102I6__halfEEvPT_PKS2_iiii --------------------------
	.section	.nv.info._ZN17fastertransformer12transpose102I6__halfEEvPT_PKS2_iiii,"",@"SHT_CUDA_INFO"
	.sectionflags	@""
	.align	4


	//----- nvinfo : EIATTR_CUDA_API_VERSION
	.align		4
        /*0000*/ 	.byte	0x04, 0x37
        /*0002*/ 	.short	(.L_323 - .L_322)
.L_322:
        /*0004*/ 	.word	0x00000082


	//----- nvinfo : EIATTR_KPARAM_INFO
	.align		4
.L_323:
        /*0008*/ 	.byte	0x04, 0x17
        /*000a*/ 	.short	(.L_325 - .L_324)
.L_324:
        /*000c*/ 	.word	0x00000000
        /*0010*/ 	.short	0x0005
        /*0012*/ 	.short	0x001c
        /*0014*/ 	.byte	0x00, 0xf0, 0x11, 0x00


	//----- nvinfo : EIATTR_KPARAM_INFO
	.align		4
.L_325:
        /*0018*/ 	.byte	0x04, 0x17
        /*001a*/ 	.short	(.L_327 - .L_326)
.L_326:
        /*001c*/ 	.word	0x00000000
        /*0020*/ 	.short	0x0004
        /*0022*/ 	.short	0x0018
        /*0024*/ 	.byte	0x00, 0xf0, 0x11, 0x00


	//----- nvinfo : EIATTR_KPARAM_INFO
	.align		4
.L_327:
        /*0028*/ 	.byte	0x04, 0x17
        /*002a*/ 	.short	(.L_329 - .L_328)
.L_328:
        /*002c*/ 	.word	0x00000000
        /*0030*/ 	.short	0x0003
        /*0032*/ 	.short	0x0014
        /*0034*/ 	.byte	0x00, 0xf0, 0x11, 0x00


	//----- nvinfo : EIATTR_KPARAM_INFO
	.align		4
.L_329:
        /*0038*/ 	.byte	0x04, 0x17
        /*003a*/ 	.short	(.L_331 - .L_330)
.L_330:
        /*003c*/ 	.word	0x00000000
        /*0040*/ 	.short	0x0002
        /*0042*/ 	.short	0x0010
        /*0044*/ 	.byte	0x00, 0xf0, 0x11, 0x00


	//----- nvinfo : EIATTR_KPARAM_INFO
	.align		4
.L_331:
        /*0048*/ 	.byte	0x04, 0x17
        /*004a*/ 	.short	(.L_333 - .L_332)
.L_332:
        /*004c*/ 	.word	0x00000000
        /*0050*/ 	.short	0x0001
        /*0052*/ 	.short	0x0008
        /*0054*/ 	.byte	0x00, 0xf5, 0x21, 0x00


	//----- nvinfo : EIATTR_KPARAM_INFO
	.align		4
.L_333:
        /*0058*/ 	.byte	0x04, 0x17
        /*005a*/ 	.short	(.L_335 - .L_334)
.L_334:
        /*005c*/ 	.word	0x00000000
        /*0060*/ 	.short	0x0000
        /*0062*/ 	.short	0x0000
        /*0064*/ 	.byte	0x00, 0xf5, 0x21, 0x00


	//----- nvinfo : EIATTR_SPARSE_MMA_MASK
	.align		4
.L_335:
        /*0068*/ 	.byte	0x03, 0x50
        /*006a*/ 	.short	0x0000


	//----- nvinfo : EIATTR_MAXREG_COUNT
	.align		4
        /*006c*/ 	.byte	0x03, 0x1b
        /*006e*/ 	.short	0x00ff


	//----- nvinfo : EIATTR_MERCURY_ISA_VERSION
	.align		4
        /*0070*/ 	.byte	0x03, 0x5f
        /*0072*/ 	.short	0x0101


	//----- nvinfo : EIATTR_VRC_CTA_INIT_COUNT
	.align		4
        /*0074*/ 	.byte	0x02, 0x4a
	.zero		1
	.zero		1


	//----- nvinfo : EIATTR_EXIT_INSTR_OFFSETS
	.align		4
        /*0078*/ 	.byte	0x04, 0x1c
        /*007a*/ 	.short	(.L_337 - .L_336)


	//   ....[0]....
.L_336:
        /*007c*/ 	.word	0x00000140


	//----- nvinfo : EIATTR_CBANK_PARAM_SIZE
	.align		4
.L_337:
        /*0080*/ 	.byte	0x03, 0x19
        /*0082*/ 	.short	0x0020


	//----- nvinfo : EIATTR_PARAM_CBANK
	.align		4
        /*0084*/ 	.byte	0x04, 0x0a
        /*0086*/ 	.short	(.L_339 - .L_338)
	.align		4
.L_338:
        /*0088*/ 	.word	index@(.nv.constant0._ZN17fastertransformer12transpose102I6__halfEEvPT_PKS2_iiii)
        /*008c*/ 	.short	0x0380
        /*008e*/ 	.short	0x0020


	//----- nvinfo : EIATTR_SW_WAR
	.align		4
.L_339:
        /*0090*/ 	.byte	0x04, 0x36
        /*0092*/ 	.short	(.L_341 - .L_340)
.L_340:
        /*0094*/ 	.word	0x00000008
.L_341:


//--------------------- .nv.info._ZN17fastertransformer15prepareMatrixesI6__halfEEvPT_S3_S3_S3_S3_S3_PKS2_S5_S5_S5_S5_S5_S5_iiii --------------------------
	.section	.nv.info._ZN17fastertransformer15prepareMatrixesI6__halfEEvPT_S3_S3_S3_S3_S3_PKS2_S5_S5_S5_S5_S5_S5_iiii,"",@"SHT_CUDA_INFO"
	.sectionflags	@""
	.align	4


	//----- nvinfo : EIATTR_CUDA_API_VERSION
	.align		4
        /*0000*/ 	.byte	0x04, 0x37
        /*0002*/ 	.short	(.L_343 - .L_342)
.L_342:
        /*0004*/ 	.word	0x00000082


	//----- nvinfo : EIATTR_KPARAM_INFO
	.align		4
.L_343:
        /*0008*/ 	.byte	0x04, 0x17
        /*000a*/ 	.short	(.L_345 - .L_344)
.L_344:
        /*000c*/ 	.word	0x00000000
        /*0010*/ 	.short	0x0010
        /*0012*/ 	.short	0x0074
        /*0014*/ 	.byte	0x00, 0xf0, 0x11, 0x00


	//----- nvinfo : EIATTR_KPARAM_INFO
	.align		4
.L_345:
        /*0018*/ 	.byte	0x04, 0x17
        /*001a*/ 	.short	(.L_347 - .L_346)
.L_346:
        /*001c*/ 	.word	0x00000000
        /*0020*/ 	.short	0x000f
        /*0022*/ 	.short	0x0070
        /*0024*/ 	.byte	0x00, 0xf0, 0x11, 0x00


	//----- nvinfo : EIATTR_KPARAM_INFO
	.align		4
.L_347:
        /*0028*/ 	.byte	0x04, 0x17
        /*002a*/ 	.short	(.L_349 - .L_348)
.L_348:
        /*002c*/ 	.word	0x00000000
        /*0030*/ 	.short	0x000e
        /*0032*/ 	.short	0x006c
        /*0034*/ 	.byte	0x00, 0xf0, 0x11, 0x00


	//----- nvinfo : EIATTR_KPARAM_INFO
	.align		4
.L_349:
        /*0038*/ 	.byte	0x04, 0x17
        /*003a*/ 	.short	(.L_351 - .L_350)
.L_350:
        /*003c*/ 	.word	0x00000000
        /*0040*/ 	.short	0x000d
        /*0042*/ 	.short	0x0068
        /*0044*/ 	.byte	0x00, 0xf0, 0x11, 0x00


	//----- nvinfo : EIATTR_KPARAM_INFO
	.align		4
.L_351:
        /*0048*/ 	.byte	0x04, 0x17
        /*004a*/ 	.short	(.L_353 - .L_352)
.L_352:
        /*004c*/ 	.word	0x00000000
        /*0050*/ 	.short	0x000c
        /*0052*/ 	.short	0x0060
        /*0054*/ 	.byte	0x00, 0xf5, 0x21, 0x00


	//----- nvinfo : EIATTR_KPARAM_INFO
	.align		4
.L_353:
        /*0058*/ 	.byte	0x04, 0x17
        /*005a*/ 	.short	(.L_355 - .L_354)
.L_354:
        /*005c*/ 	.word	0x00000000
        /*0060*/ 	.short	0x000b
        /*0062*/ 	.short	0x0058
        /*0064*/ 	.byte	0x00, 0xf5, 0x21, 0x00


	//----- nvinfo : EIATTR_KPARAM_INFO
	.align		4
.L_355:
        /*0068*/ 	.byte	0x04, 0x17
        /*006a*/ 	.short	(.L_357 - .L_356)
.L_356:
        /*006c*/ 	.word	0x00000000
        /*0070*/ 	.short	0x000a
        /*0072*/ 	.short	0x0050
        /*0074*/ 	.byte	0x00, 0xf5, 0x21, 0x00


	//----- nvinfo : EIATTR_KPARAM_INFO
	.align		4
.L_357:
        /*0078*/ 	.byte	0x04, 0x17
        /*007a*/ 	.short	(.L_359 - .L_358)
.L_358:
        /*007c*/ 	.word	0x00000000
        /*0080*/ 	.short	0x0009
        /*0082*/ 	.short	0x0048
        /*0084*/ 	.byte	0x00, 0xf5, 0x21, 0x00


	//----- nvinfo : EIATTR_KPARAM_INFO
	.align		4
.L_359:
        /*0088*/ 	.byte	0x04, 0x17
        /*008a*/ 	.short	(.L_361 - .L_360)
.L_360:
        /*008c*/ 	.word	0x00000000
        /*0090*/ 	.short	0x0008
        /*0092*/ 	.short	0x0040
        /*0094*/ 	.byte	0x00, 0xf5, 0x21, 0x00


	//----- nvinfo : EIATTR_KPARAM_INFO
	.align		4
.L_361:
        /*0098*/ 	.byte	0x04, 0x17
        /*009a*/ 	.short	(.L_363 - .L_362)
.L_362:
        /*009c*/ 	.word	0x00000000
        /*00a0*/ 	.short	0x0007
        /*00a2*/ 	.short	0x0038
        /*00a4*/ 	.byte	0x00, 0xf5, 0x21, 0x00


	//----- nvinfo : EIATTR_KPARAM_INFO
	.align		4
.L_363:
        /*00a8*/ 	.byte	0x04, 0x17
        /*00aa*/ 	.short	(.L_365 - .L_364)
.L_364:
        /*00ac*/ 	.word	0x00000000
        /*00b0*/ 	.short	0x0006
        /*00b2*/ 	.short	0x0030
        /*00b4*/ 	.byte	0x00, 0xf5, 0x21, 0x00


	//----- nvinfo : EIATTR_KPARAM_INFO
	.align		4
.L_365:
        /*00b8*/ 	.byte	0x04, 0x17
        /*00ba*/ 	.short	(.L_367 - .L_366)
.L_366:
        /*00bc*/ 	.word	0x00000000
        /*00c0*/ 	.short	0x0005
        /*00c2*/ 	.short	0x0028
        /*00c4*/ 	.byte	0x00, 0xf5, 0x21, 0x00


	//----- nvinfo : EIATTR_KPARAM_INFO
	.align		4
.L_367:
        /*00c8*/ 	.byte	0x04, 0x17
        /*00ca*/ 	.short	(.L_369 - .L_368)
.L_368:
        /*00cc*/ 	.word	0x00000000
        /*00d0*/ 	.short	0x0004
        /*00d2*/ 	.short	0x0020
        /*00d4*/ 	.byte	0x00, 0xf5, 0x21, 0x00


	//----- nvinfo : EIATTR_KPARAM_INFO
	.align		4
.L_369:
        /*00d8*/ 	.byte	0x04, 0x17
        /*00da*/ 	.short	(.L_371 - .L_370)
.L_370:
        /*00dc*/ 	.word	0x00000000
        /*00e0*/ 	.short	0x0003
        /*00e2*/ 	.short	0x0018
        /*00e4*/ 	.byte	0x00, 0xf5, 0x21, 0x00


	//----- nvinfo : EIATTR_KPARAM_INFO
	.align		4
.L_371:
        /*00e8*/ 	.byte	0x04, 0x17
        /*00ea*/ 	.short	(.L_373 - .L_372)
.L_372:
        /*00ec*/ 	.word	0x00000000
        /*00f0*/ 	.short	0x0002
        /*00f2*/ 	.short	0x0010
        /*00f4*/ 	.byte	0x00, 0xf5, 0x21, 0x00


	//----- nvinfo : EIATTR_KPARAM_INFO
	.align		4
.L_373:
        /*00f8*/ 	.byte	0x04, 0x17
        /*00fa*/ 	.short	(.L_375 - .L_374)
.L_374:
        /*00fc*/ 	.word	0x00000000
        /*0100*/ 	.short	0x0001
        /*0102*/ 	.short	0x0008
        /*0104*/ 	.byte	0x00, 0xf5, 0x21, 0x00


	//----- nvinfo : EIATTR_KPARAM_INFO
	.align		4
.L_375:
        /*0108*/ 	.byte	0x04, 0x17
        /*010a*/ 	.short	(.L_377 - .L_376)
.L_376:
        /*010c*/ 	.word	0x00000000
        /*0110*/ 	.short	0x0000
        /*0112*/ 	.short	0x0000
        /*0114*/ 	.byte	0x00, 0xf5, 0x21, 0x00


	//----- nvinfo : EIATTR_SPARSE_MMA_MASK
	.align		4
.L_377:
        /*0118*/ 	.byte	0x03, 0x50
        /*011a*/ 	.short	0x0000


	//----- nvinfo : EIATTR_MAXREG_COUNT
	.align		4
        /*011c*/ 	.byte	0x03, 0x1b
        /*011e*/ 	.short	0x00ff


	//----- nvinfo : EIATTR_MERCURY_ISA_VERSION
	.align		4
        /*0120*/ 	.byte	0x03, 0x5f
        /*0122*/ 	.short	0x0101


	//----- nvinfo : EIATTR_VRC_CTA_INIT_COUNT
	.align		4
        /*0124*/ 	.byte	0x02, 0x4a
	.zero		1
	.zero		1


	//----- nvinfo : EIATTR_EXIT_INSTR_OFFSETS
	.align		4
        /*0128*/ 	.byte	0x04, 0x1c
        /*012a*/ 	.short	(.L_379 - .L_378)


	//   ....[0]....
.L_378:
        /*012c*/ 	.word	0x00000050


	//   ....[1]....
        /*0130*/ 	.word	0x000005e0


	//   ....[2]....
        /*0134*/ 	.word	0x000006a0


	//----- nvinfo : EIATTR_CBANK_PARAM_SIZE
	.align		4
.L_379:
        /*0138*/ 	.byte	0x03, 0x19
        /*013a*/ 	.short	0x0078


	//----- nvinfo : EIATTR_PARAM_CBANK
	.align		4
        /*013c*/ 	.byte	0x04, 0x0a
        /*013e*/ 	.short	(.L_381 - .L_380)
	.align		4
.L_380:
        /*0140*/ 	.word	index@(.nv.constant0._ZN17fastertransformer15prepareMatrixesI6__halfEEvPT_S3_S3_S3_S3_S3_PKS2_S5_S5_S5_S5_S5_S5_iiii)
        /*0144*/ 	.short	0x0380
        /*0146*/ 	.short	0x0078


	//----- nvinfo : EIATTR_SW_WAR
	.align		4
.L_381:
        /*0148*/ 	.byte	0x04, 0x36
        /*014a*/ 	.short	(.L_383 - .L_382)
.L_382:
        /*014c*/ 	.word	0x00000008
.L_383:


//--------------------- .nv.info._ZN17fastertransformer21calAttnScore_valueBufIfEEvPT_PKS1_S4_S4_S4_iiifS2_S4_iiii --------------------------
	.section	.nv.info._ZN17fastertransformer21calAttnScore_valueBufIfEEvPT_PKS1_S4_S4_S4_iiifS2_S4_iiii,"",@"SHT_CUDA_INFO"
	.sectionflags	@""
	.align	4


	//----- nvinfo : EIATTR_CUDA_API_VERSION
	.align		4
        /*0000*/ 	.byte	0x04, 0x37
        /*0002*/ 	.short	(.L_385 - .L_384)
.L_384:
        /*0004*/ 	.word	0x00000082


	//----- nvinfo : EIATTR_KPARAM_INFO
	.align		4
.L_385:
        /*0008*/ 	.byte	0x04, 0x17
        /*000a*/ 	.short	(.L_387 - .L_386)
.L_386:
        /*000c*/ 	.word	0x00000000
        /*0010*/ 	.short	0x000e
        /*0012*/ 	.short	0x0054
        /*0014*/ 	.byte	0x00, 0xf0, 0x11, 0x00


	//----- nvinfo : EIATTR_KPARAM_INFO
	.align		4
.L_387:
        /*0018*/ 	.byte	0x04, 0x17
        /*001a*/ 	.short	(.L_389 - .L_388)
.L_388:
        /*001c*/ 	.word	0x00000000
        /*0020*/ 	.short	0x000d
        /*0022*/ 	.short	0x0050
        /*0024*/ 	.byte	0x00, 0xf0, 0x11, 0x00


	//----- nvinfo : EIATTR_KPARAM_INFO
	.align		4
.L_389:
        /*0028*/ 	.byte	0x04, 0x17
        /*002a*/ 	.short	(.L_391 - .L_390)
.L_390:
        /*002c*/ 	.word	0x00000000
        /*0030*/ 	.short	0x000c
        /*0032*/ 	.short	0x004c
        /*0034*/ 	.byte	0x00, 0xf0, 0x11, 0x00


	//----- nvinfo : EIATTR_KPARAM_INFO
	.align		4
.L_391:
        /*0038*/ 	.byte	0x04, 0x17
        /*003a*/ 	.short	(.L_393 - .L_392)
.L_392:
        /*003c*/ 	.word	0x00000000
        /*0040*/ 	.short	0x000b
        /*0042*/ 	.short	0x0048
        /*0044*/ 	.byte	0x00, 0xf0, 0x11, 0x00


	//----- nvinfo : EIATTR_KPARAM_INFO
	.align		4
.L_393:
        /*0048*/ 	.byte	0x04, 0x17
        /*004a*/ 	.short	(.L_395 - .L_394)
.L_394:
        /*004c*/ 	.word	0x00000000
        /*0050*/ 	.short	0x000a
        /*0052*/ 	.short	0x0040
        /*0054*/ 	.byte	0x00, 0xf5, 0x21, 0x00


	//----- nvinfo : EIATTR_KPARAM_INFO
	.align		4
.L_395:
        /*0058*/ 	.byte	0x04, 0x17
        /*005a*/ 	.short	(.L_397 - .L_396)
.L_396:
        /*005c*/ 	.word	0x00000000
        /*0060*/ 	.short	0x0009
        /*0062*/ 	.short	0x0038
        /*0064*/ 	.byte	0x00, 0xf5, 0x21, 0x00


	//----- nvinfo : EIATTR_KPARAM_INFO
	.align		4
.L_397:
        /*0068*/ 	.byte	0x04, 0x17
        /*006a*/ 	.short	(.L_399 - .L_398)
.L_398:
        /*006c*/ 	.word	0x00000000
        /*0070*/ 	.short	0x0008
        /*0072*/ 	.short	0x0034
        /*0074*/ 	.byte	0x00, 0xf0, 0x11, 0x00


	//----- nvinfo : EIATTR_KPARAM_INFO
	.align		4
.L_399:
        /*0078*/ 	.byte	0x04, 0x17
        /*007a*/ 	.short	(.L_401 - .L_400)
.L_400:
        /*007c*/ 	.word	0x00000000
        /*0080*/ 	.short	0x0007
        /*0082*/ 	.short	0x0030
        /*0084*/ 	.byte	0x00, 0xf0, 0x11, 0x00


	//----- nvinfo : EIATTR_KPARAM_INFO
	.align		4
.L_401:
        /*0088*/ 	.byte	0x04, 0x17
        /*008a*/ 	.short	(.L_403 - .L_402)
.L_402:
        /*008c*/ 	.word	0x00000000
        /*0090*/ 	.short	0x0006
        /*0092*/ 	.short	0x002c
        /*0094*/ 	.byte	0x00, 0xf0, 0x11, 0x00


	//----- nvinfo : EIATTR_KPARAM_INFO
	.align		4
.L_403:
        /*0098*/ 	.byte	0x04, 0x17
        /*009a*/ 	.short	(.L_405 - .L_404)
.L_404:
        /*009c*/ 	.word	0x00000000
        /*00a0*/ 	.short	0x0005
        /*00a2*/ 	.short	0x0028
        /*00a4*/ 	.byte	0x00, 0xf0, 0x11, 0x00


	//----- nvinfo : EIATTR_KPARAM_INFO
	.align		4
.L_405:
        /*00a8*/ 	.byte	0x04, 0x17
        /*00aa*/ 	.short	(.L_407 - .L_406)
.L_406:
        /*00ac*/ 	.word	0x00000000
        /*00b0*/ 	.short	0x0004
        /*00b2*/ 	.short	0x0020
        /*00b4*/ 	.byte	0x00, 0xf5, 0x21, 0x00


	//----- nvinfo : EIATTR_KPARAM_INFO
	.align		4
.L_407:
        /*00b8*/ 	.byte	0x04, 0x17
        /*00ba*/ 	.short	(.L_409 - .L_408)
.L_408:
        /*00bc*/ 	.word	0x00000000
        /*00c0*/ 	.short	0x0003
        /*00c2*/ 	.short	0x0018
        /*00c4*/ 	.byte	0x00, 0xf5, 0x21, 0x00


	//----- nvinfo : EIATTR_KPARAM_INFO
	.align		4
.L_409:
        /*00c8*/ 	.byte	0x04, 0x17
        /*00ca*/ 	.short	(.L_411 - .L_410)
.L_410:
        /*00cc*/ 	.word	0x00000000
        /*00d0*/ 	.short	0x0002
        /*00d2*/ 	.short	0x0010
        /*00d4*/ 	.byte	0x00, 0xf5, 0x21, 0x00


	//----- nvinfo : EIATTR_KPARAM_INFO
	.align		4
.L_411:
        /*00d8*/ 	.byte	0x04, 0x17
        /*00da*/ 	.short	(.L_413 - .L_412)
.L_412:
        /*00dc*/ 	.word	0x00000000
        /*00e0*/ 	.short	0x0001
        /*00e2*/ 	.short	0x0008
        /*00e4*/ 	.byte	0x00, 0xf5, 0x21, 0x00


	//----- nvinfo : EIATTR_KPARAM_INFO
	.align		4
.L_413:
        /*00e8*/ 	.byte	0x04, 0x17
        /*00ea*/ 	.short	(.L_415 - .L_414)
.L_414:
        /*00ec*/ 	.word	0x00000000
        /*00f0*/ 	.short	0x0000
        /*00f2*/ 	.short	0x0000
        /*00f4*/ 	.byte	0x00, 0xf5, 0x21, 0x00


	//----- nvinfo : EIATTR_SPARSE_MMA_MASK
	.align		4
.L_415:
        /*00f8*/ 	.byte	0x03, 0x50
        /*00fa*/ 	.short	0x0000


	//----- nvinfo : EIATTR_MAXREG_COUNT
	.align		4
        /*00fc*/ 	.byte	0x03, 0x1b
        /*00fe*/ 	.short	0x00ff


	//----- nvinfo : EIATTR_NUM_BARRIERS
	.align		4
        /*0100*/ 	.byte	0x02, 0x4c
        /*0102*/ 	.byte	0x01
	.zero		1


	//----- nvinfo : EIATTR_MERCURY_ISA_VERSION
	.align		4
        /*0104*/ 	.byte	0x03, 0x5f
        /*0106*/ 	.short	0x0101


	//----- nvinfo : EIATTR_COOP_GROUP_MASK_REGIDS
	.align		4
        /*0108*/ 	.byte	0x04, 0x29
        /*010a*/ 	.short	(.L_417 - .L_416)


	//   ....[0]....
.L_416:
        /*010c*/ 	.word	0xffffffff


	//   ....[1]....
        /*0110*/ 	.word	0xffffffff


	//   ....[2]....
        /*0114*/ 	.word	0xffffffff


	//   ....[3]....
        /*0118*/ 	.word	0xffffffff


	//   ....[4]....
        /*011c*/ 	.word	0xffffffff


	//   ....[5]....
        /*0120*/ 	.word	0xffffffff


	//   ....[6]....
        /*0124*/ 	.word	0xffffffff


	//   ....[7]....
        /*0128*/ 	.word	0xffffffff


	//   ....[8]....
        /*012c*/ 	.word	0xffffffff


	//   ....[9]....
        /*0130*/ 	.word	0xffffffff


	//   ....[10]....
        /*0134*/ 	.word	0xffffffff


	//   ....[11]....
        /*0138*/ 	.word	0xffffffff


	//   ....[12]....
        /*013c*/ 	.word	0xffffffff


	//   ....[13]....
        /*0140*/ 	.word	0xffffffff


	//   ....[14]....
        /*0144*/ 	.word	0xffffffff


	//   ....[15]....
        /*0148*/ 	.word	0xffffffff


	//   ....[16]....
        /*014c*/ 	.word	0xffffffff


	//   ....[17]....
        /*0150*/ 	.word	0xffffffff


	//   ....[18]....
        /*0154*/ 	.word	0xffffffff


	//   ....[19]....
        /*0158*/ 	.word	0xffffffff


	//----- nvinfo : EIATTR_COOP_GROUP_INSTR_OFFSETS
	.align		4
.L_417:
        /*015c*/ 	.byte	0x04, 0x28
        /*015e*/ 	.short	(.L_419 - .L_418)


	//   ....[0]....
.L_418:
        /*0160*/ 	.word	0x00000220


	//   ....[1]....
        /*0164*/ 	.word	0x00000240


	//   ....[2]....
        /*0168*/ 	.word	0x00000260


	//   ....[3]....
        /*016c*/ 	.word	0x00000280


	//   ....[4]....
        /*0170*/ 	.word	0x000002d0


	//   ....[5]....
        /*0174*/ 	.word	0x000003a0


	//   ....[6]....
        /*0178*/ 	.word	0x000003c0


	//   ....[7]....
        /*017c*/ 	.word	0x000003e0


	//   ....[8]....
        /*0180*/ 	.word	0x00000410


	//   ....[9]....
        /*0184*/ 	.word	0x00000450


	//   ....[10]....
        /*0188*/ 	.word	0x00000530


	//   ....[11]....
        /*018c*/ 	.word	0x00000550


	//   ....[12]....
        /*0190*/ 	.word	0x00000570


	//   ....[13]....
        /*0194*/ 	.word	0x000005a0


	//   ....[14]....
        /*0198*/ 	.word	0x000005e0


	//   ....[15]....
        /*019c*/ 	.word	0x000006c0


	//   ....[16]....
        /*01a0*/ 	.word	0x000006e0


	//   ....[17]....
        /*01a4*/ 	.word	0x00000700


	//   ....[18]....
        /*01a8*/ 	.word	0x00000740


	//   ....[19]....
        /*01ac*/ 	.word	0x00000760


	//----- nvinfo : EIATTR_VRC_CTA_INIT_COUNT
	.align		4
.L_419:
        /*01b0*/ 	.byte	0x02, 0x4a
	.zero		1
	.zero		1


	//----- nvinfo : EIATTR_EXIT_INSTR_OFFSETS
	.align		4
        /*01b4*/ 	.byte	0x04, 0x1c
        /*01b6*/ 	.short	(.L_421 - .L_420)


	//   ....[0]....
.L_420:
        /*01b8*/ 	.word	0x000008a0


	//   ....[1]....
        /*01bc*/ 	.word	0x00000c20


	//   ....[2]....
        /*01c0*/ 	.word	0x00000e00


	//----- nvinfo : EIATTR_CRS_STACK_SIZE
	.align		4
.L_421:
        /*01c4*/ 	.byte	0x04, 0x1e
        /*01c6*/ 	.short	(.L_423 - .L_422)
.L_422:
        /*01c8*/ 	.word	0x00000000


	//----- nvinfo : EIATTR_CBANK_PARAM_SIZE
	.align		4
.L_423:
        /*01cc*/ 	.byte	0x03, 0x19
        /*01ce*/ 	.short	0x0058


	//----- nvinfo : EIATTR_PARAM_CBANK
	.align		4
        /*01d0*/ 	.byte	0x04, 0x0a
        /*01d2*/ 	.short	(.L_425 - .L_424)
	.align		4
.L_424:
        /*01d4*/ 	.word	index@(.nv.constant0._ZN17fastertransformer21calAttnScore_valueBufIfEEvPT_PKS1_S4_S4_S4_iiifS2_S4_iiii)
        /*01d8*/ 	.short	0x0380
        /*01da*/ 	.short	0x0058


	//----- nvinfo : EIATTR_SW_WAR
	.align		4
.L_425:
        /*01dc*/ 	.byte	0x04, 0x36
        /*01de*/ 	.short	(.L_427 - .L_426)
.L_426:
        /*01e0*/ 	.word	0x00000008
.L_427:


//--------------------- .nv.info._ZN17fastertransformer14gelu_bias_loopI6__halfEEvPT_PKS2_ii --------------------------
	.section	.nv.info._ZN17fastertransformer14gelu_bias_loopI6__halfEEvPT_PKS2_ii,"",@"SHT_CUDA_INFO"
	.sectionflags	@""
	.align	4


	//----- nvinfo : EIATTR_CUDA_API_VERSION
	.align		4
        /*0000*/ 	.byte	0x04, 0x37
        /*0002*/ 	.short	(.L_429 - .L_428)
.L_428:
        /*0004*/ 	.word	0x00000082


	//----- nvinfo : EIATTR_KPARAM_INFO
	.align		4
.L_429:
        /*0008*/ 	.byte	0x04, 0x17
        /*000a*/ 	.short	(.L_431 - .L_430)
.L_430:
        /*000c*/ 	.word	0x00000000
        /*0010*/ 	.short	0x0003
        /*0012*/ 	.short	0x0014
        /*0014*/ 	.byte	0x00, 0xf0, 0x11, 0x00


	//----- nvinfo : EIATTR_KPARAM_INFO
	.align		4
.L_431:
        /*0018*/ 	.byte	0x04, 0x17
        /*001a*/ 	.short	(.L_433 - .L_432)
.L_432:
        /*001c*/ 	.word	0x00000000
        /*0020*/ 	.short	0x0002
        /*0022*/ 	.short	0x0010
        /*0024*/ 	.byte	0x00, 0xf0, 0x11, 0x00


	//----- nvinfo : EIATTR_KPARAM_INFO
	.align		4
.L_433:
        /*0028*/ 	.byte	0x04, 0x17
        /*002a*/ 	.short	(.L_435 - .L_434)
.L_434:
        /*002c*/ 	.word	0x00000000
        /*0030*/ 	.short	0x0001
        /*0032*/ 	.short	0x0008
        /*0034*/ 	.byte	0x00, 0xf5, 0x21, 0x00


	//----- nvinfo : EIATTR_KPARAM_INFO
	.align		4
.L_435:
        /*0038*/ 	.byte	0x04, 0x17
        /*003a*/ 	.short	(.L_437 - .L_436)
.L_436:
        /*003c*/ 	.word	0x00000000
        /*0040*/ 	.short	0x0000
        /*0042*/ 	.short	0x0000
        /*0044*/ 	.byte	0x00, 0xf5, 0x21, 0x00


	//----- nvinfo : EIATTR_SPARSE_MMA_MASK
	.align		4
.L_437:
        /*0048*/ 	.byte	0x03, 0x50
        /*004a*/ 	.short	0x0000


	//----- nvinfo : EIATTR_MAXREG_COUNT
	.align		4
        /*004c*/ 	.byte	0x03, 0x1b
        /*004e*/ 	.short	0x00ff


	//----- nvinfo : EIATTR_MERCURY_ISA_VERSION
	.align		4
        /*0050*/ 	.byte	0x03, 0x5f
        /*0052*/ 	.short	0x0101


	//----- nvinfo : EIATTR_VRC_CTA_INIT_COUNT
	.align		4
        /*0054*/ 	.byte	0x02, 0x4a
	.zero		1
	.zero		1


	//----- nvinfo : EIATTR_EXIT_INSTR_OFFSETS
	.align		4
        /*0058*/ 	.byte	0x04, 0x1c
        /*005a*/ 	.short	(.L_439 - .L_438)


	//   ....[0]....
.L_438:
        /*005c*/ 	.word	0x00000040


	//   ....[1]....
        /*0060*/ 	.word	0x00000090


	//   ....[2]....
        /*0064*/ 	.word	0x000002f0


	//----- nvinfo : EIATTR_CRS_STACK_SIZE
	.align		4
.L_439:
        /*0068*/ 	.byte	0x04, 0x1e
        /*006a*/ 	.short	(.L_441 - .L_440)
.L_440:
        /*006c*/ 	.word	0x00000000


	//----- nvinfo : EIATTR_CBANK_PARAM_SIZE
	.align		4
.L_441:
        /*0070*/ 	.byte	0x03, 0x19
        /*0072*/ 	.short	0x0018


	//----- nvinfo : EIATTR_PARAM_CBANK
	.align		4
        /*0074*/ 	.byte	0x04, 0x0a
        /*0076*/ 	.short	(.L_443 - .L_442)
	.align		4
.L_442:
        /*0078*/ 	.word	index@(.nv.constant0._ZN17fastertransformer14gelu_bias_loopI6__halfEEvPT_PKS2_ii)
        /*007c*/ 	.short	0x0380
        /*007e*/ 	.short	0x0018


	//----- nvinfo : EIATTR_SW_WAR
	.align		4
.L_443:
        /*0080*/ 	.byte	0x04, 0x36
        /*0082*/ 	.short	(.L_445 - .L_444)
.L_444:
        /*0084*/ 	.word	0x00000008
.L_445:


//--------------------- .nv.info._ZN17fastertransformer17addBias_layerNormIfEEvPT_PKS1_S4_S4_S4_iif --------------------------
	.section	.nv.info._ZN17fastertransformer17addBias_layerNormIfEEvPT_PKS1_S4_S4_S4_iif,"",@"SHT_CUDA_INFO"
	.sectionflags	@""
	.align	4


	//----- nvinfo : EIATTR_CUDA_API_VERSION
	.align		4
        /*0000*/ 	.byte	0x04, 0x37
        /*0002*/ 	.short	(.L_447 - .L_446)
.L_446:
        /*0004*/ 	.word	0x00000082


	//----- nvinfo : EIATTR_KPARAM_INFO
	.align		4
.L_447:
        /*0008*/ 	.byte	0x04, 0x17
        /*000a*/ 	.short	(.L_449 - .L_448)
.L_448:
        /*000c*/ 	.word	0x00000000
        /*0010*/ 	.short	0x0007
        /*0012*/ 	.short	0x0030
        /*0014*/ 	.byte	0x00, 0xf0, 0x11, 0x00


	//----- nvinfo : EIATTR_KPARAM_INFO
	.align		4
.L_449:
        /*0018*/ 	.byte	0x04, 0x17
        /*001a*/ 	.short	(.L_451 - .L_450)
.L_450:
        /*001c*/ 	.word	0x00000000
        /*0020*/ 	.short	0x0006
        /*0022*/ 	.short	0x002c
        /*0024*/ 	.byte	0x00, 0xf0, 0x11, 0x00


	//----- nvinfo : EIATTR_KPARAM_INFO
	.align		4
.L_451:
        /*0028*/ 	.byte	0x04, 0x17
        /*002a*/ 	.short	(.L_453 - .L_452)
.L_452:
        /*002c*/ 	.word	0x00000000
        /*0030*/ 	.short	0x0005
        /*0032*/ 	.short	0x0028
        /*0034*/ 	.byte	0x00, 0xf0, 0x11, 0x00


	//----- nvinfo : EIATTR_KPARAM_INFO
	.align		4
.L_453:
        /*0038*/ 	.byte	0x04, 0x17
        /*003a*/ 	.short	(.L_455 - .L_454)
.L_454:
        /*003c*/ 	.word	0x00000000
        /*0040*/ 	.short	0x0004
        /*0042*/ 	.short	0x0020
        /*0044*/ 	.byte	0x00, 0xf5, 0x21, 0x00


	//----- nvinfo : EIATTR_KPARAM_INFO
	.align		4
.L_455:
        /*0048*/ 	.byte	0x04, 0x17
        /*004a*/ 	.short	(.L_457 - .L_456)
.L_456:
        /*004c*/ 	.word	0x00000000
        /*0050*/ 	.short	0x0003
        /*0052*/ 	.short	0x0018
        /*0054*/ 	.byte	0x00, 0xf5, 0x21, 0x00


	//----- nvinfo : EIATTR_KPARAM_INFO
	.align		4
.L_457:
        /*0058*/ 	.byte	0x04, 0x17
        /*005a*/ 	.short	(.L_459 - .L_458)
.L_458:
        /*005c*/ 	.word	0x00000000
        /*0060*/ 	.short	0x0002
        /*0062*/ 	.short	0x0010
        /*0064*/ 	.byte	0x00, 0xf5, 0x21, 0x00


	//----- nvinfo : EIATTR_KPARAM_INFO
	.align		4
.L_459:
        /*0068*/ 	.byte	0x04, 0x17
        /*006a*/ 	.short	(.L_461 - .L_460)
.L_460:
        /*006c*/ 	.word	0x00000000
        /*0070*/ 	.short	0x0001
        /*0072*/ 	.short	0x0008
        /*0074*/ 	.byte	0x00, 0xf5, 0x21, 0x00


	//----- nvinfo : EIATTR_KPARAM_INFO
	.align		4
.L_461:
        /*0078*/ 	.byte	0x04, 0x17
        /*007a*/ 	.short	(.L_463 - .L_462)
.L_462:
        /*007c*/ 	.word	0x00000000
        /*0080*/ 	.short	0x0000
        /*0082*/ 	.short	0x0000
        /*0084*/ 	.byte	0x00, 0xf5, 0x21, 0x00


	//----- nvinfo : EIATTR_SPARSE_MMA_MASK
	.align		4
.L_463:
        /*0088*/ 	.byte	0x03, 0x50
        /*008a*/ 	.short	0x0000


	//----- nvinfo : EIATTR_MAXREG_COUNT
	.align		4
        /*008c*/ 	.byte	0x03, 0x1b
        /*008e*/ 	.short	0x00ff


	//----- nvinfo : EIATTR_NUM_BARRIERS
	.align		4
        /*0090*/ 	.byte	0x02, 0x4c
        /*0092*/ 	.byte	0x01
	.zero		1


	//----- nvinfo : EIATTR_MERCURY_ISA_VERSION
	.align		4
        /*0094*/ 	.byte	0x03, 0x5f
        /*0096*/ 	.short	0x0101


	//----- nvinfo : EIATTR_COOP_GROUP_MASK_REGIDS
	.align		4
        /*0098*/ 	.byte	0x04, 0x29
        /*009a*/ 	.short	(.L_465 - .L_464)


	//   ....[0]....
.L_464:
        /*009c*/ 	.word	0xffffffff


	//   ....[1]....
        /*00a0*/ 	.word	0xffffffff


	//   ....[2]....
        /*00a4*/ 	.word	0xffffffff


	//   ....[3]....
        /*00a8*/ 	.word	0xffffffff


	//   ....[4]....
        /*00ac*/ 	.word	0xffffffff


	//   ....[5]....
        /*00b0*/ 	.word	0xffffffff


	//   ....[6]....
        /*00b4*/ 	.word	0xffffffff


	//   ....[7]....
        /*00b8*/ 	.word	0xffffffff


	//   ....[8]....
        /*00bc*/ 	.word	0xffffffff


	//   ....[9]....
        /*00c0*/ 	.word	0xffffffff


	//   ....[10]....
        /*00c4*/ 	.word	0xffffffff


	//   ....[11]....
        /*00c8*/ 	.word	0xffffffff


	//   ....[12]....
        /*00cc*/ 	.word	0xffffffff


	//   ....[13]....
        /*00d0*/ 	.word	0xffffffff


	//   ....[14]....
        /*00d4*/ 	.word	0xffffffff


	//   ....[15]....
        /*00d8*/ 	.word	0xffffffff


	//   ....[16]....
        /*00dc*/ 	.word	0xffffffff


	//   ....[17]....
        /*00e0*/ 	.word	0xffffffff


	//   ....[18]....
        /*00e4*/ 	.word	0xffffffff


	//   ....[19]....
        /*00e8*/ 	.word	0xffffffff


	//----- nvinfo : EIATTR_COOP_GROUP_INSTR_OFFSETS
	.align		4
.L_465:
        /*00ec*/ 	.byte	0x04, 0x28
        /*00ee*/ 	.short	(.L_467 - .L_466)


	//   ....[0]....
.L_466:
        /*00f0*/ 	.word	0x00000150


	//   ....[1]....
        /*00f4*/ 	.word	0x00000170


	//   ....[2]....
        /*00f8*/ 	.word	0x00000190


	//   ....[3]....
        /*00fc*/ 	.word	0x000001b0


	//   ....[4]....
        /*0100*/ 	.word	0x000001e0


	//   ....[5]....
        /*0104*/ 	.word	0x00000260


	//   ....[6]....
        /*0108*/ 	.word	0x00000280


	//   ....[7]....
        /*010c*/ 	.word	0x000002a0


	//   ....[8]....
        /*0110*/ 	.word	0x000002c0


	//   ....[9]....
        /*0114*/ 	.word	0x000002f0


	//   ....[10]....
        /*0118*/ 	.word	0x000003a0


	//   ....[11]....
        /*011c*/ 	.word	0x000003d0


	//   ....[12]....
        /*0120*/ 	.word	0x00000400


	//   ....[13]....
        /*0124*/ 	.word	0x00000420


	//   ....[14]....
        /*0128*/ 	.word	0x00000450


	//   ....[15]....
        /*012c*/ 	.word	0x00000500


	//   ....[16]....
        /*0130*/ 	.word	0x00000520


	//   ....[17]....
        /*0134*/ 	.word	0x00000540


	//   ....[18]....
        /*0138*/ 	.word	0x00000560


	//   ....[19]....
        /*013c*/ 	.word	0x000005a0


	//----- nvinfo : EIATTR_VRC_CTA_INIT_COUNT
	.align		4
.L_467:
        /*0140*/ 	.byte	0x02, 0x4a
	.zero		1
	.zero		1


	//----- nvinfo : EIATTR_EXIT_INSTR_OFFSETS
	.align		4
        /*0144*/ 	.byte	0x04, 0x1c
        /*0146*/ 	.short	(.L_469 - .L_468)


	//   ....[0]....
.L_468:
        /*0148*/ 	.word	0x00000670


	//----- nvinfo : EIATTR_CBANK_PARAM_SIZE
	.align		4
.L_469:
        /*014c*/ 	.byte	0x03, 0x19
        /*014e*/ 	.short	0x0034


	//----- nvinfo : EIATTR_PARAM_CBANK
	.align		4
        /*0150*/ 	.byte	0x04, 0x0a
        /*0152*/ 	.short	(.L_471 - .L_470)
	.align		4
.L_470:
        /*0154*/ 	.word	index@(.nv.constant0._ZN17fastertransformer17addBias_layerNormIfEEvPT_PKS1_S4_S4_S4_iif)
        /*0158*/ 	.short	0x0380
        /*015a*/ 	.short	0x0034


	//----- nvinfo : EIATTR_SW_WAR
	.align		4
.L_471:
        /*015c*/ 	.byte	0x04, 0x36
        /*015e*/ 	.short	(.L_473 - .L_472)
.L_472:
        /*0160*/ 	.word	0x00000008
.L_473:


//--------------------- .nv.info._ZN17fastertransformer15transpose102_v2IfEEvPT_PKS1_iiii --------------------------
	.section	.nv.info._ZN17fastertransformer15transpose102_v2IfEEvPT_PKS1_iiii,"",@"SHT_CUDA_INFO"
	.sectionflags	@""
	.align	4


	//----- nvinfo : EIATTR_CUDA_API_VERSION
	.align		4
        /*0000*/ 	.byte	0x04, 0x37
        /*0002*/ 	.short	(.L_475 - .L_474)
.L_474:
        /*0004*/ 	.word	0x00000082


	//----- nvinfo : EIATTR_KPARAM_INFO
	.align		4
.L_475:
        /*0008*/ 	.byte	0x04, 0x17
        /*000a*/ 	.short	(.L_477 - .L_476)
.L_476:
        /*000c*/ 	.word	0x00000000
        /*0010*/ 	.short	0x0005
        /*0012*/ 	.short	0x001c
        /*0014*/ 	.byte	0x00, 0xf0, 0x11, 0x00


	//----- nvinfo : EIATTR_KPARAM_INFO
	.align		4
.L_477:
        /*0018*/ 	.byte	0x04, 0x17
        /*001a*/ 	.short	(.L_479 - .L_478)
.L_478:
        /*001c*/ 	.word	0x00000000
        /*0020*/ 	.short	0x0004
        /*0022*/ 	.short	0x0018
        /*0024*/ 	.byte	0x00, 0xf0, 0x11, 0x00


	//----- nvinfo : EIATTR_KPARAM_INFO
	.align		4
.L_479:
        /*0028*/ 	.byte	0x04, 0x17
        /*002a*/ 	.short	(.L_481 - .L_480)
.L_480:
        /*002c*/ 	.word	0x00000000
        /*0030*/ 	.short	0x0003
        /*0032*/ 	.short	0x0014
        /*0034*/ 	.byte	0x00, 0xf0, 0x11, 0x00


	//----- nvinfo : EIATTR_KPARAM_INFO
	.align		4
.L_481:
        /*0038*/ 	.byte	0x04, 0x17
        /*003a*/ 	.short	(.L_483 - .L_482)
.L_482:
        /*003c*/ 	.word	0x00000000
        /*0040*/ 	.short	0x0002
        /*0042*/ 	.short	0x0010
        /*0044*/ 	.byte	0x00, 0xf0, 0x11, 0x00


	//----- nvinfo : EIATTR_KPARAM_INFO
	.align		4
.L_483:
        /*0048*/ 	.byte	0x04, 0x17
        /*004a*/ 	.short	(.L_485 - .L_484)
.L_484:
        /*004c*/ 	.word	0x00000000
        /*0050*/ 	.short	0x0001
        /*0052*/ 	.short	0x0008
        /*0054*/ 	.byte	0x00, 0xf5, 0x21, 0x00


	//----- nvinfo : EIATTR_KPARAM_INFO
	.align		4
.L_485:
        /*0058*/ 	.byte	0x04, 0x17
        /*005a*/ 	.short	(.L_487 - .L_486)
.L_486:
        /*005c*/ 	.word	0x00000000
        /*0060*/ 	.short	0x0000
        /*0062*/ 	.short	0x0000
        /*0064*/ 	.byte	0x00, 0xf5, 0x21, 0x00


	//----- nvinfo : EIATTR_SPARSE_MMA_MASK
	.align		4
.L_487:
        /*0068*/ 	.byte	0x03, 0x50
        /*006a*/ 	.short	0x0000


	//----- nvinfo : EIATTR_MAXREG_COUNT
	.align		4
        /*006c*/ 	.byte	0x03, 0x1b
        /*006e*/ 	.short	0x00ff


	//----- nvinfo : EIATTR_MERCURY_ISA_VERSION
	.align		4
        /*0070*/ 	.byte	0x03, 0x5f
        /*0072*/ 	.short	0x0101


	//----- nvinfo : EIATTR_VRC_CTA_INIT_COUNT
	.align		4
        /*0074*/ 	.byte	0x02, 0x4a
	.zero		1
	.zero		1


	//----- nvinfo : EIATTR_EXIT_INSTR_OFFSETS
	.align		4
        /*0078*/ 	.byte	0x04, 0x1c
        /*007a*/ 	.short	(.L_489 - .L_488)


	//   ....[0]....
.L_488:
        /*007c*/ 	.word	0x00000160


	//   ....[1]....
        /*0080*/ 	.word	0x000002c0


	//----- nvinfo : EIATTR_CBANK_PARAM_SIZE
	.align		4
.L_489:
        /*0084*/ 	.byte	0x03, 0x19
        /*0086*/ 	.short	0x0020


	//----- nvinfo : EIATTR_PARAM_CBANK
	.align		4
        /*0088*/ 	.byte	0x04, 0x0a
        /*008a*/ 	.short	(.L_491 - .L_490)
	.align		4
.L_490:
        /*008c*/ 	.word	index@(.nv.constant0._ZN17fastertransformer15transpose102_v2IfEEvPT_PKS1_iiii)
        /*0090*/ 	.short	0x0380
        /*0092*/ 	.short	0x0020


	//----- nvinfo : EIATTR_SW_WAR
	.align		4
.L_491:
        /*0094*/ 	.byte	0x04, 0x36
        /*0096*/ 	.short	(.L_493 - .L_492)
.L_492:
        /*0098*/ 	.word	0x00000008
.L_493:


//--------------------- .nv.info._ZN17fastertransformer10relShiftBdIfEEvPT_PKS1_iii --------------------------
	.section	.nv.info._ZN17fastertransformer10relShiftBdIfEEvPT_PKS1_iii,"",@"SHT_CUDA_INFO"
	.sectionflags	@""
	.align	4


	//----- nvinfo : EIATTR_CUDA_API_VERSION
	.align		4
        /*0000*/ 	.byte	0x04, 0x37
        /*0002*/ 	.short	(.L_495 - .L_494)
.L_494:
        /*0004*/ 	.word	0x00000082


	//----- nvinfo : EIATTR_KPARAM_INFO
	.align		4
.L_495:
        /*0008*/ 	.byte	0x04, 0x17
        /*000a*/ 	.short	(.L_497 - .L_496)
.L_496:
        /*000c*/ 	.word	0x00000000
        /*0010*/ 	.short	0x0004
        /*0012*/ 	.short	0x0018
        /*0014*/ 	.byte	0x00, 0xf0, 0x11, 0x00


	//----- nvinfo : EIATTR_KPARAM_INFO
	.align		4
.L_497:
        /*0018*/ 	.byte	0x04, 0x17
        /*001a*/ 	.short	(.L_499 - .L_498)
.L_498:
        /*001c*/ 	.word	0x00000000
        /*0020*/ 	.short	0x0003
        /*0022*/ 	.short	0x0014
        /*0024*/ 	.byte	0x00, 0xf0, 0x11, 0x00


	//----- nvinfo : EIATTR_KPARAM_INFO
	.align		4
.L_499:
        /*0028*/ 	.byte	0x04, 0x17
        /*002a*/ 	.short	(.L_501 - .L_500)
.L_500:
        /*002c*/ 	.word	0x00000000
        /*0030*/ 	.short	0x0002
        /*0032*/ 	.short	0x0010
        /*0034*/ 	.byte	0x00, 0xf0, 0x11, 0x00


	//----- nvinfo : EIATTR_KPARAM_INFO
	.align		4
.L_501:
        /*0038*/ 	.byte	0x04, 0x17
        /*003a*/ 	.short	(.L_503 - .L_502)
.L_502:
        /*003c*/ 	.word	0x00000000
        /*0040*/ 	.short	0x0001
        /*0042*/ 	.short	0x0008
        /*0044*/ 	.byte	0x00, 0xf5, 0x21, 0x00


	//----- nvinfo : EIATTR_KPARAM_INFO
	.align		4
.L_503:
        /*0048*/ 	.byte	0x04, 0x17
        /*004a*/ 	.short	(.L_505 - .L_504)
.L_504:
        /*004c*/ 	.word	0x00000000
        /*0050*/ 	.short	0x0000
        /*0052*/ 	.short	0x0000
        /*0054*/ 	.byte	0x00, 0xf5, 0x21, 0x00


	//----- nvinfo : EIATTR_SPARSE_MMA_MASK
	.align		4
.L_505:
        /*0058*/ 	.byte	0x03, 0x50
        /*005a*/ 	.short	0x0000


	//----- nvinfo : EIATTR_MAXREG_COUNT
	.align		4
        /*005c*/ 	.byte	0x03, 0x1b
        /*005e*/ 	.short	0x00ff


	//----- nvinfo : EIATTR_MERCURY_ISA_VERSION
	.align		4
        /*0060*/ 	.byte	0x03, 0x5f
        /*0062*/ 	.short	0x0101


	//----- nvinfo : EIATTR_VRC_CTA_INIT_COUNT
	.align		4
        /*0064*/ 	.byte	0x02, 0x4a
	.zero		1
	.zero		1


	//----- nvinfo : EIATTR_EXIT_INSTR_OFFSETS
	.align		4
        /*0068*/ 	.byte	0x04, 0x1c
        /*006a*/ 	.short	(.L_507 - .L_506)


	//   ....[0]....
.L_506:
        /*006c*/ 	.word	0x000000b0


	//   ....[1]....
        /*0070*/ 	.word	0x000002f0


	//   ....[2]....
        /*0074*/ 	.word	0x00000390


	//----- nvinfo : EIATTR_CBANK_PARAM_SIZE
	.align		4
.L_507:
        /*0078*/ 	.byte	0x03, 0x19
        /*007a*/ 	.short	0x001c


	//----- nvinfo : EIATTR_PARAM_CBANK
	.align		4
        /*007c*/ 	.byte	0x04, 0x0a
        /*007e*/ 	.short	(.L_509 - .L_508)
	.align		4
.L_508:
        /*0080*/ 	.word	index@(.nv.constant0._ZN17fastertransformer10relShiftBdIfEEvPT_PKS1_iii)
        /*0084*/ 	.short	0x0380
        /*0086*/ 	.short	0x001c


	//----- nvinfo : EIATTR_SW_WAR
	.align		4
.L_509:
        /*0088*/ 	.byte	0x04, 0x36
        /*008a*/ 	.short	(.L_511 - .L_510)
.L_510:
        /*008c*/ 	.word	0x00000008
.L_511:


//--------------------- .nv.info._ZN17fastertransformer12transpose102IfEEvPT_PKS1_iiii --------------------------
	.section	.nv.info._ZN17fastertransformer12transpose102IfEEvPT_PKS1_iiii,"",@"SHT_CUDA_INFO"
	.sectionflags	@""
	.align	4


	//----- nvinfo : EIATTR_CUDA_API_VERSION
	.align		4
        /*0000*/ 	.byte	0x04, 0x37
        /*0002*/ 	.short	(.L_513 - .L_512)
.L_512:
        /*0004*/ 	.word	0x00000082


	//----- nvinfo : EIATTR_KPARAM_INFO
	.align		4
.L_513:
        /*0008*/ 	.byte	0x04, 0x17
        /*000a*/ 	.short	(.L_515 - .L_514)
.L_514:
        /*000c*/ 	.word	0x00000000
        /*0010*/ 	.short	0x0005
        /*0012*/ 	.short	0x001c
        /*0014*/ 	.byte	0x00, 0xf0, 0x11, 0x00


	//----- nvinfo : EIATTR_KPARAM_INFO
	.align		4
.L_515:
        /*0018*/ 	.byte	0x04, 0x17
        /*001a*/ 	.short	(.L_517 - .L_516)
.L_516:
        /*001c*/ 	.word	0x00000000
        /*0020*/ 	.short	0x0004
        /*0022*/ 	.short	0x0018
        /*0024*/ 	.byte	0x00, 0xf0, 0x11, 0x00


	//----- nvinfo : EIATTR_KPARAM_INFO
	.align		4
.L_517:
        /*0028*/ 	.byte	0x04, 0x17
        /*002a*/ 	.short	(.L_519 - .L_518)
.L_518:
        /*002c*/ 	.word	0x00000000
        /*0030*/ 	.short	0x0003
        /*0032*/ 	.short	0x0014
        /*0034*/ 	.byte	0x00, 0xf0, 0x11, 0x00


	//----- nvinfo : EIATTR_KPARAM_INFO
	.align		4
.L_519:
        /*0038*/ 	.byte	0x04, 0x17
        /*003a*/ 	.short	(.L_521 - .L_520)
.L_520:
        /*003c*/ 	.word	0x00000000
        /*0040*/ 	.short	0x0002
        /*0042*/ 	.short	0x0010
        /*0044*/ 	.byte	0x00, 0xf0, 0x11, 0x00


	//----- nvinfo : EIATTR_KPARAM_INFO
	.align		4
.L_521:
        /*0048*/ 	.byte	0x04, 0x17
        /*004a*/ 	.short	(.L_523 - .L_522)
.L_522:
        /*004c*/ 	.word	0x00000000
        /*0050*/ 	.short	0x0001
        /*0052*/ 	.short	0x0008
        /*0054*/ 	.byte	0x00, 0xf5, 0x21, 0x00


	//----- nvinfo : EIATTR_KPARAM_INFO
	.align		4
.L_523:
        /*0058*/ 	.byte	0x04, 0x17
        /*005a*/ 	.short	(.L_525 - .L_524)
.L_524:
        /*005c*/ 	.word	0x00000000
        /*0060*/ 	.short	0x0000
        /*0062*/ 	.short	0x0000
        /*0064*/ 	.byte	0x00, 0xf5, 0x21, 0x00


	//----- nvinfo : EIATTR_SPARSE_MMA_MASK
	.align		4
.L_525:
        /*0068*/ 	.byte	0x03, 0x50
        /*006a*/ 	.short	0x0000


	//----- nvinfo : EIATTR_MAXREG_COUNT
	.align		4
        /*006c*/ 	.byte	0x03, 0x1b
        /*006e*/ 	.short	0x00ff


	//----- nvinfo : EIATTR_MERCURY_ISA_VERSION
	.align		4
        /*0070*/ 	.byte	0x03, 0x5f
        /*0072*/ 	.short	0x0101


	//----- nvinfo : EIATTR_VRC_CTA_INIT_COUNT
	.align		4
        /*0074*/ 	.byte	0x02, 0x4a
	.zero		1
	.zero		1


	//----- nvinfo : EIATTR_EXIT_INSTR_OFFSETS
	.align		4
        /*0078*/ 	.byte	0x04, 0x1c
        /*007a*/ 	.short	(.L_527 - .L_526)


	//   ....[0]....
.L_526:
        /*007c*/ 	.word	0x00000130


	//----- nvinfo : EIATTR_CBANK_PARAM_SIZE
	.align		4
.L_527:
        /*0080*/ 	.byte	0x03, 0x19
        /*0082*/ 	.short	0x0020


	//----- nvinfo : EIATTR_PARAM_CBANK
	.align		4
        /*0084*/ 	.byte	0x04, 0x0a
        /*0086*/ 	.short	(.L_529 - .L_528)
	.align		4
.L_528:
        /*0088*/ 	.word	index@(.nv.constant0._ZN17fastertransformer12transpose102IfEEvPT_PKS1_iiii)
        /*008c*/ 	.short	0x0380
        /*008e*/ 	.short	0x0020


	//----- nvinfo : EIATTR_SW_WAR
	.align		4
.L_529:
        /*0090*/ 	.byte	0x04, 0x36
        /*0092*/ 	.short	(.L_531 - .L_530)
.L_530:
        /*0094*/ 	.word	0x00000008
.L_531:


//--------------------- .nv.info._ZN17fastertransformer15prepareMatrixesIfEEvPT_S2_S2_S2_S2_S2_PKS1_S4_S4_S4_S4_S4_S4_iiii --------------------------
	.section	.nv.info._ZN17fastertransformer15prepareMatrixesIfEEvPT_S2_S2_S2_S2_S2_PKS1_S4_S4_S4_S4_S4_S4_iiii,"",@"SHT_CUDA_INFO"
	.sectionflags	@""
	.align	4


	//----- nvinfo : EIATTR_CUDA_API_VERSION
	.align		4
        /*0000*/ 	.byte	0x04, 0x37
        /*0002*/ 	.short	(.L_533 - .L_532)
.L_532:
        /*0004*/ 	.word	0x00000082


	//----- nvinfo : EIATTR_KPARAM_INFO
	.align		4
.L_533:
        /*0008*/ 	.byte	0x04, 0x17
        /*000a*/ 	.short	(.L_535 - .L_534)
.L_534:
        /*000c*/ 	.word	0x00000000
        /*0010*/ 	.short	0x0010
        /*0012*/ 	.short	0x0074
        /*0014*/ 	.byte	0x00, 0xf0, 0x11, 0x00


	//----- nvinfo : EIATTR_KPARAM_INFO
	.align		4
.L_535:
        /*0018*/ 	.byte	0x04, 0x17
        /*001a*/ 	.short	(.L_537 - .L_536)
.L_536:
        /*001c*/ 	.word	0x00000000
        /*0020*/ 	.short	0x000f
        /*0022*/ 	.short	0x0070
        /*0024*/ 	.byte	0x00, 0xf0, 0x11, 0x00


	//----- nvinfo : EIATTR_KPARAM_INFO
	.align		4
.L_537:
        /*0028*/ 	.byte	0x04, 0x17
        /*002a*/ 	.short	(.L_539 - .L_538)
.L_538:
        /*002c*/ 	.word	0x00000000
        /*0030*/ 	.short	0x000e
        /*0032*/ 	.short	0x006c
        /*0034*/ 	.byte	0x00, 0xf0, 0x11, 0x00


	//----- nvinfo : EIATTR_KPARAM_INFO
	.align		4
.L_539:
        /*0038*/ 	.byte	0x04, 0x17
        /*003a*/ 	.short	(.L_541 - .L_540)
.L_540:
        /*003c*/ 	.word	0x00000000
        /*0040*/ 	.short	0x000d
        /*0042*/ 	.short	0x0068
        /*0044*/ 	.byte	0x00, 0xf0, 0x11, 0x00


	//----- nvinfo : EIATTR_KPARAM_INFO
	.align		4
.L_541:
        /*0048*/ 	.byte	0x04, 0x17
        /*004a*/ 	.short	(.L_543 - .L_542)
.L_542:
        /*004c*/ 	.word	0x00000000
        /*0050*/ 	.short	0x000c
        /*0052*/ 	.short	0x0060
        /*0054*/ 	.byte	0x00, 0xf5, 0x21, 0x00


	//----- nvinfo : EIATTR_KPARAM_INFO
	.align		4
.L_543:
        /*0058*/ 	.byte	0x04, 0x17
        /*005a*/ 	.short	(.L_545 - .L_544)
.L_544:
        /*005c*/ 	.word	0x00000000
        /*0060*/ 	.short	0x000b
        /*0062*/ 	.short	0x0058
        /*0064*/ 	.byte	0x00, 0xf5, 0x21, 0x00


	//----- nvinfo : EIATTR_KPARAM_INFO
	.align		4
.L_545:
        /*0068*/ 	.byte	0x04, 0x17
        /*006a*/ 	.short	(.L_547 - .L_546)
.L_546:
        /*006c*/ 	.word	0x00000000
        /*0070*/ 	.short	0x000a
        /*0072*/ 	.short	0x0050
        /*0074*/ 	.byte	0x00, 0xf5, 0x21, 0x00


	//----- nvinfo : EIATTR_KPARAM_INFO
	.align		4
.L_547:
        /*0078*/ 	.byte	0x04, 0x17
        /*007a*/ 	.short	(.L_549 - .L_548)
.L_548:
        /*007c*/ 	.word	0x00000000
        /*0080*/ 	.short	0x0009
        /*0082*/ 	.short	0x0048
        /*0084*/ 	.byte	0x00, 0xf5, 0x21, 0x00


	//----- nvinfo : EIATTR_KPARAM_INFO
	.align		4
.L_549:
        /*0088*/ 	.byte	0x04, 0x17
        /*008a*/ 	.short	(.L_551 - .L_550)
.L_550:
        /*008c*/ 	.word	0x00000000
        /*0090*/ 	.short	0x0008
        /*0092*/ 	.short	0x0040
        /*0094*/ 	.byte	0x00, 0xf5, 0x21, 0x00


	//----- nvinfo : EIATTR_KPARAM_INFO
	.align		4
.L_551:
        /*0098*/ 	.byte	0x04, 0x17
        /*009a*/ 	.short	(.L_553 - .L_552)
.L_552:
        /*009c*/ 	.word	0x00000000
        /*00a0*/ 	.short	0x0007
        /*00a2*/ 	.short	0x0038
        /*00a4*/ 	.byte	0x00, 0xf5, 0x21, 0x00


	//----- nvinfo : EIATTR_KPARAM_INFO
	.align		4
.L_553:
        /*00a8*/ 	.byte	0x04, 0x17
        /*00aa*/ 	.short	(.L_555 - .L_554)
.L_554:
        /*00ac*/ 	.word	0x00000000
        /*00b0*/ 	.short	0x0006
        /*00b2*/ 	.short	0x0030
        /*00b4*/ 	.byte	0x00, 0xf5, 0x21, 0x00


	//----- nvinfo : EIATTR_KPARAM_INFO
	.align		4
.L_555:
        /*00b8*/ 	.byte	0x04, 0x17
        /*00ba*/ 	.short	(.L_557 - .L_556)
.L_556:
        /*00bc*/ 	.word	0x00000000
        /*00c0*/ 	.short	0x0005
        /*00c2*/ 	.short	0x0028
        /*00c4*/ 	.byte	0x00, 0xf5, 0x21, 0x00


	//----- nvinfo : EIATTR_KPARAM_INFO
	.align		4
.L_557:
        /*00c8*/ 	.byte	0x04, 0x17
        /*00ca*/ 	.short	(.L_559 - .L_558)
.L_558:
        /*00cc*/ 	.word	0x00000000
        /*00d0*/ 	.short	0x0004
        /*00d2*/ 	.short	0x0020
        /*00d4*/ 	.byte	0x00, 0xf5, 0x21, 0x00


	//----- nvinfo : EIATTR_KPARAM_INFO
	.align		4
.L_559:
        /*00d8*/ 	.byte	0x04, 0x17
        /*00da*/ 	.short	(.L_561 - .L_560)
.L_560:
        /*00dc*/ 	.word	0x00000000
        /*00e0*/ 	.short	0x0003
        /*00e2*/ 	.short	0x0018
        /*00e4*/ 	.byte	0x00, 0xf5, 0x21, 0x00


	//----- nvinfo : EIATTR_KPARAM_INFO
	.align		4
.L_561:
        /*00e8*/ 	.byte	0x04, 0x17
        /*00ea*/ 	.short	(.L_563 - .L_562)
.L_562:
        /*00ec*/ 	.word	0x00000000
        /*00f0*/ 	.short	0x0002
        /*00f2*/ 	.short	0x0010
        /*00f4*/ 	.byte	0x00, 0xf5, 0x21, 0x00


	//----- nvinfo : EIATTR_KPARAM_INFO
	.align		4
.L_563:
        /*00f8*/ 	.byte	0x04, 0x17
        /*00fa*/ 	.short	(.L_565 - .L_564)
.L_564:
        /*00fc*/ 	.word	0x00000000
        /*0100*/ 	.short	0x0001
        /*0102*/ 	.short	0x0008
        /*0104*/ 	.byte	0x00, 0xf5, 0x21, 0x00


	//----- nvinfo : EIATTR_KPARAM_INFO
	.align		4
.L_565:
        /*0108*/ 	.byte	0x04, 0x17
        /*010a*/ 	.short	(.L_567 - .L_566)
.L_566:
        /*010c*/ 	.word	0x00000000
        /*0110*/ 	.short	0x0000
        /*0112*/ 	.short	0x0000
        /*0114*/ 	.byte	0x00, 0xf5, 0x21, 0x00


	//----- nvinfo : EIATTR_SPARSE_MMA_MASK
	.align		4
.L_567:
        /*0118*/ 	.byte	0x03, 0x50
        /*011a*/ 	.short	0x0000


	//----- nvinfo : EIATTR_MAXREG_COUNT
	.align		4
        /*011c*/ 	.byte	0x03, 0x1b
        /*011e*/ 	.short	0x00ff


	//----- nvinfo : EIATTR_MERCURY_ISA_VERSION
	.align		4
        /*0120*/ 	.byte	0x03, 0x5f
        /*0122*/ 	.short	0x0101


	//----- nvinfo : EIATTR_VRC_CTA_INIT_COUNT
	.align		4
        /*0124*/ 	.byte	0x02, 0x4a
	.zero		1
	.zero		1


	//----- nvinfo : EIATTR_EXIT_INSTR_OFFSETS
	.align		4
        /*0128*/ 	.byte	0x04, 0x1c
        /*012a*/ 	.short	(.L_569 - .L_568)


	//   ....[0]....
.L_568:
        /*012c*/ 	.word	0x00000040


	//   ....[1]....
        /*0130*/ 	.word	0x00000570


	//   ....[2]....
        /*0134*/ 	.word	0x00000620


	//----- nvinfo : EIATTR_CBANK_PARAM_SIZE
	.align		4
.L_569:
        /*0138*/ 	.byte	0x03, 0x19
        /*013a*/ 	.short	0x0078


	//----- nvinfo : EIATTR_PARAM_CBANK
	.align		4
        /*013c*/ 	.byte	0x04, 0x0a
        /*013e*/ 	.short	(.L_571 - .L_570)
	.align		4
.L_570:
        /*0140*/ 	.word	index@(.nv.constant0._ZN17fastertransformer15prepareMatrixesIfEEvPT_S2_S2_S2_S2_S2_PKS1_S4_S4_S4_S4_S4_S4_iiii)
        /*0144*/ 	.short	0x0380
        /*0146*/ 	.short	0x0078


	//----- nvinfo : EIATTR_SW_WAR
	.align		4
.L_571:
        /*0148*/ 	.byte	0x04, 0x36
        /*014a*/ 	.short	(.L_573 - .L_572)
.L_572:
        /*014c*/ 	.word	0x00000008
.L_573:


//--------------------- .nv.callgraph             --------------------------
	.section	.nv.callgraph,"",@"SHT_CUDA_CALLGRAPH"
	.align	4
	.sectionentsize	8
	.align		4
        /*0000*/ 	.word	0x00000000
	.align		4
        /*0004*/ 	.word	0xffffffff
	.align		4
        /*0008*/ 	.word	0x00000000
	.align		4
        /*000c*/ 	.word	0xfffffffe
	.align		4
        /*0010*/ 	.word	0x00000000
	.align		4
        /*0014*/ 	.word	0xfffffffd
	.align		4
        /*0018*/ 	.word	0x00000000
	.align		4
        /*001c*/ 	.word	0xfffffffc


//--------------------- .text._ZN17fastertransformer14gelu_bias_loopIfEEvPT_PKS1_ii --------------------------
	.section	.text._ZN17fastertransformer14gelu_bias_loopIfEEvPT_PKS1_ii,"ax",@progbits
	.align	128
        .global         _ZN17fastertransformer14gelu_bias_loopIfEEvPT_PKS1_ii
        .type           _ZN17fastertransformer14gelu_bias_loopIfEEvPT_PKS1_ii,@function
        .size           _ZN17fastertransformer14gelu_bias_loopIfEEvPT_PKS1_ii,(.L_x_76 - _ZN17fastertransformer14gelu_bias_loopIfEEvPT_PKS1_ii)
        .other          _ZN17fastertransformer14gelu_bias_loopIfEEvPT_PKS1_ii,@"STO_CUDA_ENTRY STV_DEFAULT"
_ZN17fastertransformer14gelu_bias_loopIfEEvPT_PKS1_ii:
.text._ZN17fastertransformer14gelu_bias_loopIfEEvPT_PKS1_ii:
[----:B------:R-:W-:Y:S08]  /*0000*/  LDC R1, c[0x0][0x37c] ;  /* 0x0000df00ff017b82 */ /* 0x000ff00000000800 */
[----:B------:R-:W0:Y:S08]  /*0010*/  S2UR UR4, SR_CTAID.Y ;  /* 0x00000000000479c3 */ /* 0x000e300000002600 */
[----:B------:R-:W0:Y:S02]  /*0020*/  LDC R7, c[0x0][0x394] ;  /* 0x0000e500ff077b82 */ /* 0x000e240000000800 */
[----:B0-----:R-:W-:-:S13]  /*0030*/  ISETP.LE.AND P0, PT, R7, UR4, PT ;  /* 0x0000000407007c0c */ /* 0x001fda000bf03270 */
[----:B------:R-:W-:Y:S05]  /*0040*/  @P0 EXIT ;  /* 0x000000000000094d */ /* 0x000fea0003800000 */
[----:B------:R-:W0:Y:S01]  /*0050*/  S2R R11, SR_TID.X ;  /* 0x00000000000b7919 */ /* 0x000e220000002100 */
[----:B------:R-:W0:Y:S02]  /*0060*/  LDCU UR8, c[0x0][0x390] ;  /* 0x00007200ff0877ac */ /* 0x000e240008000800 */
[----:B0-----:R-:W-:-:S13]  /*0070*/  ISETP.GE.AND P0, PT, R11, UR8, PT ;  /* 0x000000080b007c0c */ /* 0x001fda000bf06270 */
[----:B------:R-:W-:Y:S05]  /*0080*/  @P0 EXIT ;  /* 0x000000000000094d */ /* 0x000fea0003800000 */
[----:B------:R-:W0:Y:S01]  /*0090*/  S2R R0, SR_CTAID.X ;  /* 0x0000000000007919 */ /* 0x000e220000002500 */
[----:B------:R-:W1:Y:S01]  /*00a0*/  LDC.64 R2, c[0x0][0x380] ;  /* 0x0000e000ff027b82 */ /* 0x000e620000000a00 */
[----:B------:R-:W2:Y:S01]  /*00b0*/  LDCU UR5, c[0x0][0x360] ;  /* 0x00006c00ff0577ac */ /* 0x000ea20008000800 */
[----:B------:R-:W3:Y:S06]  /*00c0*/  LDCU.64 UR6, c[0x0][0x358] ;  /* 0x00006b00ff0677ac */ /* 0x000eec0008000a00 */
[----:B------:R-:W4:Y:S01]  /*00d0*/  LDC.64 R4, c[0x0][0x388] ;  /* 0x0000e200ff047b82 */ /* 0x000f220000000a00 */
[----:B0-23--:R-:W-:-:S07]  /*00e0*/  IMAD R0, R0, R7, UR4 ;  /* 0x0000000400007e24 */ /* 0x00dfce000f8e0207 */
.L_x_0:
[----:B0-----:R-:W-:Y:S02]  /*00f0*/  IMAD R7, R0, UR8, R11 ;  /* 0x0000000800077c24 */ /* 0x001fe4000f8e020b */
[----:B----4-:R-:W-:-:S04]  /*0100*/  IMAD.WIDE R8, R11, 0x4, R4 ;  /* 0x000000040b087825 */ /* 0x010fc800078e0204 */
[----:B-1----:R-:W-:Y:S02]  /*0110*/  IMAD.WIDE R6, R7, 0x4, R2 ;  /* 0x0000000407067825 */ /* 0x002fe400078e0202 */
[----:B------:R-:W2:Y:S04]  /*0120*/  LDG.E R8, desc[UR6][R8.64] ;  /* 0x0000000608087981 */ /* 0x000ea8000c1e1900 */
[----:B------:R-:W2:Y:S01]  /*0130*/  LDG.E R13, desc[UR6][R6.64] ;  /* 0x00000006060d7981 */ /* 0x000ea2000c1e1900 */
[----:B------:R-:W-:-:S04]  /*0140*/  IADD3 R11, PT, PT, R11, UR5, RZ ;  /* 0x000000050b0b7c10 */ /* 0x000fc8000fffe0ff */
[----:B------:R-:W-:Y:S01]  /*0150*/  ISETP.GE.AND P0, PT, R11, UR8, PT ;  /* 0x000000080b007c0c */ /* 0x000fe2000bf06270 */
[----:B--2---:R-:W-:-:S04]  /*0160*/  FADD.FTZ R13, R8, R13 ;  /* 0x0000000d080d7221 */ /* 0x004fc80000010000 */
[----:B------:R-:W-:-:S04]  /*0170*/  FMUL.FTZ R10, R13, 0.044714998453855514526 ;  /* 0x3d3727130d0a7820 */ /* 0x000fc80000410000 */
[----:B------:R-:W-:-:S04]  /*0180*/  FMUL.FTZ R10, R13, R10 ;  /* 0x0000000a0d0a7220 */ /* 0x000fc80000410000 */
[C---:B------:R-:W-:Y:S01]  /*0190*/  FFMA.FTZ R10, R13.reuse, R10, R13 ;  /* 0x0000000a0d0a7223 */ /* 0x040fe2000001000d */
[----:B------:R-:W-:-:S03]  /*01a0*/  FMUL.FTZ R13, R13, 0.5 ;  /* 0x3f0000000d0d7820 */ /* 0x000fc60000410000 */
[----:B------:R-:W-:-:S06]  /*01b0*/  FMUL.FTZ R10, R10, 0.79788458347320556641 ;  /* 0x3f4c422a0a0a7820 */ /* 0x000fcc0000410000 */
[----:B------:R-:W0:Y:S02]  /*01c0*/  MUFU.TANH R10, R10 ;  /* 0x0000000a000a7308 */ /* 0x000e240000002400 */
[----:B0-----:R-:W-:-:S04]  /*01d0*/  FADD.FTZ R12, R10, 1 ;  /* 0x3f8000000a0c7421 */ /* 0x001fc80000010000 */
[----:B------:R-:W-:-:S05]  /*01e0*/  FMUL.FTZ R13, R13, R12 ;  /* 0x0000000c0d0d7220 */ /* 0x000fca0000410000 */
[----:B------:R0:W-:Y:S01]  /*01f0*/  STG.E desc[UR6][R6.64], R13 ;  /* 0x0000000d06007986 */ /* 0x0001e2000c101906 */
[----:B------:R-:W-:Y:S05]  /*0200*/  @!P0 BRA `(.L_x_0) ;  /* 0xfffffffc00b88947 */ /* 0x000fea000383ffff */
[----:B------:R-:W-:Y:S05]  /*0210*/  EXIT ;  /* 0x000000000000794d */ /* 0x000fea0003800000 */
.L_x_1:
[----:B------:R-:W-:-:S00]  /*0220*/  BRA `(.L_x_1) ;  /* 0xfffffffc00fc7947 */ /* 0x000fc0000383ffff */
[----:B------:R-:W-:-:S00]  /*0230*/  NOP ;  /* 0x0000000000007918 */ /* 0x000fc00000000000 */
        /* <DEDUP_REMOVED lines=12> */
.L_x_76:


//--------------------- .text._ZN17fastertransformer17addBias_layerNormI6__halfEEvPT_PKS2_S5_S5_S5_iif --------------------------
	.section	.text._ZN17fastertransformer17addBias_layerNormI6__halfEEvPT_PKS2_S5_S5_S5_iif,"ax",@progbits
	.align	128
        .global         _ZN17fastertransformer17addBias_layerNormI6__halfEEvPT_PKS2_S5_S5_S5_iif
        .type           _ZN17fastertransformer17addBias_layerNormI6__halfEEvPT_PKS2_S5_S5_S5_iif,@function
        .size           _ZN17fastertransformer17addBias_layerNormI6__halfEEvPT_PKS2_S5_S5_S5_iif,(.L_x_77 - _ZN17fastertransformer17addBias_layerNormI6__halfEEvPT_PKS2_S5_S5_S5_iif)
        .other          _ZN17fastertransformer17addBias_layerNormI6__halfEEvPT_PKS2_S5_S5_S5_iif,@"STO_CUDA_ENTRY STV_DEFAULT"
_ZN17fastertransformer17addBias_layerNormI6__halfEEvPT_PKS2_S5_S5_S5_iif:
.text._ZN17fastertransformer17addBias_layerNormI6__halfEEvPT_PKS2_S5_S5_S5_iif:
[----:B------:R-:W-:Y:S01]  /*0000*/  LDC R1, c[0x0][0x37c] ;  /* 0x0000df00ff017b82 */ /* 0x000fe20000000800 */
[----:B------:R-:W0:Y:S07]  /*0010*/  S2R R3, SR_TID.X ;  /* 0x0000000000037919 */ /* 0x000e2e0000002100 */
[----:B------:R-:W1:Y:S01]  /*0020*/  S2UR UR4, SR_CTAID.X ;  /* 0x00000000000479c3 */ /* 0x000e620000002500 */
[----:B------:R-:W2:Y:S01]  /*0030*/  LDCU.64 UR10, c[0x0][0x390] ;  /* 0x00007200ff0a77ac */ /* 0x000ea20008000a00 */
[----:B------:R-:W3:Y:S06]  /*0040*/  LDCU.64 UR6, c[0x0][0x388] ;  /* 0x00007100ff0677ac */ /* 0x000eec0008000a00 */
[----:B------:R-:W1:Y:S01]  /*0050*/  LDC R2, c[0x0][0x3ac] ;  /* 0x0000eb00ff027b82 */ /* 0x000e620000000800 */
[----:B------:R-:W4:Y:S01]  /*0060*/  LDCU.64 UR8, c[0x0][0x358] ;  /* 0x00006b00ff0877ac */ /* 0x000f220008000a00 */
[----:B-1----:R-:W-:-:S05]  /*0070*/  IMAD R0, R2, UR4, RZ ;  /* 0x0000000402007c24 */ /* 0x002fca000f8e02ff */
[----:B0-----:R-:W-:-:S04]  /*0080*/  LEA.HI R0, R0, R3, RZ, 0x1f ;  /* 0x0000000300007211 */ /* 0x001fc800078ff8ff */
[----:B------:R-:W-:Y:S02]  /*0090*/  SHF.L.U32 R4, R0, 0x2, RZ ;  /* 0x0000000200047819 */ /* 0x000fe400000006ff */
[----:B------:R-:W-:Y:S02]  /*00a0*/  SHF.R.U32.HI R5, RZ, 0x1e, R0 ;  /* 0x0000001eff057819 */ /* 0x000fe40000011600 */
[----:B------:R-:W-:Y:S02]  /*00b0*/  LOP3.LUT R4, R4, 0xfffffffc, RZ, 0xc0, !PT ;  /* 0xfffffffc04047812 */ /* 0x000fe400078ec0ff */
[----:B------:R-:W-:Y:S02]  /*00c0*/  LOP3.LUT R5, R5, 0x1, RZ, 0xc0, !PT ;  /* 0x0000000105057812 */ /* 0x000fe400078ec0ff */
[C---:B--2---:R-:W-:Y:S02]  /*00d0*/  IADD3 R10, P1, PT, R4.reuse, UR10, RZ ;  /* 0x0000000a040a7c10 */ /* 0x044fe4000ff3e0ff */
[----:B---3--:R-:W-:-:S02]  /*00e0*/  IADD3 R8, P0, PT, R4, UR6, RZ ;  /* 0x0000000604087c10 */ /* 0x008fc4000ff1e0ff */
[C---:B------:R-:W-:Y:S02]  /*00f0*/  IADD3.X R11, PT, PT, R5.reuse, UR11, RZ, P1, !PT ;  /* 0x0000000b050b7c10 */ /* 0x040fe40008ffe4ff */
[----:B------:R-:W-:-:S04]  /*0100*/  IADD3.X R9, PT, PT, R5, UR7, RZ, P0, !PT ;  /* 0x0000000705097c10 */ /* 0x000fc800087fe4ff */
[----:B----4-:R-:W2:Y:S04]  /*0110*/  LDG.E.CONSTANT R11, desc[UR8][R10.64] ;  /* 0x000000080a0b7981 */ /* 0x010ea8000c1e9900 */
[----:B------:R-:W2:Y:S01]  /*0120*/  LDG.E R8, desc[UR8][R8.64] ;  /* 0x0000000808087981 */ /* 0x000ea2000c1e1900 */
[----:B------:R-:W0:Y:S01]  /*0130*/  S2UR UR7, SR_CgaCtaId ;  /* 0x00000000000779c3 */ /* 0x000e220000008800 */
[----:B------:R-:W-:Y:S02]  /*0140*/  UMOV UR4, 0x400 ;  /* 0x0000040000047882 */ /* 0x000fe40000000000 */
[----:B------:R-:W-:Y:S01]  /*0150*/  UIADD3 UR5, UPT, UPT, UR4, 0x8, URZ ;  /* 0x0000000804057890 */ /* 0x000fe2000fffe0ff */
[----:B------:R-:W1:Y:S03]  /*0160*/  LDCU UR6, c[0x0][0x360] ;  /* 0x00006c00ff0677ac */ /* 0x000e660008000800 */
[----:B0-----:R-:W-:-:S02]  /*0170*/  ULEA UR5, UR7, UR5, 0x18 ;  /* 0x0000000507057291 */ /* 0x001fc4000f8ec0ff */
[----:B-1----:R-:W-:-:S06]  /*0180*/  USHF.R.U32.HI UR6, URZ, 0x5, UR6 ;  /* 0x00000005ff067899 */ /* 0x002fcc0008011606 */
[----:B------:R-:W-:Y:S01]  /*0190*/  ISETP.GE.U32.AND P0, PT, R3, UR6, PT ;  /* 0x0000000603007c0c */ /* 0x000fe2000bf06070 */
[----:B--2---:R-:W-:-:S05]  /*01a0*/  HFMA2 R11, R8, 1, 1, R11 ;  /* 0x3c003c00080b7831 */ /* 0x004fca000000000b */
[--C-:B------:R-:W-:Y:S02]  /*01b0*/  HADD2.F32 R5, -RZ, R11.reuse.H0_H0 ;  /* 0x2000000bff057230 */ /* 0x100fe40000004100 */
[----:B------:R-:W-:-:S03]  /*01c0*/  HADD2.F32 R7, -RZ, R11.H1_H1 ;  /* 0x3000000bff077230 */ /* 0x000fc60000004100 */
[----:B------:R-:W-:-:S04]  /*01d0*/  FADD.FTZ R4, RZ, R5 ;  /* 0x00000005ff047221 */ /* 0x000fc80000010000 */
[----:B------:R-:W-:-:S05]  /*01e0*/  FADD.FTZ R4, R7, R4 ;  /* 0x0000000407047221 */ /* 0x000fca0000010000 */
[----:B------:R-:W0:Y:S02]  /*01f0*/  SHFL.BFLY PT, R13, R4, 0x10, 0x1f ;  /* 0x0e001f00040d7f89 */ /* 0x000e2400000e0000 */
[----:B0-----:R-:W-:-:S05]  /*0200*/  FADD.FTZ R13, R4, R13 ;  /* 0x0000000d040d7221 */ /* 0x001fca0000010000 */
[----:B------:R-:W0:Y:S02]  /*0210*/  SHFL.BFLY PT, R6, R13, 0x8, 0x1f ;  /* 0x0d001f000d067f89 */ /* 0x000e2400000e0000 */
[----:B0-----:R-:W-:-:S05]  /*0220*/  FADD.FTZ R6, R13, R6 ;  /* 0x000000060d067221 */ /* 0x001fca0000010000 */
[----:B------:R-:W0:Y:S02]  /*0230*/  SHFL.BFLY PT, R9, R6, 0x4, 0x1f ;  /* 0x0c801f0006097f89 */ /* 0x000e2400000e0000 */
[----:B0-----:R-:W-:-:S05]  /*0240*/  FADD.FTZ R9, R6, R9 ;  /* 0x0000000906097221 */ /* 0x001fca0000010000 */
[----:B------:R-:W0:Y:S01]  /*0250*/  SHFL.BFLY PT, R8, R9, 0x2, 0x1f ;  /* 0x0c401f0009087f89 */ /* 0x000e2200000e0000 */
[----:B------:R-:W-:Y:S01]  /*0260*/  LOP3.LUT P1, R4, R3, 0x1f, RZ, 0xc0, !PT ;  /* 0x0000001f03047812 */ /* 0x000fe2000782c0ff */
[----:B0-----:R-:W-:-:S05]  /*0270*/  FADD.FTZ R10, R9, R8 ;  /* 0x00000008090a7221 */ /* 0x001fca0000010000 */
[----:B------:R-:W0:Y:S01]  /*0280*/  SHFL.BFLY PT, R11, R10, 0x1, 0x1f ;  /* 0x0c201f000a0b7f89 */ /* 0x000e2200000e0000 */
[----:B------:R-:W-:Y:S01]  /*0290*/  LEA.HI R6, R3, UR5, RZ, 0x1d ;  /* 0x0000000503067c11 */ /* 0x000fe2000f8fe8ff */
[----:B0-----:R-:W-:-:S05]  /*02a0*/  FADD.FTZ R11, R10, R11 ;  /* 0x0000000b0a0b7221 */ /* 0x001fca0000010000 */
[----:B------:R-:W-:Y:S01]  /*02b0*/  @!P1 STS [R6], R11 ;  /* 0x0000000b06009388 */ /* 0x000fe20000000800 */
[----:B------:R-:W-:Y:S02]  /*02c0*/  MOV R9, RZ ;  /* 0x000000ff00097202 */ /* 0x000fe40000000f00 */
[----:B------:R-:W-:Y:S01]  /*02d0*/  LEA R8, R4, UR5, 0x2 ;  /* 0x0000000504087c11 */ /* 0x000fe2000f8e10ff */
[----:B------:R-:W-:Y:S06]  /*02e0*/  BAR.SYNC.DEFER_BLOCKING 0x0 ;  /* 0x0000000000007b1d */ /* 0x000fec0000010000 */
[----:B------:R-:W0:Y:S04]  /*02f0*/  @!P0 LDS R9, [R8] ;  /* 0x0000000008098984 */ /* 0x000e280000000800 */
[----:B0-----:R-:W0:Y:S02]  /*0300*/  SHFL.BFLY PT, R10, R9, 0x10, 0x1f ;  /* 0x0e001f00090a7f89 */ /* 0x001e2400000e0000 */
[----:B0-----:R-:W-:-:S05]  /*0310*/  FADD.FTZ R10, R10, R9 ;  /* 0x000000090a0a7221 */ /* 0x001fca0000010000 */
[----:B------:R-:W0:Y:S02]  /*0320*/  SHFL.BFLY PT, R13, R10, 0x8, 0x1f ;  /* 0x0d001f000a0d7f89 */ /* 0x000e2400000e0000 */
[----:B0-----:R-:W-:-:S05]  /*0330*/  FADD.FTZ R13, R10, R13 ;  /* 0x0000000d0a0d7221 */ /* 0x001fca0000010000 */
[----:B------:R-:W0:Y:S02]  /*0340*/  SHFL.BFLY PT, R12, R13, 0x4, 0x1f ;  /* 0x0c801f000d0c7f89 */ /* 0x000e2400000e0000 */
[----:B0-----:R-:W-:-:S05]  /*0350*/  FADD.FTZ R12, R13, R12 ;  /* 0x0000000c0d0c7221 */ /* 0x001fca0000010000 */
[----:B------:R-:W0:Y:S01]  /*0360*/  SHFL.BFLY PT, R15, R12, 0x2, 0x1f ;  /* 0x0c401f000c0f7f89 */ /* 0x000e2200000e0000 */
[----:B------:R-:W-:Y:S01]  /*0370*/  ISETP.NE.AND P1, PT, R3, RZ, PT ;  /* 0x000000ff0300720c */ /* 0x000fe20003f25270 */
[----:B0-----:R-:W-:-:S05]  /*0380*/  FADD.FTZ R15, R12, R15 ;  /* 0x0000000f0c0f7221 */ /* 0x001fca0000010000 */
[----:B------:R-:W0:Y:S07]  /*0390*/  SHFL.BFLY PT, R14, R15, 0x1, 0x1f ;  /* 0x0c201f000f0e7f89 */ /* 0x000e2e00000e0000 */
[----:B------:R-:W-:-:S04]  /*03a0*/  @!P1 I2FP.F32.S32 R11, R2 ;  /* 0x00000002000b9245 */ /* 0x000fc80000201400 */
[----:B------:R-:W1:Y:S01]  /*03b0*/  @!P1 MUFU.RCP R9, R11 ;  /* 0x0000000b00099308 */ /* 0x000e620000001000 */
[----:B------:R-:W-:Y:S01]  /*03c0*/  ULEA UR4, UR7, UR4, 0x18 ;  /* 0x0000000407047291 */ /* 0x000fe2000f8ec0ff */
[----:B0-----:R-:W-:-:S04]  /*03d0*/  FADD.FTZ R14, R15, R14 ;  /* 0x0000000e0f0e7221 */ /* 0x001fc80000010000 */
[----:B-1----:R-:W-:-:S05]  /*03e0*/  @!P1 FMUL.FTZ R9, R14, R9 ;  /* 0x000000090e099220 */ /* 0x002fca0000410000 */
[----:B------:R-:W-:Y:S01]  /*03f0*/  @!P1 STS [UR4], R9 ;  /* 0x00000009ff009988 */ /* 0x000fe20008000804 */
[----:B------:R-:W-:Y:S06]  /*0400*/  BAR.SYNC.DEFER_BLOCKING 0x0 ;  /* 0x0000000000007b1d */ /* 0x000fec0000010000 */
[----:B------:R-:W0:Y:S02]  /*0410*/  LDS R10, [UR4] ;  /* 0x00000004ff0a7984 */ /* 0x000e240008000800 */
[--C-:B0-----:R-:W-:Y:S01]  /*0420*/  FADD.FTZ R12, R7, -R10.reuse ;  /* 0x8000000a070c7221 */ /* 0x101fe20000010000 */
[----:B------:R-:W-:-:S03]  /*0430*/  FADD.FTZ R10, R5, -R10 ;  /* 0x8000000a050a7221 */ /* 0x000fc60000010000 */
[----:B------:R-:W-:-:S04]  /*0440*/  FMUL.FTZ R13, R12, R12 ;  /* 0x0000000c0c0d7220 */ /* 0x000fc80000410000 */
[----:B------:R-:W-:Y:S02]  /*0450*/  FFMA.FTZ R14, R10, R10, R13 ;  /* 0x0000000a0a0e7223 */ /* 0x000fe4000001000d */
[----:B------:R-:W0:Y:S03]  /*0460*/  LDC.64 R12, c[0x0][0x398] ;  /* 0x0000e600ff0c7b82 */ /* 0x000e260000000a00 */
[----:B------:R-:W1:Y:S02]  /*0470*/  SHFL.BFLY PT, R11, R14, 0x10, 0x1f ;  /* 0x0e001f000e0b7f89 */ /* 0x000e6400000e0000 */
[----:B-1----:R-:W-:-:S05]  /*0480*/  FADD.FTZ R15, R14, R11 ;  /* 0x0000000b0e0f7221 */ /* 0x002fca0000010000 */
[----:B------:R-:W1:Y:S02]  /*0490*/  SHFL.BFLY PT, R10, R15, 0x8, 0x1f ;  /* 0x0d001f000f0a7f89 */ /* 0x000e6400000e0000 */
[----:B-1----:R-:W-:Y:S02]  /*04a0*/  FADD.FTZ R16, R15, R10 ;  /* 0x0000000a0f107221 */ /* 0x002fe40000010000 */
[----:B------:R-:W1:Y:S03]  /*04b0*/  LDC.64 R10, c[0x0][0x3a0] ;  /* 0x0000e800ff0a7b82 */ /* 0x000e660000000a00 */
[----:B------:R-:W2:Y:S02]  /*04c0*/  SHFL.BFLY PT, R9, R16, 0x4, 0x1f ;  /* 0x0c801f0010097f89 */ /* 0x000ea400000e0000 */
[----:B--2---:R-:W-:-:S05]  /*04d0*/  FADD.FTZ R17, R16, R9 ;  /* 0x0000000910117221 */ /* 0x004fca0000010000 */
[----:B------:R-:W2:Y:S01]  /*04e0*/  SHFL.BFLY PT, R18, R17, 0x2, 0x1f ;  /* 0x0c401f0011127f89 */ /* 0x000ea200000e0000 */
[----:B------:R-:W-:Y:S01]  /*04f0*/  ISETP.NE.AND P2, PT, R4, RZ, PT ;  /* 0x000000ff0400720c */ /* 0x000fe20003f45270 */
[----:B--2---:R-:W-:-:S05]  /*0500*/  FADD.FTZ R18, R17, R18 ;  /* 0x0000001211127221 */ /* 0x004fca0000010000 */
[----:B------:R-:W2:Y:S01]  /*0510*/  SHFL.BFLY PT, R15, R18, 0x1, 0x1f ;  /* 0x0c201f00120f7f89 */ /* 0x000ea200000e0000 */
[----:B0-----:R-:W-:-:S04]  /*0520*/  IMAD.WIDE.U32 R12, R3, 0x4, R12 ;  /* 0x00000004030c7825 */ /* 0x001fc800078e000c */
[----:B-1----:R-:W-:Y:S02]  /*0530*/  IMAD.WIDE.U32 R10, R3, 0x4, R10 ;  /* 0x00000004030a7825 */ /* 0x002fe400078e000a */
[----:B------:R-:W3:Y:S04]  /*0540*/  LDG.E.CONSTANT R3, desc[UR8][R12.64] ;  /* 0x000000080c037981 */ /* 0x000ee8000c1e9900 */
[----:B------:R0:W4:Y:S01]  /*0550*/  LDG.E.CONSTANT R9, desc[UR8][R10.64] ;  /* 0x000000080a097981 */ /* 0x000122000c1e9900 */
[----:B--2---:R-:W-:-:S05]  /*0560*/  FADD.FTZ R15, R18, R15 ;  /* 0x0000000f120f7221 */ /* 0x004fca0000010000 */
[----:B------:R1:W-:Y:S01]  /*0570*/  @!P2 STS [R6], R15 ;  /* 0x0000000f0600a388 */ /* 0x0003e20000000800 */
[----:B------:R-:W-:Y:S01]  /*0580*/  BAR.SYNC.DEFER_BLOCKING 0x0 ;  /* 0x0000000000007b1d */ /* 0x000fe20000010000 */
[----:B------:R-:W-:-:S07]  /*0590*/  HFMA2 R4, -RZ, RZ, 0, 0 ;  /* 0x00000000ff047431 */ /* 0x000fce00000001ff */
[----:B-1----:R-:W1:Y:S01]  /*05a0*/  @!P1 LDC R6, c[0x0][0x3b0] ;  /* 0x0000ec00ff069b82 */ /* 0x002e620000000800 */
[----:B------:R-:W2:Y:S04]  /*05b0*/  @!P0 LDS R4, [R8] ;  /* 0x0000000008048984 */ /* 0x000ea80000000800 */
[----:B--2---:R-:W2:Y:S02]  /*05c0*/  SHFL.BFLY PT, R17, R4, 0x10, 0x1f ;  /* 0x0e001f0004117f89 */ /* 0x004ea400000e0000 */
[----:B--2---:R-:W-:-:S05]  /*05d0*/  FADD.FTZ R17, R17, R4 ;  /* 0x0000000411117221 */ /* 0x004fca0000010000 */
[----:B0-----:R-:W0:Y:S02]  /*05e0*/  SHFL.BFLY PT, R10, R17, 0x8, 0x1f ;  /* 0x0d001f00110a7f89 */ /* 0x001e2400000e0000 */
[----:B0-----:R-:W-:-:S05]  /*05f0*/  FADD.FTZ R10, R17, R10 ;  /* 0x0000000a110a7221 */ /* 0x001fca0000010000 */
[----:B------:R-:W0:Y:S02]  /*0600*/  SHFL.BFLY PT, R11, R10, 0x4, 0x1f ;  /* 0x0c801f000a0b7f89 */ /* 0x000e2400000e0000 */
[----:B0-----:R-:W-:-:S05]  /*0610*/  FADD.FTZ R11, R10, R11 ;  /* 0x0000000b0a0b7221 */ /* 0x001fca0000010000 */
[----:B------:R-:W0:Y:S01]  /*0620*/  SHFL.BFLY PT, R12, R11, 0x2, 0x1f ;  /* 0x0c401f000b0c7f89 */ /* 0x000e2200000e0000 */
[----:B------:R-:W-:-:S04]  /*0630*/  @!P1 I2FP.F32.S32 R8, R2 ;  /* 0x0000000200089245 */ /* 0x000fc80000201400 */
[----:B------:R-:W1:Y:S01]  /*0640*/  @!P1 MUFU.RCP R2, R8 ;  /* 0x0000000800029308 */ /* 0x000e620000001000 */
[----:B0-----:R-:W-:Y:S02]  /*0650*/  FADD.FTZ R12, R11, R12 ;  /* 0x0000000c0b0c7221 */ /* 0x001fe40000010000 */
[----:B------:R-:W0:Y:S03]  /*0660*/  LDC.64 R10, c[0x0][0x380] ;  /* 0x0000e000ff0a7b82 */ /* 0x000e260000000a00 */
[----:B------:R-:W2:Y:S02]  /*0670*/  SHFL.BFLY PT, R13, R12, 0x1, 0x1f ;  /* 0x0c201f000c0d7f89 */ /* 0x000ea400000e0000 */
[----:B--2---:R-:W-:-:S04]  /*0680*/  FADD.FTZ R13, R12, R13 ;  /* 0x0000000d0c0d7221 */ /* 0x004fc80000010000 */
[----:B-1----:R-:W-:-:S06]  /*0690*/  @!P1 FFMA.FTZ R2, R13, R2, R6 ;  /* 0x000000020d029223 */ /* 0x002fcc0000010006 */
[----:B------:R-:W1:Y:S02]  /*06a0*/  @!P1 MUFU.RSQ R2, R2 ;  /* 0x0000000200029308 */ /* 0x000e640000001400 */
[----:B-1----:R-:W-:Y:S01]  /*06b0*/  @!P1 STS [UR4+0x4], R2 ;  /* 0x00000402ff009988 */ /* 0x002fe20008000804 */
[----:B------:R-:W-:Y:S06]  /*06c0*/  BAR.SYNC.DEFER_BLOCKING 0x0 ;  /* 0x0000000000007b1d */ /* 0x000fec0000010000 */
[----:B------:R-:W1:Y:S01]  /*06d0*/  LDS.64 R14, [UR4] ;  /* 0x00000004ff0e7984 */ /* 0x000e620008000a00 */
[----:B---3--:R-:W-:-:S02]  /*06e0*/  HADD2.F32 R4, -RZ, R3.H0_H0 ;  /* 0x20000003ff047230 */ /* 0x008fc40000004100 */
[--C-:B-1----:R-:W-:Y:S01]  /*06f0*/  FADD.FTZ R6, R5, -R14.reuse ;  /* 0x8000000e05067221 */ /* 0x102fe20000010000 */
[----:B------:R-:W-:Y:S01]  /*0700*/  FADD.FTZ R14, R7, -R14 ;  /* 0x8000000e070e7221 */ /* 0x000fe20000010000 */
[----:B------:R-:W-:Y:S02]  /*0710*/  HADD2.F32 R5, -RZ, R3.H1_H1 ;  /* 0x30000003ff057230 */ /* 0x000fe40000004100 */
[--C-:B----4-:R-:W-:Y:S02]  /*0720*/  HADD2.F32 R3, -RZ, R9.reuse.H0_H0 ;  /* 0x20000009ff037230 */ /* 0x110fe40000004100 */
[-C--:B------:R-:W-:Y:S01]  /*0730*/  FMUL.FTZ R7, R6, R15.reuse ;  /* 0x0000000f06077220 */ /* 0x080fe20000410000 */
[----:B------:R-:W-:Y:S02]  /*0740*/  HADD2.F32 R6, -RZ, R9.H1_H1 ;  /* 0x30000009ff067230 */ /* 0x000fe40000004100 */
[----:B------:R-:W-:Y:S01]  /*0750*/  FMUL.FTZ R14, R14, R15 ;  /* 0x0000000f0e0e7220 */ /* 0x000fe20000410000 */
[----:B------:R-:W-:Y:S01]  /*0760*/  FFMA.FTZ R4, R4, R7, R3 ;  /* 0x0000000704047223 */ /* 0x000fe20000010003 */
[----:B------:R-:W-:-:S02]  /*0770*/  LOP3.LUT R3, R0, 0x7fffffff, RZ, 0xc0, !PT ;  /* 0x7fffffff00037812 */ /* 0x000fc400078ec0ff */
[----:B------:R-:W-:-:S03]  /*0780*/  FFMA.FTZ R5, R5, R14, R6 ;  /* 0x0000000e05057223 */ /* 0x000fc60000010006 */
[----:B0-----:R-:W-:Y:S02]  /*0790*/  IMAD.WIDE.U32 R10, R3, 0x4, R10 ;  /* 0x00000004030a7825 */ /* 0x001fe400078e000a */
[----:B------:R-:W-:-:S05]  /*07a0*/  F2FP.F16.F32.PACK_AB R5, R5, R4 ;  /* 0x000000040505723e */ /* 0x000fca00000000ff */
[----:B------:R-:W-:Y:S01]  /*07b0*/  STG.E desc[UR8][R10.64], R5 ;  /* 0x000000050a007986 */ /* 0x000fe2000c101908 */
[----:B------:R-:W-:Y:S05]  /*07c0*/  EXIT ;  /* 0x000000000000794d */ /* 0x000fea0003800000 */
.L_x_2:
        /* <DEDUP_REMOVED lines=11> */
.L_x_77:


//--------------------- .text._ZN17fastertransformer15transpose102_v2I6__halfEEvPT_PKS2_iiii --------------------------
	.section	.text._ZN17fastertransformer15transpose102_v2I6__halfEEvPT_PKS2_iiii,"ax",@progbits
	.align	128
        .global         _ZN17fastertransformer15transpose102_v2I6__halfEEvPT_PKS2_iiii
        .type           _ZN17fastertransformer15transpose102_v2I6__halfEEvPT_PKS2_iiii,@function
        .size           _ZN17fastertransformer15transpose102_v2I6__halfEEvPT_PKS2_iiii,(.L_x_78 - _ZN17fastertransformer15transpose102_v2I6__halfEEvPT_PKS2_iiii)
        .other          _ZN17fastertransformer15transpose102_v2I6__halfEEvPT_PKS2_iiii,@"STO_CUDA_ENTRY STV_DEFAULT"
_ZN17fastertransformer15transpose102_v2I6__halfEEvPT_PKS2_iiii:
.text._ZN17fastertransformer15transpose102_v2I6__halfEEvPT_PKS2_iiii:
[----:B------:R-:W-:Y:S01]  /*0000*/  LDC R1, c[0x0][0x37c] ;  /* 0x0000df00ff017b82 */ /* 0x000fe20000000800 */
[----:B------:R-:W0:Y:S01]  /*0010*/  LDCU UR6, c[0x0][0x39c] ;  /* 0x00007380ff0677ac */ /* 0x000e220008000800 */
[----:B------:R-:W1:Y:S01]  /*0020*/  S2R R0, SR_TID.X ;  /* 0x0000000000007919 */ /* 0x000e620000002100 */
[----:B0-----:R-:W0:Y:S01]  /*0030*/  I2F.U32.RP R4, UR6 ;  /* 0x0000000600047d06 */ /* 0x001e220008209000 */
[----:B------:R-:W-:-:S07]  /*0040*/  ISETP.NE.U32.AND P2, PT, RZ, UR6, PT ;  /* 0x00000006ff007c0c */ /* 0x000fce000bf45070 */
[----:B0-----:R-:W0:Y:S01]  /*0050*/  MUFU.RCP R4, R4 ;  /* 0x0000000400047308 */ /* 0x001e220000001000 */
[----:B-1----:R-:W-:Y:S01]  /*0060*/  IMAD.SHL.U32 R0, R0, 0x2, RZ ;  /* 0x0000000200007824 */ /* 0x002fe200078e00ff */
[----:B0-----:R-:W-:Y:S02]  /*0070*/  IADD3 R2, PT, PT, R4, 0xffffffe, RZ ;  /* 0x0ffffffe04027810 */ /* 0x001fe40007ffe0ff */
[----:B------:R-:W-:-:S04]  /*0080*/  LOP3.LUT R4, RZ, UR6, RZ, 0x33, !PT ;  /* 0x00000006ff047c12 */ /* 0x000fc8000f8e33ff */
[----:B------:R0:W1:Y:S02]  /*0090*/  F2I.FTZ.U32.TRUNC.NTZ R3, R2 ;  /* 0x0000000200037305 */ /* 0x000064000021f000 */
[----:B0-----:R-:W-:Y:S02]  /*00a0*/  HFMA2 R2, -RZ, RZ, 0, 0 ;  /* 0x00000000ff027431 */ /* 0x001fe400000001ff */
[----:B-1----:R-:W-:-:S04]  /*00b0*/  IMAD.MOV R5, RZ, RZ, -R3 ;  /* 0x000000ffff057224 */ /* 0x002fc800078e0a03 */
[----:B------:R-:W-:-:S04]  /*00c0*/  IMAD R5, R5, UR6, RZ ;  /* 0x0000000605057c24 */ /* 0x000fc8000f8e02ff */
[----:B------:R-:W-:-:S06]  /*00d0*/  IMAD.HI.U32 R3, R3, R5, R2 ;  /* 0x0000000503037227 */ /* 0x000fcc00078e0002 */
[----:B------:R-:W-:-:S05]  /*00e0*/  IMAD.HI.U32 R5, R3, R0, RZ ;  /* 0x0000000003057227 */ /* 0x000fca00078e00ff */
[----:B------:R-:W-:-:S05]  /*00f0*/  IADD3 R3, PT, PT, -R5, RZ, RZ ;  /* 0x000000ff05037210 */ /* 0x000fca0007ffe1ff */
[----:B------:R-:W-:-:S05]  /*0100*/  IMAD R0, R3, UR6, R0 ;  /* 0x0000000603007c24 */ /* 0x000fca000f8e0200 */
[----:B------:R-:W-:-:S13]  /*0110*/  ISETP.GE.U32.AND P0, PT, R0, UR6, PT ;  /* 0x0000000600007c0c */ /* 0x000fda000bf06070 */
[----:B------:R-:W-:-:S05]  /*0120*/  @P0 VIADD R0, R0, -UR6 ;  /* 0x8000000600000c36 */ /* 0x000fca0008000000 */
[----:B------:R-:W-:-:S13]  /*0130*/  ISETP.GE.U32.AND P1, PT, R0, UR6, PT ;  /* 0x0000000600007c0c */ /* 0x000fda000bf26070 */
[----:B------:R-:W-:-:S04]  /*0140*/  @P1 IADD3 R0, PT, PT, R0, -UR6, RZ ;  /* 0x8000000600001c10 */ /* 0x000fc8000fffe0ff */
[----:B------:R-:W-:-:S04]  /*0150*/  SEL R0, R4, R0, !P2 ;  /* 0x0000000004007207 */ /* 0x000fc80005000000 */
[----:B------:R-:W-:-:S13]  /*0160*/  ISETP.GE.AND P3, PT, R0, UR6, PT ;  /* 0x0000000600007c0c */ /* 0x000fda000bf66270 */
[----:B------:R-:W-:Y:S05]  /*0170*/  @P3 EXIT ;  /* 0x000000000000394d */ /* 0x000fea0003800000 */
[----:B------:R-:W0:Y:S01]  /*0180*/  S2R R7, SR_CTAID.X ;  /* 0x0000000000077919 */ /* 0x000e220000002500 */
[----:B------:R-:W0:Y:S01]  /*0190*/  LDC.64 R10, c[0x0][0x390] ;  /* 0x0000e400ff0a7b82 */ /* 0x000e220000000a00 */
[----:B------:R-:W-:Y:S01]  /*01a0*/  @P0 IADD3 R5, PT, PT, R5, 0x1, RZ ;  /* 0x0000000105050810 */ /* 0x000fe20007ffe0ff */
[----:B------:R-:W1:Y:S01]  /*01b0*/  LDCU.64 UR4, c[0x0][0x358] ;  /* 0x00006b00ff0477ac */ /* 0x000e620008000a00 */
[----:B------:R-:W2:Y:S03]  /*01c0*/  S2R R8, SR_CTAID.Y ;  /* 0x0000000000087919 */ /* 0x000ea60000002600 */
[----:B------:R-:W-:Y:S02]  /*01d0*/  @P1 VIADD R5, R5, 0x1 ;  /* 0x0000000105051836 */ /* 0x000fe40000000000 */
[----:B------:R-:W3:Y:S03]  /*01e0*/  LDC.64 R2, c[0x0][0x388] ;  /* 0x0000e200ff027b82 */ /* 0x000ee60000000a00 */
[----:B------:R-:W-:-:S05]  /*01f0*/  SEL R6, R4, R5, !P2 ;  /* 0x0000000504067207 */ /* 0x000fca0005000000 */
[----:B------:R-:W4:Y:S01]  /*0200*/  LDC R9, c[0x0][0x398] ;  /* 0x0000e600ff097b82 */ /* 0x000f220000000800 */
[----:B0-----:R-:W-:-:S04]  /*0210*/  IMAD R7, R7, R10, RZ ;  /* 0x0000000a07077224 */ /* 0x001fc800078e02ff */
[----:B--2---:R-:W-:-:S04]  /*0220*/  IMAD R4, R8, UR6, R7 ;  /* 0x0000000608047c24 */ /* 0x004fc8000f8e0207 */
[----:B------:R-:W-:-:S05]  /*0230*/  IMAD R5, R6, R11, R4 ;  /* 0x0000000b06057224 */ /* 0x000fca00078e0204 */
[----:B------:R-:W-:-:S04]  /*0240*/  IADD3 R5, PT, PT, R0, R5, RZ ;  /* 0x0000000500057210 */ /* 0x000fc80007ffe0ff */
[----:B------:R-:W-:-:S05]  /*0250*/  SHF.R.S32.HI R5, RZ, 0x1, R5 ;  /* 0x00000001ff057819 */ /* 0x000fca0000011405 */
[----:B---3--:R-:W-:Y:S02]  /*0260*/  IMAD.WIDE R2, R5, 0x4, R2 ;  /* 0x0000000405027825 */ /* 0x008fe400078e0202 */
[----:B------:R-:W0:Y:S04]  /*0270*/  LDC.64 R4, c[0x0][0x380] ;  /* 0x0000e000ff047b82 */ /* 0x000e280000000a00 */
[----:B-1----:R-:W2:Y:S01]  /*0280*/  LDG.E R3, desc[UR4][R2.64] ;  /* 0x0000000402037981 */ /* 0x002ea2000c1e1900 */
[----:B----4-:R-:W-:-:S04]  /*0290*/  IMAD R7, R8, R9, R7 ;  /* 0x0000000908077224 */ /* 0x010fc800078e0207 */
[----:B------:R-:W-:-:S05]  /*02a0*/  IMAD R7, R6, UR6, R7 ;  /* 0x0000000606077c24 */ /* 0x000fca000f8e0207 */
[----:B------:R-:W-:-:S04]  /*02b0*/  IADD3 R7, PT, PT, R0, R7, RZ ;  /* 0x0000000700077210 */ /* 0x000fc80007ffe0ff */
[----:B------:R-:W-:-:S05]  /*02c0*/  SHF.R.S32.HI R7, RZ, 0x1, R7 ;  /* 0x00000001ff077819 */ /* 0x000fca0000011407 */
[----:B0-----:R-:W-:-:S05]  /*02d0*/  IMAD.WIDE R4, R7, 0x4, R4 ;  /* 0x0000000407047825 */ /* 0x001fca00078e0204 */
[----:B--2---:R-:W-:Y:S01]  /*02e0*/  STG.E desc[UR4][R4.64], R3 ;  /* 0x0000000304007986 */ /* 0x004fe2000c101904 */
[----:B------:R-:W-:Y:S05]  /*02f0*/  EXIT ;  /* 0x000000000000794d */ /* 0x000fea0003800000 */
.L_x_3:
        /* <DEDUP_REMOVED lines=16> */
.L_x_78:


//--------------------- .text._ZN17fastertransformer27calAttnScore_valueBuf_largeI6__halfEEvPT_PKS2_S5_S5_S5_iiifS3_S5_iiii --------------------------
	.section	.text._ZN17fastertransformer27calAttnScore_valueBuf_largeI6__halfEEvPT_PKS2_S5_S5_S5_iiifS3_S5_iiii,"ax",@progbits
	.align	128
        .global         _ZN17fastertransformer27calAttnScore_valueBuf_largeI6__halfEEvPT_PKS2_S5_S5_S5_iiifS3_S5_iiii
        .type           _ZN17fastertransformer27calAttnScore_valueBuf_largeI6__halfEEvPT_PKS2_S5_S5_S5_iiifS3_S5_iiii,@function
        .size           _ZN17fastertransformer27calAttnScore_valueBuf_largeI6__halfEEvPT_PKS2_S5_S5_S5_iiifS3_S5_iiii,(.L_x_79 - _ZN17fastertransformer27calAttnScore_valueBuf_largeI6__halfEEvPT_PKS2_S5_S5_S5_iiifS3_S5_iiii)
        .other          _ZN17fastertransformer27calAttnScore_valueBuf_largeI6__halfEEvPT_PKS2_S5_S5_S5_iiifS3_S5_iiii,@"STO_CUDA_ENTRY STV_DEFAULT"
_ZN17fastertransformer27calAttnScore_valueBuf_largeI6__halfEEvPT_PKS2_S5_S5_S5_iiifS3_S5_iiii:
.text._ZN17fastertransformer27calAttnScore_valueBuf_largeI6__halfEEvPT_PKS2_S5_S5_S5_iiifS3_S5_iiii:
[----:B------:R-:W-:Y:S01]  /*0000*/  LDC R1, c[0x0][0x37c] ;  /* 0x0000df00ff017b82 */ /* 0x000fe20000000800 */
[----:B------:R-:W0:Y:S07]  /*0010*/  S2R R2, SR_TID.X ;  /* 0x0000000000027919 */ /* 0x000e2e0000002100 */
[----:B------:R-:W1:Y:S01]  /*0020*/  LDC R0, c[0x0][0x3b0] ;  /* 0x0000ec00ff007b82 */ /* 0x000e620000000800 */
[----:B------:R-:W2:Y:S01]  /*0030*/  LDCU.64 UR12, c[0x0][0x358] ;  /* 0x00006b00ff0c77ac */ /* 0x000ea20008000a00 */
[----:B------:R-:W-:Y:S01]  /*0040*/  BSSY.RECONVERGENT B0, `(.L_x_4) ;  /* 0x0000060000007945 */ /* 0x000fe20003800200 */
[----:B------:R-:W-:-:S05]  /*0050*/  IMAD.MOV.U32 R6, RZ, RZ, -0x39e3c000 ;  /* 0xc61c4000ff067424 */ /* 0x000fca00078e00ff */
[----:B------:R-:W3:Y:S08]  /*0060*/  S2UR UR8, SR_CTAID.X ;  /* 0x00000000000879c3 */ /* 0x000ef00000002500 */
[----:B------:R-:W3:Y:S08]  /*0070*/  LDC.64 R4, c[0x0][0x3a8] ;  /* 0x0000ea00ff047b82 */ /* 0x000ef00000000a00 */
[----:B------:R-:W4:Y:S01]  /*0080*/  S2UR UR9, SR_CTAID.Y ;  /* 0x00000000000979c3 */ /* 0x000f220000002600 */
[----:B0-----:R-:W-:-:S07]  /*0090*/  SHF.L.U32 R3, R2, 0x1, RZ ;  /* 0x0000000102037819 */ /* 0x001fce00000006ff */
[----:B------:R-:W0:Y:S01]  /*00a0*/  S2UR UR10, SR_CTAID.Z ;  /* 0x00000000000a79c3 */ /* 0x000e220000002700 */
[----:B-1----:R-:W-:Y:S01]  /*00b0*/  ISETP.GE.AND P0, PT, R3, R0, PT ;  /* 0x000000000300720c */ /* 0x002fe20003f06270 */
[----:B---3--:R-:W-:-:S04]  /*00c0*/  IMAD R4, R4, UR8, R3 ;  /* 0x0000000804047c24 */ /* 0x008fc8000f8e0203 */
[----:B----4-:R-:W-:-:S04]  /*00d0*/  IMAD R7, R5, UR9, R4 ;  /* 0x0000000905077c24 */ /* 0x010fc8000f8e0204 */
[----:B0-----:R-:W-:Y:S02]  /*00e0*/  IMAD R4, R0, UR10, R7 ;  /* 0x0000000a00047c24 */ /* 0x001fe4000f8e0207 */
[----:B------:R-:W-:-:S03]  /*00f0*/  HFMA2 R7, -RZ, RZ, -6.109375, 2 ;  /* 0xc61c4000ff077431 */ /* 0x000fc600000001ff */
[----:B------:R-:W-:Y:S01]  /*0100*/  SHF.R.S32.HI R4, RZ, 0x1, R4 ;  /* 0x00000001ff047819 */ /* 0x000fe20000011404 */
[----:B--2---:R-:W-:Y:S06]  /*0110*/  @P0 BRA `(.L_x_5) ;  /* 0x0000000400480947 */ /* 0x004fec0003800000 */
[----:B------:R-:W0:Y:S08]  /*0120*/  LDC.64 R8, c[0x0][0x390] ;  /* 0x0000e400ff087b82 */ /* 0x000e300000000a00 */
[----:B------:R-:W1:Y:S08]  /*0130*/  LDC.64 R6, c[0x0][0x388] ;  /* 0x0000e200ff067b82 */ /* 0x000e700000000a00 */
[----:B------:R-:W2:Y:S08]  /*0140*/  LDC.64 R10, c[0x0][0x398] ;  /* 0x0000e600ff0a7b82 */ /* 0x000eb00000000a00 */
[----:B------:R-:W3:Y:S01]  /*0150*/  LDC.64 R12, c[0x0][0x3a0] ;  /* 0x0000e800ff0c7b82 */ /* 0x000ee20000000a00 */
[----:B------:R-:W-:Y:S01]  /*0160*/  IMAD R5, R5, UR8, R3 ;  /* 0x0000000805057c24 */ /* 0x000fe2000f8e0203 */
[----:B------:R-:W4:Y:S01]  /*0170*/  LDCU UR4, c[0x0][0x3b4] ;  /* 0x00007680ff0477ac */ /* 0x000f220008000800 */
[----:B0-----:R-:W-:-:S04]  /*0180*/  IMAD.WIDE R8, R4, 0x4, R8 ;  /* 0x0000000404087825 */ /* 0x001fc800078e0208 */
[----:B------:R-:W-:Y:S02]  /*0190*/  IMAD R5, R0, UR10, R5 ;  /* 0x0000000a00057c24 */ /* 0x000fe4000f8e0205 */
[C---:B-1----:R-:W-:Y:S01]  /*01a0*/  IMAD.WIDE R6, R4.reuse, 0x4, R6 ;  /* 0x0000000404067825 */ /* 0x042fe200078e0206 */
[----:B------:R-:W5:Y:S02]  /*01b0*/  LDG.E R8, desc[UR12][R8.64] ;  /* 0x0000000c08087981 */ /* 0x000f64000c1e1900 */
[----:B------:R-:W-:Y:S02]  /*01c0*/  SHF.R.S32.HI R5, RZ, 0x1, R5 ;  /* 0x00000001ff057819 */ /* 0x000fe40000011405 */
[----:B------:R5:W4:Y:S01]  /*01d0*/  LDG.E R14, desc[UR12][R6.64] ;  /* 0x0000000c060e7981 */ /* 0x000b22000c1e1900 */
[----:B--2---:R-:W-:-:S06]  /*01e0*/  IMAD.WIDE R10, R4, 0x4, R10 ;  /* 0x00000004040a7825 */ /* 0x004fcc00078e020a */
[----:B------:R-:W2:Y:S01]  /*01f0*/  LDG.E R10, desc[UR12][R10.64] ;  /* 0x0000000c0a0a7981 */ /* 0x000ea2000c1e1900 */
[----:B---3--:R-:W-:-:S05]  /*0200*/  IMAD.WIDE R12, R5, 0x4, R12 ;  /* 0x00000004050c7825 */ /* 0x008fca00078e020c */
[----:B------:R-:W3:Y:S01]  /*0210*/  LDG.E R5, desc[UR12][R12.64] ;  /* 0x0000000c0c057981 */ /* 0x000ee2000c1e1900 */
[----:B------:R-:W-:Y:S01]  /*0220*/  UMOV UR5, 0x380fffff ;  /* 0x380fffff00057882 */ /* 0x000fe20000000000 */
[----:B-----5:R-:W-:Y:S02]  /*0230*/  HADD2.F32 R6, -RZ, R8.H0_H0 ;  /* 0x20000008ff067230 */ /* 0x020fe40000004100 */
[--C-:B----4-:R-:W-:Y:S02]  /*0240*/  HADD2.F32 R15, -RZ, R14.reuse.H0_H0 ;  /* 0x2000000eff0f7230 */ /* 0x110fe40000004100 */
[----:B------:R-:W-:Y:S02]  /*0250*/  HADD2.F32 R14, -RZ, R14.H1_H1 ;  /* 0x3000000eff0e7230 */ /* 0x000fe40000004100 */
[----:B------:R-:W-:Y:S02]  /*0260*/  HADD2.F32 R9, -RZ, R8.H1_H1 ;  /* 0x30000008ff097230 */ /* 0x000fe40000004100 */
[----:B------:R-:W-:Y:S01]  /*0270*/  FADD.FTZ R6, R15, R6 ;  /* 0x000000060f067221 */ /* 0x000fe20000010000 */
[----:B--2---:R-:W-:-:S02]  /*0280*/  HADD2.F32 R7, -RZ, R10.H0_H0 ;  /* 0x2000000aff077230 */ /* 0x004fc40000004100 */
[----:B------:R-:W-:Y:S01]  /*0290*/  FADD.FTZ R9, R14, R9 ;  /* 0x000000090e097221 */ /* 0x000fe20000010000 */
[----:B------:R-:W-:Y:S02]  /*02a0*/  HADD2.F32 R10, -RZ, R10.H1_H1 ;  /* 0x3000000aff0a7230 */ /* 0x000fe40000004100 */
[----:B------:R-:W-:Y:S01]  /*02b0*/  FADD.FTZ R6, R6, R7 ;  /* 0x0000000706067221 */ /* 0x000fe20000010000 */
[--C-:B---3--:R-:W-:Y:S02]  /*02c0*/  HADD2.F32 R8, -RZ, R5.reuse.H0_H0 ;  /* 0x20000005ff087230 */ /* 0x108fe40000004100 */
[----:B------:R-:W-:Y:S01]  /*02d0*/  FADD.FTZ R9, R9, R10 ;  /* 0x0000000a09097221 */ /* 0x000fe20000010000 */
[----:B------:R-:W-:Y:S01]  /*02e0*/  FMUL.FTZ R6, R6, UR4 ;  /* 0x0000000406067c20 */ /* 0x000fe20008410000 */
[----:B------:R-:W-:Y:S02]  /*02f0*/  HADD2.F32 R5, -RZ, R5.H1_H1 ;  /* 0x30000005ff057230 */ /* 0x000fe40000004100 */
[----:B------:R-:W-:Y:S01]  /*0300*/  FMUL.FTZ R12, R8, 1 ;  /* 0x3f800000080c7820 */ /* 0x000fe20000410000 */
[----:B------:R-:W-:-:S02]  /*0310*/  FMUL.FTZ R13, R9, UR4 ;  /* 0x00000004090d7c20 */ /* 0x000fc40008410000 */
[----:B------:R-:W-:Y:S01]  /*0320*/  FMUL.FTZ R5, R5, 1 ;  /* 0x3f80000005057820 */ /* 0x000fe20000410000 */
[----:B------:R-:W-:Y:S01]  /*0330*/  F2F.F64.F32 R6, R6 ;  /* 0x0000000600067310 */ /* 0x000fe20000201800 */
[----:B------:R-:W-:-:S15]  /*0340*/  UMOV UR4, 0xf0000000 ;  /* 0xf000000000047882 */ /* 0x000fde0000000000 */
[----:B------:R-:W-:-:S15]  /*0350*/  NOP ;  /* 0x0000000000007918 */ /* 0x000fde0000000000 */
[----:B------:R-:W-:-:S15]  /*0360*/  NOP ;  /* 0x0000000000007918 */ /* 0x000fde0000000000 */
[----:B------:R-:W-:-:S15]  /*0370*/  NOP ;  /* 0x0000000000007918 */ /* 0x000fde0000000000 */
[----:B------:R-:W-:-:S03]  /*0380*/  NOP ;  /* 0x0000000000007918 */ /* 0x000fc60000000000 */
[----:B------:R-:W0:-:S15]  /*0390*/  F2F.F64.F32 R8, R12 ;  /* 0x0000000c00087310 */ /* 0x000e1e0000201800 */
[----:B------:R-:W-:-:S15]  /*03a0*/  NOP ;  /* 0x0000000000007918 */ /* 0x000fde0000000000 */
[----:B------:R-:W-:-:S15]  /*03b0*/  NOP ;  /* 0x0000000000007918 */ /* 0x000fde0000000000 */
[----:B------:R-:W-:-:S15]  /*03c0*/  NOP ;  /* 0x0000000000007918 */ /* 0x000fde0000000000 */
[----:B------:R-:W-:-:S04]  /*03d0*/  NOP ;  /* 0x0000000000007918 */ /* 0x000fc80000000000 */
[----:B0-----:R-:W0:-:S15]  /*03e0*/  DFMA R8, R8, -10000, R6 ;  /* 0xc0c388000808782b */ /* 0x001e1e0000000006 */
[----:B------:R-:W-:-:S15]  /*03f0*/  NOP ;  /* 0x0000000000007918 */ /* 0x000fde0000000000 */
[----:B------:R-:W-:-:S15]  /*0400*/  NOP ;  /* 0x0000000000007918 */ /* 0x000fde0000000000 */
[----:B------:R-:W-:-:S15]  /*0410*/  NOP ;  /* 0x0000000000007918 */ /* 0x000fde0000000000 */
[----:B------:R-:W-:-:S04]  /*0420*/  NOP ;  /* 0x0000000000007918 */ /* 0x000fc80000000000 */
[----:B------:R-:W-:-:S15]  /*0430*/  F2F.F64.F32 R10, R13 ;  /* 0x0000000d000a7310 */ /* 0x000fde0000201800 */
[----:B------:R-:W-:-:S15]  /*0440*/  NOP ;  /* 0x0000000000007918 */ /* 0x000fde0000000000 */
[----:B------:R-:W-:-:S15]  /*0450*/  NOP ;  /* 0x0000000000007918 */ /* 0x000fde0000000000 */
[----:B------:R-:W-:-:S15]  /*0460*/  NOP ;  /* 0x0000000000007918 */ /* 0x000fde0000000000 */
[----:B------:R-:W-:-:S04]  /*0470*/  NOP ;  /* 0x0000000000007918 */ /* 0x000fc80000000000 */
[----:B0-----:R-:W-:-:S15]  /*0480*/  DSETP.GEU.AND P0, PT, |R8|, UR4, PT ;  /* 0x0000000408007e2a */ /* 0x001fde000bf0e200 */
[----:B------:R-:W-:-:S15]  /*0490*/  NOP ;  /* 0x0000000000007918 */ /* 0x000fde0000000000 */
[----:B------:R-:W-:-:S15]  /*04a0*/  NOP ;  /* 0x0000000000007918 */ /* 0x000fde0000000000 */
[----:B------:R-:W-:-:S15]  /*04b0*/  NOP ;  /* 0x0000000000007918 */ /* 0x000fde0000000000 */
[----:B------:R-:W-:-:S04]  /*04c0*/  NOP ;  /* 0x0000000000007918 */ /* 0x000fc80000000000 */
[----:B------:R-:W0:-:S15]  /*04d0*/  F2F.F64.F32 R6, R5 ;  /* 0x0000000500067310 */ /* 0x000e1e0000201800 */
[----:B------:R-:W-:-:S15]  /*04e0*/  NOP ;  /* 0x0000000000007918 */ /* 0x000fde0000000000 */
[----:B------:R-:W-:-:S15]  /*04f0*/  NOP ;  /* 0x0000000000007918 */ /* 0x000fde0000000000 */
[----:B------:R-:W-:-:S15]  /*0500*/  NOP ;  /* 0x0000000000007918 */ /* 0x000fde0000000000 */
[----:B------:R-:W-:-:S04]  /*0510*/  NOP ;  /* 0x0000000000007918 */ /* 0x000fc80000000000 */
[----:B0-----:R0:W1:-:S15]  /*0520*/  DFMA R10, R6, -10000, R10 ;  /* 0xc0c38800060a782b */ /* 0x00105e000000000a */
[----:B------:R-:W-:-:S15]  /*0530*/  NOP ;  /* 0x0000000000007918 */ /* 0x000fde0000000000 */
[----:B------:R-:W-:-:S15]  /*0540*/  NOP ;  /* 0x0000000000007918 */ /* 0x000fde0000000000 */
[----:B------:R-:W-:-:S15]  /*0550*/  NOP ;  /* 0x0000000000007918 */ /* 0x000fde0000000000 */
[----:B------:R-:W-:-:S04]  /*0560*/  NOP ;  /* 0x0000000000007918 */ /* 0x000fc80000000000 */
[----:B0-----:R-:W0:-:S15]  /*0570*/  F2F.F32.F64 R6, R8 ;  /* 0x0000000800067310 */ /* 0x001e1e0000301000 */
[----:B------:R-:W-:-:S15]  /*0580*/  NOP ;  /* 0x0000000000007918 */ /* 0x000fde0000000000 */
[----:B------:R-:W-:-:S15]  /*0590*/  NOP ;  /* 0x0000000000007918 */ /* 0x000fde0000000000 */
[----:B------:R-:W-:-:S15]  /*05a0*/  NOP ;  /* 0x0000000000007918 */ /* 0x000fde0000000000 */
[----:B------:R-:W-:-:S04]  /*05b0*/  NOP ;  /* 0x0000000000007918 */ /* 0x000fc80000000000 */
[----:B-1----:R-:W1:Y:S01]  /*05c0*/  DSETP.GEU.AND P1, PT, |R10|, UR4, PT ;  /* 0x000000040a007e2a */ /* 0x002e62000bf2e200 */
[----:B0-----:R-:W-:-:S15]  /*05d0*/  @!P0 FMUL R6, R6, 1.175494350822287508e-38 ;  /* 0x0080000006068820 */ /* 0x001fde0000400000 */
[----:B------:R-:W-:-:S15]  /*05e0*/  NOP ;  /* 0x0000000000007918 */ /* 0x000fde0000000000 */
[----:B------:R-:W-:-:S15]  /*05f0*/  NOP ;  /* 0x0000000000007918 */ /* 0x000fde0000000000 */
[----:B------:R-:W-:-:S15]  /*0600*/  NOP ;  /* 0x0000000000007918 */ /* 0x000fde0000000000 */
[----:B------:R-:W-:-:S03]  /*0610*/  NOP ;  /* 0x0000000000007918 */ /* 0x000fc60000000000 */
[----:B------:R-:W1:Y:S02]  /*0620*/  F2F.F32.F64 R7, R10 ;  /* 0x0000000a00077310 */ /* 0x000e640000301000 */
[----:B-1----:R-:W-:-:S07]  /*0630*/  @!P1 FMUL R7, R7, 1.175494350822287508e-38 ;  /* 0x0080000007079820 */ /* 0x002fce0000400000 */
.L_x_5:
[----:B------:R-:W-:Y:S05]  /*0640*/  BSYNC.RECONVERGENT B0 ;  /* 0x0000000000007941 */ /* 0x000fea0003800200 */
.L_x_4:
[-C--:B------:R-:W-:Y:S01]  /*0650*/  FSETP.GT.FTZ.AND P0, PT, R6, R7.reuse, PT ;  /* 0x000000070600720b */ /* 0x080fe20003f14000 */
[----:B------:R-:W0:Y:S01]  /*0660*/  S2R R13, SR_LANEID ;  /* 0x00000000000d7919 */ /* 0x000e220000000000 */
[----:B------:R-:W1:Y:S01]  /*0670*/  S2UR UR5, SR_CgaCtaId ;  /* 0x00000000000579c3 */ /* 0x000e620000008800 */
[----:B------:R-:W-:Y:S01]  /*0680*/  ISETP.GT.U32.AND P1, PT, R2, 0x1f, PT ;  /* 0x0000001f0200780c */ /* 0x000fe20003f24070 */
[----:B------:R-:W-:Y:S01]  /*0690*/  UMOV UR4, 0x400 ;  /* 0x0000040000047882 */ /* 0x000fe20000000000 */
[----:B------:R-:W-:Y:S01]  /*06a0*/  FSEL R5, R6, R7, P0 ;  /* 0x0000000706057208 */ /* 0x000fe20000000000 */
[----:B------:R-:W-:Y:S01]  /*06b0*/  IMAD.MOV.U32 R14, RZ, RZ, -0x39e3c000 ;  /* 0xc61c4000ff0e7424 */ /* 0x000fe200078e00ff */
[----:B------:R-:W-:-:S03]  /*06c0*/  PLOP3.LUT P4, PT, PT, PT, PT, 0x8, 0x80 ;  /* 0x000000000080781c */ /* 0x000fc60003f8e170 */
[----:B------:R-:W2:Y:S01]  /*06d0*/  SHFL.BFLY PT, R8, R5, 0x10, 0x1f ;  /* 0x0e001f0005087f89 */ /* 0x000ea200000e0000 */
[----:B-1----:R-:W-:Y:S01]  /*06e0*/  ULEA UR4, UR5, UR4, 0x18 ;  /* 0x0000000405047291 */ /* 0x002fe2000f8ec0ff */
[----:B0-----:R-:W-:Y:S02]  /*06f0*/  ISETP.NE.AND P0, PT, R13, RZ, PT ;  /* 0x000000ff0d00720c */ /* 0x001fe40003f05270 */
[----:B--2---:R-:W-:-:S03]  /*0700*/  FMNMX.FTZ R8, R5, R8, !PT ;  /* 0x0000000805087209 */ /* 0x004fc60007810000 */
[----:B------:R-:W-:Y:S02]  /*0710*/  LEA R5, R13, UR4, 0x2 ;  /* 0x000000040d057c11 */ /* 0x000fe4000f8e10ff */
[----:B------:R-:W0:Y:S04]  /*0720*/  SHFL.BFLY PT, R9, R8, 0x8, 0x1f ;  /* 0x0d001f0008097f89 */ /* 0x000e2800000e0000 */
[----:B------:R-:W-:Y:S01]  /*0730*/  @!P1 STS [R5], R14 ;  /* 0x0000000e05009388 */ /* 0x000fe20000000800 */
[----:B0-----:R-:W-:Y:S02]  /*0740*/  FMNMX.FTZ R9, R8, R9, !PT ;  /* 0x0000000908097209 */ /* 0x001fe40007810000 */
[----:B------:R-:W-:-:S03]  /*0750*/  SHF.R.U32.HI R8, RZ, 0x3, R2 ;  /* 0x00000003ff087819 */ /* 0x000fc60000011602 */
[----:B------:R-:W0:Y:S01]  /*0760*/  SHFL.BFLY PT, R10, R9, 0x4, 0x1f ;  /* 0x0c801f00090a7f89 */ /* 0x000e2200000e0000 */
[----:B------:R-:W-:Y:S02]  /*0770*/  LOP3.LUT R8, R8, 0x7c, RZ, 0xc0, !PT ;  /* 0x0000007c08087812 */ /* 0x000fe400078ec0ff */
[----:B0-----:R-:W-:-:S05]  /*0780*/  FMNMX.FTZ R10, R9, R10, !PT ;  /* 0x0000000a090a7209 */ /* 0x001fca0007810000 */
[----:B------:R-:W0:Y:S02]  /*0790*/  SHFL.BFLY PT, R11, R10, 0x2, 0x1f ;  /* 0x0c401f000a0b7f89 */ /* 0x000e2400000e0000 */
[----:B0-----:R-:W-:-:S05]  /*07a0*/  FMNMX.FTZ R11, R10, R11, !PT ;  /* 0x0000000b0a0b7209 */ /* 0x001fca0007810000 */
[----:B------:R-:W0:Y:S02]  /*07b0*/  SHFL.BFLY PT, R12, R11, 0x1, 0x1f ;  /* 0x0c201f000b0c7f89 */ /* 0x000e2400000e0000 */
[----:B0-----:R-:W-:Y:S01]  /*07c0*/  FMNMX.FTZ R9, R11, R12, !PT ;  /* 0x0000000c0b097209 */ /* 0x001fe20007810000 */
[----:B------:R-:W-:Y:S06]  /*07d0*/  BAR.SYNC.DEFER_BLOCKING 0x0 ;  /* 0x0000000000007b1d */ /* 0x000fec0000010000 */
[----:B------:R0:W-:Y:S02]  /*07e0*/  @!P0 STS [R8+UR4], R9 ;  /* 0x0000000908008988 */ /* 0x0001e40008000804 */
[----:B------:R-:W-:Y:S06]  /*07f0*/  BAR.SYNC.DEFER_BLOCKING 0x0 ;  /* 0x0000000000007b1d */ /* 0x000fec0000010000 */
[----:B------:R-:W-:Y:S05]  /*0800*/  @P1 BRA `(.L_x_6) ;  /* 0x0000000000401947 */ /* 0x000fea0003800000 */
[----:B0-----:R0:W1:Y:S01]  /*0810*/  LDS R9, [R5] ;  /* 0x0000000005097984 */ /* 0x0010620000000800 */
[----:B------:R-:W-:-:S03]  /*0820*/  UMOV UR5, 0xffffffff ;  /* 0xffffffff00057882 */ /* 0x000fc60000000000 */
[----:B------:R-:W-:Y:S05]  /*0830*/  BRA.DIV UR5, `(.L_x_7) ;  /* 0x0000000a05c07947 */ /* 0x000fea000b800000 */
[----:B-1----:R-:W1:Y:S02]  /*0840*/  SHFL.BFLY PT, R10, R9, 0x10, 0x1f ;  /* 0x0e001f00090a7f89 */ /* 0x002e6400000e0000 */
[----:B-1----:R-:W-:-:S05]  /*0850*/  FMNMX.FTZ R10, R9, R10, !PT ;  /* 0x0000000a090a7209 */ /* 0x002fca0007810000 */
[----:B------:R-:W1:Y:S02]  /*0860*/  SHFL.BFLY PT, R11, R10, 0x8, 0x1f ;  /* 0x0d001f000a0b7f89 */ /* 0x000e6400000e0000 */
[----:B-1----:R-:W-:-:S05]  /*0870*/  FMNMX.FTZ R11, R10, R11, !PT ;  /* 0x0000000b0a0b7209 */ /* 0x002fca0007810000 */
[----:B------:R-:W1:Y:S02]  /*0880*/  SHFL.BFLY PT, R12, R11, 0x4, 0x1f ;  /* 0x0c801f000b0c7f89 */ /* 0x000e6400000e0000 */
[----:B-1----:R-:W-:-:S05]  /*0890*/  FMNMX.FTZ R12, R11, R12, !PT ;  /* 0x0000000c0b0c7209 */ /* 0x002fca0007810000 */
[----:B------:R-:W1:Y:S02]  /*08a0*/  SHFL.BFLY PT, R13, R12, 0x2, 0x1f ;  /* 0x0c401f000c0d7f89 */ /* 0x000e6400000e0000 */
[----:B-1----:R-:W-:-:S05]  /*08b0*/  FMNMX.FTZ R13, R12, R13, !PT ;  /* 0x0000000d0c0d7209 */ /* 0x002fca0007810000 */
[----:B------:R1:W2:Y:S02]  /*08c0*/  SHFL.BFLY PT, R14, R13, 0x1, 0x1f ;  /* 0x0c201f000d0e7f89 */ /* 0x0002a400000e0000 */
.L_x_22:
[----:B------:R-:W-:Y:S02]  /*08d0*/  ISETP.NE.AND P2, PT, R2, RZ, PT ;  /* 0x000000ff0200720c */ /* 0x000fe40003f45270 */
[----:B--2---:R-:W-:-:S11]  /*08e0*/  FMNMX.FTZ R14, R13, R14, !PT ;  /* 0x0000000e0d0e7209 */ /* 0x004fd60007810000 */
[----:B------:R2:W-:Y:S01]  /*08f0*/  @!P2 STS [UR4+0x80], R14 ;  /* 0x0000800eff00a988 */ /* 0x0005e20008000804 */
[----:B------:R-:W-:-:S13]  /*0900*/  @!P2 PLOP3.LUT P4, PT, PT, PT, PT, 0x80, 0x8 ;  /* 0x000000000008a81c */ /* 0x000fda0003f8f070 */
.L_x_6:
[----:B------:R-:W-:Y:S05]  /*0910*/  WARPSYNC.ALL ;  /* 0x0000000000007948 */ /* 0x000fea0003800000 */
[----:B------:R-:W-:Y:S01]  /*0920*/  BAR.SYNC.DEFER_BLOCKING 0x0 ;  /* 0x0000000000007b1d */ /* 0x000fe20000010000 */
[----:B------:R-:W-:-:S05]  /*0930*/  ISETP.GE.AND P3, PT, R3, R0, PT ;  /* 0x000000000300720c */ /* 0x000fca0003f66270 */
[----:B------:R-:W-:Y:S08]  /*0940*/  BSSY B0, `(.L_x_8) ;  /* 0x0000027000007945 */ /* 0x000ff00003800000 */
[----:B0-----:R-:W0:Y:S04]  /*0950*/  @!P3 LDS R9, [UR4+0x80] ;  /* 0x00008004ff09b984 */ /* 0x001e280008000800 */
[----:B------:R-:W-:Y:S01]  /*0960*/  @!P1 STS [R5], RZ ;  /* 0x000000ff05009388 */ /* 0x000fe20000000800 */
[C---:B0-----:R-:W-:Y:S01]  /*0970*/  @!P3 FADD.FTZ R10, -R9.reuse, R6 ;  /* 0x00000006090ab221 */ /* 0x041fe20000010100 */
[----:B------:R-:W-:Y:S01]  /*0980*/  @!P3 FADD.FTZ R9, -R9, R7 ;  /* 0x000000070909b221 */ /* 0x000fe20000010100 */
[----:B------:R-:W-:-:S02]  /*0990*/  CS2R R6, SRZ ;  /* 0x0000000000067805 */ /* 0x000fc4000001ff00 */
[----:B------:R-:W-:Y:S01]  /*09a0*/  @!P3 FMUL.FTZ R10, R10, 1.4426950216293334961 ;  /* 0x3fb8aa3b0a0ab820 */ /* 0x000fe20000410000 */
[----:B------:R-:W-:-:S03]  /*09b0*/  @!P3 FMUL.FTZ R9, R9, 1.4426950216293334961 ;  /* 0x3fb8aa3b0909b820 */ /* 0x000fc60000410000 */
[----:B------:R-:W-:Y:S04]  /*09c0*/  @!P3 MUFU.EX2 R7, R10 ;  /* 0x0000000a0007b308 */ /* 0x000fe80000000800 */
[----:B------:R-:W0:Y:S02]  /*09d0*/  @!P3 MUFU.EX2 R6, R9 ;  /* 0x000000090006b308 */ /* 0x000e240000000800 */
[----:B0-----:R-:W-:-:S05]  /*09e0*/  FADD.FTZ R11, R6, R7 ;  /* 0x00000007060b7221 */ /* 0x001fca0000010000 */
[----:B------:R-:W0:Y:S02]  /*09f0*/  SHFL.BFLY PT, R12, R11, 0x10, 0x1f ;  /* 0x0e001f000b0c7f89 */ /* 0x000e2400000e0000 */
[----:B0-----:R-:W-:-:S05]  /*0a00*/  FADD.FTZ R12, R11, R12 ;  /* 0x0000000c0b0c7221 */ /* 0x001fca0000010000 */
[----:B-1----:R-:W0:Y:S02]  /*0a10*/  SHFL.BFLY PT, R13, R12, 0x8, 0x1f ;  /* 0x0d001f000c0d7f89 */ /* 0x002e2400000e0000 */
[----:B0-----:R-:W-:-:S05]  /*0a20*/  FADD.FTZ R13, R12, R13 ;  /* 0x0000000d0c0d7221 */ /* 0x001fca0000010000 */
[----:B--2---:R-:W0:Y:S02]  /*0a30*/  SHFL.BFLY PT, R14, R13, 0x4, 0x1f ;  /* 0x0c801f000d0e7f89 */ /* 0x004e2400000e0000 */
[----:B0-----:R-:W-:-:S05]  /*0a40*/  FADD.FTZ R14, R13, R14 ;  /* 0x0000000e0d0e7221 */ /* 0x001fca0000010000 */
[----:B------:R-:W0:Y:S02]  /*0a50*/  SHFL.BFLY PT, R15, R14, 0x2, 0x1f ;  /* 0x0c401f000e0f7f89 */ /* 0x000e2400000e0000 */
[----:B0-----:R-:W-:-:S05]  /*0a60*/  FADD.FTZ R15, R14, R15 ;  /* 0x0000000f0e0f7221 */ /* 0x001fca0000010000 */
[----:B------:R-:W0:Y:S02]  /*0a70*/  SHFL.BFLY PT, R10, R15, 0x1, 0x1f ;  /* 0x0c201f000f0a7f89 */ /* 0x000e2400000e0000 */
[----:B0-----:R-:W-:Y:S01]  /*0a80*/  FADD.FTZ R9, R15, R10 ;  /* 0x0000000a0f097221 */ /* 0x001fe20000010000 */
[----:B------:R-:W-:Y:S06]  /*0a90*/  BAR.SYNC.DEFER_BLOCKING 0x0 ;  /* 0x0000000000007b1d */ /* 0x000fec0000010000 */
[----:B------:R0:W-:Y:S02]  /*0aa0*/  @!P0 STS [R8+UR4], R9 ;  /* 0x0000000908008988 */ /* 0x0001e40008000804 */
[----:B------:R-:W-:Y:S06]  /*0ab0*/  BAR.SYNC.DEFER_BLOCKING 0x0 ;  /* 0x0000000000007b1d */ /* 0x000fec0000010000 */
[----:B------:R-:W-:Y:S05]  /*0ac0*/  @P1 BRA `(.L_x_9) ;  /* 0x0000000000381947 */ /* 0x000fea0003800000 */
[----:B------:R-:W-:Y:S01]  /*0ad0*/  LEA R2, R2, UR4, 0x2 ;  /* 0x0000000402027c11 */ /* 0x000fe2000f8e10ff */
[----:B------:R-:W-:-:S05]  /*0ae0*/  UMOV UR5, 0xffffffff ;  /* 0xffffffff00057882 */ /* 0x000fca0000000000 */
[----:B------:R-:W1:Y:S01]  /*0af0*/  LDS R2, [R2] ;  /* 0x0000000002027984 */ /* 0x000e620000000800 */
[----:B------:R-:W-:Y:S05]  /*0b00*/  BRA.DIV UR5, `(.L_x_10) ;  /* 0x0000000a059c7947 */ /* 0x000fea000b800000 */
[----:B-1----:R-:W1:Y:S02]  /*0b10*/  SHFL.BFLY PT, R5, R2, 0x10, 0x1f ;  /* 0x0e001f0002057f89 */ /* 0x002e6400000e0000 */
[----:B-1----:R-:W-:-:S05]  /*0b20*/  FADD.FTZ R5, R2, R5 ;  /* 0x0000000502057221 */ /* 0x002fca0000010000 */
[----:B0-----:R-:W0:Y:S02]  /*0b30*/  SHFL.BFLY PT, R8, R5, 0x8, 0x1f ;  /* 0x0d001f0005087f89 */ /* 0x001e2400000e0000 */
[----:B0-----:R-:W-:-:S05]  /*0b40*/  FADD.FTZ R8, R5, R8 ;  /* 0x0000000805087221 */ /* 0x001fca0000010000 */
[----:B------:R-:W0:Y:S02]  /*0b50*/  SHFL.BFLY PT, R9, R8, 0x4, 0x1f ;  /* 0x0c801f0008097f89 */ /* 0x000e2400000e0000 */
[----:B0-----:R-:W-:-:S05]  /*0b60*/  FADD.FTZ R9, R8, R9 ;  /* 0x0000000908097221 */ /* 0x001fca0000010000 */
[----:B------:R-:W0:Y:S02]  /*0b70*/  SHFL.BFLY PT, R10, R9, 0x2, 0x1f ;  /* 0x0c401f00090a7f89 */ /* 0x000e2400000e0000 */
[----:B0-----:R-:W-:-:S05]  /*0b80*/  FADD.FTZ R10, R9, R10 ;  /* 0x0000000a090a7221 */ /* 0x001fca0000010000 */
[----:B------:R0:W1:Y:S02]  /*0b90*/  SHFL.BFLY PT, R11, R10, 0x1, 0x1f ;  /* 0x0c201f000a0b7f89 */ /* 0x00006400000e0000 */
.L_x_28:
[----:B-1----:R-:W-:-:S07]  /*0ba0*/  FADD.FTZ R9, R10, R11 ;  /* 0x0000000b0a097221 */ /* 0x002fce0000010000 */
.L_x_9:
[----:B------:R-:W-:Y:S05]  /*0bb0*/  BSYNC B0 ;  /* 0x0000000000007941 */ /* 0x000fea0003800000 */
.L_x_8:
[----:B------:R1:W-:Y:S01]  /*0bc0*/  @P4 STS [UR4+0x84], R9 ;  /* 0x00008409ff004988 */ /* 0x0003e20008000804 */
[----:B------:R-:W-:Y:S05]  /*0bd0*/  WARPSYNC.ALL ;  /* 0x0000000000007948 */ /* 0x000fea0003800000 */
[----:B------:R-:W-:Y:S01]  /*0be0*/  BSSY.RECONVERGENT B0, `(.L_x_11) ;  /* 0x000000b000007945 */ /* 0x000fe20003800200 */
[----:B------:R-:W-:Y:S06]  /*0bf0*/  BAR.SYNC.DEFER_BLOCKING 0x0 ;  /* 0x0000000000007b1d */ /* 0x000fec0000010000 */
[----:B-1----:R-:W-:Y:S05]  /*0c00*/  @P3 BRA `(.L_x_12) ;  /* 0x0000000000203947 */ /* 0x002fea0003800000 */
[----:B------:R-:W1:Y:S01]  /*0c10*/  LDS R2, [UR4+0x84] ;  /* 0x00008404ff027984 */ /* 0x000e620008000800 */
[----:B0-----:R-:W0:Y:S02]  /*0c20*/  LDC.64 R8, c[0x0][0x380] ;  /* 0x0000e000ff087b82 */ /* 0x001e240000000a00 */
[----:B0-----:R-:W-:Y:S01]  /*0c30*/  IMAD.WIDE R4, R4, 0x4, R8 ;  /* 0x0000000404047825 */ /* 0x001fe200078e0208 */
[----:B-1----:R-:W0:Y:S03]  /*0c40*/  MUFU.RCP R2, R2 ;  /* 0x0000000200027308 */ /* 0x002e260000001000 */
[C---:B0-----:R-:W-:Y:S01]  /*0c50*/  FMUL.FTZ R7, R2.reuse, R7 ;  /* 0x0000000702077220 */ /* 0x041fe20000410000 */
[----:B------:R-:W-:-:S05]  /*0c60*/  FMUL.FTZ R6, R2, R6 ;  /* 0x0000000602067220 */ /* 0x000fca0000410000 */
[----:B------:R-:W-:-:S05]  /*0c70*/  F2FP.F16.F32.PACK_AB R7, R6, R7 ;  /* 0x000000070607723e */ /* 0x000fca00000000ff */
[----:B------:R1:W-:Y:S02]  /*0c80*/  STG.E desc[UR12][R4.64], R7 ;  /* 0x0000000704007986 */ /* 0x0003e4000c10190c */
.L_x_12:
[----:B------:R-:W-:Y:S05]  /*0c90*/  BSYNC.RECONVERGENT B0 ;  /* 0x0000000000007941 */ /* 0x000fea0003800200 */
.L_x_11:
[----:B------:R-:W2:Y:S02]  /*0ca0*/  LDCU UR14, c[0x0][0x3d4] ;  /* 0x00007a80ff0e77ac */ /* 0x000ea40008000800 */
[----:B--2---:R-:W-:-:S13]  /*0cb0*/  ISETP.GE.AND P0, PT, R3, UR14, PT ;  /* 0x0000000e03007c0c */ /* 0x004fda000bf06270 */
[----:B------:R-:W-:Y:S05]  /*0cc0*/  @P0 EXIT ;  /* 0x000000000000094d */ /* 0x000fea0003800000 */
[----:B0-----:R-:W0:Y:S01]  /*0cd0*/  I2F.U32.RP R8, R0 ;  /* 0x0000000000087306 */ /* 0x001e220000209000 */
[-C--:B-1----:R-:W-:Y:S01]  /*0ce0*/  VIADDMNMX R7, R3, R0.reuse, UR14, !PT ;  /* 0x0000000e03077e46 */ /* 0x082fe2000f800100 */
[----:B------:R-:W1:Y:S01]  /*0cf0*/  LDCU UR4, c[0x0][0x3cc] ;  /* 0x00007980ff0477ac */ /* 0x000e620008000800 */
[----:B------:R-:W-:Y:S01]  /*0d00*/  ISETP.NE.U32.AND P2, PT, R0, RZ, PT ;  /* 0x000000ff0000720c */ /* 0x000fe20003f45070 */
[----:B------:R-:W-:Y:S01]  /*0d10*/  BSSY.RECONVERGENT B0, `(.L_x_13) ;  /* 0x0000036000007945 */ /* 0x000fe20003800200 */
[----:B------:R-:W-:Y:S01]  /*0d20*/  IADD3 R2, PT, PT, R7, -R0, RZ ;  /* 0x8000000007027210 */ /* 0x000fe20007ffe0ff */
[----:B------:R-:W2:Y:S03]  /*0d30*/  LDCU UR5, c[0x0][0x3d0] ;  /* 0x00007a00ff0577ac */ /* 0x000ea60008000800 */
[----:B------:R-:W-:Y:S01]  /*0d40*/  ISETP.NE.AND P0, PT, R2, R3, PT ;  /* 0x000000030200720c */ /* 0x000fe20003f05270 */
[----:B0-----:R-:W0:Y:S01]  /*0d50*/  MUFU.RCP R8, R8 ;  /* 0x0000000800087308 */ /* 0x001e220000001000 */
[----:B-1----:R-:W-:-:S02]  /*0d60*/  UIMAD UR4, UR10, UR4, URZ ;  /* 0x000000040a0472a4 */ /* 0x002fc4000f8e02ff */
[----:B--2---:R-:W-:Y:S01]  /*0d70*/  UIMAD UR5, UR9, UR5, URZ ;  /* 0x00000005090572a4 */ /* 0x004fe2000f8e02ff */
[----:B0-----:R-:W-:-:S04]  /*0d80*/  IADD3 R4, PT, PT, R8, 0xffffffe, RZ ;  /* 0x0ffffffe08047810 */ /* 0x001fc80007ffe0ff */
[----:B------:R0:W1:Y:S02]  /*0d90*/  F2I.FTZ.U32.TRUNC.NTZ R5, R4 ;  /* 0x0000000400057305 */ /* 0x000064000021f000 */
[----:B0-----:R-:W-:Y:S02]  /*0da0*/  HFMA2 R4, -RZ, RZ, 0, 0 ;  /* 0x00000000ff047431 */ /* 0x001fe400000001ff */
[----:B-1----:R-:W-:-:S04]  /*0db0*/  IMAD.MOV R6, RZ, RZ, -R5 ;  /* 0x000000ffff067224 */ /* 0x002fc800078e0a05 */
[----:B------:R-:W-:Y:S01]  /*0dc0*/  IMAD.MOV.U32 R7, RZ, RZ, R6 ;  /* 0x000000ffff077224 */ /* 0x000fe200078e0006 */
[----:B------:R-:W-:-:S03]  /*0dd0*/  SEL R6, RZ, 0x1, !P0 ;  /* 0x00000001ff067807 */ /* 0x000fc60004000000 */
[----:B------:R-:W-:-:S04]  /*0de0*/  IMAD R7, R7, R0, RZ ;  /* 0x0000000007077224 */ /* 0x000fc800078e02ff */
[----:B------:R-:W-:Y:S01]  /*0df0*/  IMAD.HI.U32 R8, R5, R7, R4 ;  /* 0x0000000705087227 */ /* 0x000fe200078e0004 */
[----:B------:R-:W-:-:S05]  /*0e00*/  IADD3 R5, PT, PT, R2, -R3, -R6 ;  /* 0x8000000302057210 */ /* 0x000fca0007ffe806 */
[----:B------:R-:W-:-:S04]  /*0e10*/  IMAD.HI.U32 R7, R8, R5, RZ ;  /* 0x0000000508077227 */ /* 0x000fc800078e00ff */
[----:B------:R-:W-:-:S04]  /*0e20*/  IMAD.MOV R2, RZ, RZ, -R7 ;  /* 0x000000ffff027224 */ /* 0x000fc800078e0a07 */
[----:B------:R-:W-:-:S05]  /*0e30*/  IMAD R5, R0, R2, R5 ;  /* 0x0000000200057224 */ /* 0x000fca00078e0205 */
[----:B------:R-:W-:-:S13]  /*0e40*/  ISETP.GE.U32.AND P0, PT, R5, R0, PT ;  /* 0x000000000500720c */ /* 0x000fda0003f06070 */
[----:B------:R-:W-:Y:S01]  /*0e50*/  @P0 IADD3 R5, PT, PT, R5, -R0, RZ ;  /* 0x8000000005050210 */ /* 0x000fe20007ffe0ff */
[----:B------:R-:W-:-:S03]  /*0e60*/  @P0 VIADD R7, R7, 0x1 ;  /* 0x0000000107070836 */ /* 0x000fc60000000000 */
[----:B------:R-:W-:-:S13]  /*0e70*/  ISETP.GE.U32.AND P1, PT, R5, R0, PT ;  /* 0x000000000500720c */ /* 0x000fda0003f26070 */
[----:B------:R-:W-:Y:S02]  /*0e80*/  @P1 IADD3 R7, PT, PT, R7, 0x1, RZ ;  /* 0x0000000107071810 */ /* 0x000fe40007ffe0ff */
[----:B------:R-:W-:-:S05]  /*0e90*/  @!P2 LOP3.LUT R7, RZ, R0, RZ, 0x33, !PT ;  /* 0x00000000ff07a212 */ /* 0x000fca00078e33ff */
[----:B------:R-:W-:-:S05]  /*0ea0*/  IMAD.IADD R2, R6, 0x1, R7 ;  /* 0x0000000106027824 */ /* 0x000fca00078e0207 */
[C---:B------:R-:W-:Y:S02]  /*0eb0*/  LOP3.LUT R4, R2.reuse, 0x3, RZ, 0xc0, !PT ;  /* 0x0000000302047812 */ /* 0x040fe400078ec0ff */
[----:B------:R-:W-:Y:S02]  /*0ec0*/  ISETP.GE.U32.AND P1, PT, R2, 0x3, PT ;  /* 0x000000030200780c */ /* 0x000fe40003f26070 */
[----:B------:R-:W-:-:S13]  /*0ed0*/  ISETP.NE.AND P0, PT, R4, 0x3, PT ;  /* 0x000000030400780c */ /* 0x000fda0003f05270 */
[----:B------:R-:W-:Y:S05]  /*0ee0*/  @!P0 BRA `(.L_x_14) ;  /* 0x0000000000608947 */ /* 0x000fea0003800000 */
[----:B------:R-:W0:Y:S01]  /*0ef0*/  LDCU UR11, c[0x0][0x3c8] ;  /* 0x00007900ff0b77ac */ /* 0x000e220008000800 */
[----:B------:R-:W1:Y:S01]  /*0f00*/  LDC.64 R4, c[0x0][0x3c0] ;  /* 0x0000f000ff047b82 */ /* 0x000e620000000a00 */
[----:B------:R-:W-:Y:S01]  /*0f10*/  IADD3 R2, PT, PT, R2, 0x1, RZ ;  /* 0x0000000102027810 */ /* 0x000fe20007ffe0ff */
[----:B------:R-:W-:Y:S02]  /*0f20*/  UIMAD UR6, UR10, UR14, UR5 ;  /* 0x0000000e0a0672a4 */ /* 0x000fe4000f8e0205 */
[----:B------:R-:W-:Y:S01]  /*0f30*/  UIMAD UR7, UR9, UR14, UR4 ;  /* 0x0000000e090772a4 */ /* 0x000fe2000f8e0204 */
[----:B------:R-:W-:-:S03]  /*0f40*/  LOP3.LUT R2, R2, 0x3, RZ, 0xc0, !PT ;  /* 0x0000000302027812 */ /* 0x000fc600078ec0ff */
[----:B------:R-:W2:Y:S02]  /*0f50*/  LDC.64 R6, c[0x0][0x3b8] ;  /* 0x0000ee00ff067b82 */ /* 0x000ea40000000a00 */
[----:B------:R-:W-:Y:S01]  /*0f60*/  IMAD.MOV R2, RZ, RZ, -R2 ;  /* 0x000000ffff027224 */ /* 0x000fe200078e0a02 */
[----:B0-----:R-:W-:Y:S02]  /*0f70*/  UIMAD UR6, UR8, UR11, UR6 ;  /* 0x0000000b080672a4 */ /* 0x001fe4000f8e0206 */
[----:B------:R-:W-:-:S04]  /*0f80*/  UIMAD UR7, UR8, UR11, UR7 ;  /* 0x0000000b080772a4 */ /* 0x000fc8000f8e0207 */
[C---:B------:R-:W-:Y:S02]  /*0f90*/  IADD3 R13, PT, PT, R3.reuse, UR6, RZ ;  /* 0x00000006030d7c10 */ /* 0x040fe4000fffe0ff */
[----:B------:R-:W-:-:S07]  /*0fa0*/  VIADD R15, R3, UR7 ;  /* 0x00000007030f7c36 */ /* 0x000fce0008000000 */
.L_x_15:
[----:B0-----:R-:W-:-:S05]  /*0fb0*/  SHF.R.S32.HI R9, RZ, 0x1, R15 ;  /* 0x00000001ff097819 */ /* 0x001fca000001140f */
[----:B-1----:R-:W-:-:S06]  /*0fc0*/  IMAD.WIDE R8, R9, 0x4, R4 ;  /* 0x0000000409087825 */ /* 0x002fcc00078e0204 */
[----:B------:R-:W3:Y:S01]  /*0fd0*/  LDG.E R9, desc[UR12][R8.64] ;  /* 0x0000000c08097981 */ /* 0x000ee2000c1e1900 */
[----:B------:R-:W-:Y:S01]  /*0fe0*/  SHF.R.S32.HI R11, RZ, 0x1, R13 ;  /* 0x00000001ff0b7819 */ /* 0x000fe2000001140d */
[--C-:B------:R-:W-:Y:S01]  /*0ff0*/  IMAD.IADD R3, R3, 0x1, R0.reuse ;  /* 0x0000000103037824 */ /* 0x100fe200078e0200 */
[----:B------:R-:W-:Y:S01]  /*1000*/  IADD3 R2, PT, PT, R2, 0x1, RZ ;  /* 0x0000000102027810 */ /* 0x000fe20007ffe0ff */
[----:B------:R-:W-:Y:S01]  /*1010*/  IMAD.IADD R15, R15, 0x1, R0 ;  /* 0x000000010f0f7824 */ /* 0x000fe200078e0200 */
[----:B------:R-:W-:Y:S01]  /*1020*/  IADD3 R13, PT, PT, R13, R0, RZ ;  /* 0x000000000d0d7210 */ /* 0x000fe20007ffe0ff */
[----:B--2---:R-:W-:Y:S01]  /*1030*/  IMAD.WIDE R10, R11, 0x4, R6 ;  /* 0x000000040b0a7825 */ /* 0x004fe200078e0206 */
[----:B------:R-:W-:-:S04]  /*1040*/  ISETP.NE.AND P0, PT, R2, RZ, PT ;  /* 0x000000ff0200720c */ /* 0x000fc80003f05270 */
[----:B---3--:R0:W-:Y:S09]  /*1050*/  STG.E desc[UR12][R10.64], R9 ;  /* 0x000000090a007986 */ /* 0x0081f2000c10190c */
[----:B------:R-:W-:Y:S05]  /*1060*/  @P0 BRA `(.L_x_15) ;  /* 0xfffffffc00d00947 */ /* 0x000fea000383ffff */
.L_x_14:
[----:B------:R-:W-:Y:S05]  /*1070*/  BSYNC.RECONVERGENT B0 ;  /* 0x0000000000007941 */ /* 0x000fea0003800200 */
.L_x_13:
[----:B------:R-:W-:Y:S05]  /*1080*/  @!P1 EXIT ;  /* 0x000000000000994d */ /* 0x000fea0003800000 */
[----:B------:R-:W1:Y:S01]  /*1090*/  LDC.64 R6, c[0x0][0x3c0] ;  /* 0x0000f000ff067b82 */ /* 0x000e620000000a00 */
[----:B------:R-:W2:Y:S07]  /*10a0*/  LDCU UR6, c[0x0][0x3c8] ;  /* 0x00007900ff0677ac */ /* 0x000eae0008000800 */
[----:B------:R-:W3:Y:S01]  /*10b0*/  LDC.64 R4, c[0x0][0x3b8] ;  /* 0x0000ee00ff047b82 */ /* 0x000ee20000000a00 */
[----:B--2---:R-:W-:Y:S02]  /*10c0*/  UIMAD UR5, UR8, UR6, UR5 ;  /* 0x00000006080572a4 */ /* 0x004fe4000f8e0205 */
[----:B------:R-:W-:-:S02]  /*10d0*/  UIMAD UR4, UR8, UR6, UR4 ;  /* 0x00000006080472a4 */ /* 0x000fc4000f8e0204 */
[----:B------:R-:W-:Y:S02]  /*10e0*/  UIMAD UR5, UR10, UR14, UR5 ;  /* 0x0000000e0a0572a4 */ /* 0x000fe4000f8e0205 */
[----:B------:R-:W-:-:S12]  /*10f0*/  UIMAD UR4, UR9, UR14, UR4 ;  /* 0x0000000e090472a4 */ /* 0x000fd8000f8e0204 */
.L_x_16:
[----:B0-2---:R-:W-:-:S04]  /*1100*/  IADD3 R11, PT, PT, R3, UR4, RZ ;  /* 0x00000004030b7c10 */ /* 0x005fc8000fffe0ff */
[----:B------:R-:W-:-:S05]  /*1110*/  SHF.R.S32.HI R9, RZ, 0x1, R11 ;  /* 0x00000001ff097819 */ /* 0x000fca000001140b */
[----:B-1----:R-:W-:-:S05]  /*1120*/  IMAD.WIDE R8, R9, 0x4, R6 ;  /* 0x0000000409087825 */ /* 0x002fca00078e0206 */
[----:B------:R-:W2:Y:S01]  /*1130*/  LDG.E R17, desc[UR12][R8.64] ;  /* 0x0000000c08117981 */ /* 0x000ea2000c1e1900 */
[----:B------:R-:W-:Y:S01]  /*1140*/  VIADD R15, R3, UR5 ;  /* 0x00000005030f7c36 */ /* 0x000fe20008000000 */
[----:B------:R-:W-:-:S04]  /*1150*/  IADD3 R19, PT, PT, R11, R0, RZ ;  /* 0x000000000b137210 */ /* 0x000fc80007ffe0ff */
[----:B------:R-:W-:Y:S02]  /*1160*/  SHF.R.S32.HI R11, RZ, 0x1, R15 ;  /* 0x00000001ff0b7819 */ /* 0x000fe4000001140f */
[----:B------:R-:W-:-:S03]  /*1170*/  SHF.R.S32.HI R13, RZ, 0x1, R19 ;  /* 0x00000001ff0d7819 */ /* 0x000fc60000011413 */
[----:B---3--:R-:W-:-:S04]  /*1180*/  IMAD.WIDE R10, R11, 0x4, R4 ;  /* 0x000000040b0a7825 */ /* 0x008fc800078e0204 */
[----:B------:R-:W-:Y:S01]  /*1190*/  IMAD.WIDE R12, R13, 0x4, R6 ;  /* 0x000000040d0c7825 */ /* 0x000fe200078e0206 */
[----:B--2---:R0:W-:Y:S04]  /*11a0*/  STG.E desc[UR12][R10.64], R17 ;  /* 0x000000110a007986 */ /* 0x0041e8000c10190c */
[----:B------:R-:W2:Y:S01]  /*11b0*/  LDG.E R21, desc[UR12][R12.64] ;  /* 0x0000000c0c157981 */ /* 0x000ea2000c1e1900 */
[----:B------:R-:W-:Y:S01]  /*11c0*/  IMAD.IADD R23, R15, 0x1, R0 ;  /* 0x000000010f177824 */ /* 0x000fe200078e0200 */
[----:B------:R-:W-:-:S04]  /*11d0*/  IADD3 R19, PT, PT, R19, R0, RZ ;  /* 0x0000000013137210 */ /* 0x000fc80007ffe0ff */
[----:B------:R-:W-:Y:S02]  /*11e0*/  SHF.R.S32.HI R9, RZ, 0x1, R23 ;  /* 0x00000001ff097819 */ /* 0x000fe40000011417 */
[----:B------:R-:W-:-:S03]  /*11f0*/  SHF.R.S32.HI R15, RZ, 0x1, R19 ;  /* 0x00000001ff0f7819 */ /* 0x000fc60000011413 */
[----:B------:R-:W-:-:S04]  /*1200*/  IMAD.WIDE R8, R9, 0x4, R4 ;  /* 0x0000000409087825 */ /* 0x000fc800078e0204 */
[----:B------:R-:W-:Y:S01]  /*1210*/  IMAD.WIDE R14, R15, 0x4, R6 ;  /* 0x000000040f0e7825 */ /* 0x000fe200078e0206 */
[----:B--2---:R1:W-:Y:S05]  /*1220*/  STG.E desc[UR12][R8.64], R21 ;  /* 0x0000001508007986 */ /* 0x0043ea000c10190c */
[----:B------:R-:W2:Y:S01]  /*1230*/  LDG.E R15, desc[UR12][R14.64] ;  /* 0x0000000c0e0f7981 */ /* 0x000ea2000c1e1900 */
[----:B------:R-:W-:Y:S01]  /*1240*/  IMAD.IADD R23, R23, 0x1, R0 ;  /* 0x0000000117177824 */ /* 0x000fe200078e0200 */
[----:B------:R-:W-:-:S04]  /*1250*/  IADD3 R19, PT, PT, R19, R0, RZ ;  /* 0x0000000013137210 */ /* 0x000fc80007ffe0ff */
[----:B0-----:R-:W-:Y:S02]  /*1260*/  SHF.R.S32.HI R11, RZ, 0x1, R23 ;  /* 0x00000001ff0b7819 */ /* 0x001fe40000011417 */
[----:B------:R-:W-:-:S03]  /*1270*/  SHF.R.S32.HI R13, RZ, 0x1, R19 ;  /* 0x00000001ff0d7819 */ /* 0x000fc60000011413 */
[----:B------:R-:W-:-:S04]  /*1280*/  IMAD.WIDE R10, R11, 0x4, R4 ;  /* 0x000000040b0a7825 */ /* 0x000fc800078e0204 */
[----:B------:R-:W-:Y:S01]  /*1290*/  IMAD.WIDE R12, R13, 0x4, R6 ;  /* 0x000000040d0c7825 */ /* 0x000fe200078e0206 */
[----:B--2---:R2:W-:Y:S05]  /*12a0*/  STG.E desc[UR12][R10.64], R15 ;  /* 0x0000000f0a007986 */ /* 0x0045ea000c10190c */
[----:B------:R-:W3:Y:S01]  /*12b0*/  LDG.E R13, desc[UR12][R12.64] ;  /* 0x0000000c0c0d7981 */ /* 0x000ee2000c1e1900 */
[----:B------:R-:W-:Y:S01]  /*12c0*/  IMAD.IADD R23, R23, 0x1, R0 ;  /* 0x0000000117177824 */ /* 0x000fe200078e0200 */
[----:B------:R-:W-:-:S04]  /*12d0*/  LEA R3, R0, R3, 0x2 ;  /* 0x0000000300037211 */ /* 0x000fc800078e10ff */
[----:B-1----:R-:W-:Y:S02]  /*12e0*/  SHF.R.S32.HI R9, RZ, 0x1, R23 ;  /* 0x00000001ff097819 */ /* 0x002fe40000011417 */
[----:B------:R-:W-:-:S03]  /*12f0*/  ISETP.GE.AND P0, PT, R3, UR14, PT ;  /* 0x0000000e03007c0c */ /* 0x000fc6000bf06270 */
[----:B------:R-:W-:-:S05]  /*1300*/  IMAD.WIDE R8, R9, 0x4, R4 ;  /* 0x0000000409087825 */ /* 0x000fca00078e0204 */
[----:B---3--:R2:W-:Y:S05]  /*1310*/  STG.E desc[UR12][R8.64], R13 ;  /* 0x0000000d08007986 */ /* 0x0085ea000c10190c */
[----:B------:R-:W-:Y:S05]  /*1320*/  @!P0 BRA `(.L_x_16) ;  /* 0xfffffffc00748947 */ /* 0x000fea000383ffff */
[----:B------:R-:W-:Y:S05]  /*1330*/  EXIT ;  /* 0x000000000000794d */ /* 0x000fea0003800000 */
.L_x_7:
[----:B-1----:R-:W-:Y:S01]  /*1340*/  IMAD.MOV.U32 R16, RZ, RZ, R9 ;  /* 0x000000ffff107224 */ /* 0x002fe200078e0009 */
[----:B------:R-:W-:Y:S01]  /*1350*/  MOV R17, 0x10 ;  /* 0x0000001000117802 */ /* 0x000fe20000000f00 */
[----:B------:R-:W-:Y:S01]  /*1360*/  IMAD.MOV.U32 R18, RZ, RZ, 0x1f ;  /* 0x0000001fff127424 */ /* 0x000fe200078e00ff */
[----:B------:R-:W-:-:S07]  /*1370*/  MOV R15, 0xffffffff ;  /* 0xffffffff000f7802 */ /* 0x000fce0000000f00 */
[----:B0-----:R-:W-:Y:S05]  /*1380*/  WARPSYNC.COLLECTIVE R15, `(.L_x_17) ;  /* 0x000000000f087348 */ /* 0x001fea0003c00000 */
[----:B------:R1:W2:Y:S02]  /*1390*/  SHFL.BFLY P2, R14, R16, R17, R18 ;  /* 0x0c000011100e7389 */ /* 0x0002a40000040012 */
[----:B012---:R-:W-:Y:S05]  /*13a0*/  ENDCOLLECTIVE ;  /* 0x000000000000791b */ /* 0x007fea0003800000 */
.L_x_17:
[----:B------:R-:W-:Y:S02]  /*13b0*/  IMAD.MOV.U32 R17, RZ, RZ, 0x8 ;  /* 0x00000008ff117424 */ /* 0x000fe400078e00ff */
[----:B------:R-:W-:-:S05]  /*13c0*/  IMAD.MOV.U32 R10, RZ, RZ, R14 ;  /* 0x000000ffff0a7224 */ /* 0x000fca00078e000e */
[----:B------:R-:W-:-:S04]  /*13d0*/  FMNMX.FTZ R10, R9, R10, !PT ;  /* 0x0000000a090a7209 */ /* 0x000fc80007810000 */
[----:B------:R-:W-:-:S07]  /*13e0*/  MOV R16, R10 ;  /* 0x0000000a00107202 */ /* 0x000fce0000000f00 */
[----:B------:R-:W-:Y:S05]  /*13f0*/  WARPSYNC.COLLECTIVE R15, `(.L_x_18) ;  /* 0x000000000f087348 */ /* 0x000fea0003c00000 */
[----:B------:R0:W1:Y:S02]  /*1400*/  SHFL.BFLY P2, R14, R16, R17, R18 ;  /* 0x0c000011100e7389 */ /* 0x0000640000040012 */
[----:B01----:R-:W-:Y:S05]  /*1410*/  ENDCOLLECTIVE ;  /* 0x000000000000791b */ /* 0x003fea0003800000 */
.L_x_18:
[----:B------:R-:W-:Y:S01]  /*1420*/  HFMA2 R17, -RZ, RZ, 0, 2.384185791015625e-07 ;  /* 0x00000004ff117431 */ /* 0x000fe200000001ff */
[----:B------:R-:W-:-:S04]  /*1430*/  MOV R11, R14 ;  /* 0x0000000e000b7202 */ /* 0x000fc80000000f00 */
[----:B------:R-:W-:-:S05]  /*1440*/  FMNMX.FTZ R11, R10, R11, !PT ;  /* 0x0000000b0a0b7209 */ /* 0x000fca0007810000 */
[----:B------:R-:W-:-:S07]  /*1450*/  IMAD.MOV.U32 R16, RZ, RZ, R11 ;  /* 0x000000ffff107224 */ /* 0x000fce00078e000b */
[----:B------:R-:W-:Y:S05]  /*1460*/  WARPSYNC.COLLECTIVE R15, `(.L_x_19) ;  /* 0x000000000f087348 */ /* 0x000fea0003c00000 */
[----:B------:R0:W1:Y:S02]  /*1470*/  SHFL.BFLY P2, R14, R16, R17, R18 ;  /* 0x0c000011100e7389 */ /* 0x0000640000040012 */
[----:B01----:R-:W-:Y:S05]  /*1480*/  ENDCOLLECTIVE ;  /* 0x000000000000791b */ /* 0x003fea0003800000 */
.L_x_19:
[----:B------:R-:W-:Y:S02]  /*1490*/  IMAD.MOV.U32 R17, RZ, RZ, 0x2 ;  /* 0x00000002ff117424 */ /* 0x000fe400078e00ff */
[----:B------:R-:W-:-:S05]  /*14a0*/  IMAD.MOV.U32 R12, RZ, RZ, R14 ;  /* 0x000000ffff0c7224 */ /* 0x000fca00078e000e */
[----:B------:R-:W-:-:S04]  /*14b0*/  FMNMX.FTZ R12, R11, R12, !PT ;  /* 0x0000000c0b0c7209 */ /* 0x000fc80007810000 */
[----:B------:R-:W-:-:S07]  /*14c0*/  MOV R16, R12 ;  /* 0x0000000c00107202 */ /* 0x000fce0000000f00 */
[----:B------:R-:W-:Y:S05]  /*14d0*/  WARPSYNC.COLLECTIVE R15, `(.L_x_20) ;  /* 0x000000000f087348 */ /* 0x000fea0003c00000 */
[----:B------:R0:W1:Y:S02]  /*14e0*/  SHFL.BFLY P2, R14, R16, R17, R18 ;  /* 0x0c000011100e7389 */ /* 0x0000640000040012 */
[----:B01----:R-:W-:Y:S05]  /*14f0*/  ENDCOLLECTIVE ;  /* 0x000000000000791b */ /* 0x003fea0003800000 */
.L_x_20:
[----:B------:R-:W-:Y:S01]  /*1500*/  IMAD.MOV.U32 R17, RZ, RZ, 0x1 ;  /* 0x00000001ff117424 */ /* 0x000fe200078e00ff */
[----:B------:R-:W-:-:S04]  /*1510*/  MOV R13, R14 ;  /* 0x0000000e000d7202 */ /* 0x000fc80000000f00 */
[----:B------:R-:W-:-:S04]  /*1520*/  FMNMX.FTZ R13, R12, R13, !PT ;  /* 0x0000000d0c0d7209 */ /* 0x000fc80007810000 */
[----:B------:R-:W-:-:S07]  /*1530*/  MOV R16, R13 ;  /* 0x0000000d00107202 */ /* 0x000fce0000000f00 */
[----:B------:R-:W-:Y:S05]  /*1540*/  WARPSYNC.COLLECTIVE R15, `(.L_x_21) ;  /* 0x000000000f087348 */ /* 0x000fea0003c00000 */
[----:B------:R0:W1:Y:S02]  /*1550*/  SHFL.BFLY P2, R14, R16, R17, R18 ;  /* 0x0c000011100e7389 */ /* 0x0000640000040012 */
[----:B01----:R-:W-:Y:S05]  /*1560*/  ENDCOLLECTIVE ;  /* 0x000000000000791b */ /* 0x003fea0003800000 */
.L_x_21:
[----:B------:R-:W-:Y:S05]  /*1570*/  BRA `(.L_x_22) ;  /* 0xfffffff000d47947 */ /* 0x000fea000383ffff */
.L_x_10:
[----:B-1----:R-:W-:Y:S01]  /*1580*/  MOV R16, R2 ;  /* 0x0000000200107202 */ /* 0x002fe20000000f00 */
[----:B------:R-:W-:Y:S02]  /*1590*/  HFMA2 R17, -RZ, RZ, 0, 9.5367431640625e-07 ;  /* 0x00000010ff117431 */ /* 0x000fe400000001ff */
[----:B------:R-:W-:Y:S01]  /*15a0*/  IMAD.MOV.U32 R18, RZ, RZ, 0x1f ;  /* 0x0000001fff127424 */ /* 0x000fe200078e00ff */
[----:B------:R-:W-:-:S07]  /*15b0*/  MOV R15, 0xffffffff ;  /* 0xffffffff000f7802 */ /* 0x000fce0000000f00 */
[----:B0-----:R-:W-:Y:S05]  /*15c0*/  WARPSYNC.COLLECTIVE R15, `(.L_x_23) ;  /* 0x000000000f087348 */ /* 0x001fea0003c00000 */
[----:B------:R1:W2:Y:S02]  /*15d0*/  SHFL.BFLY P2, R14, R16, R17, R18 ;  /* 0x0c000011100e7389 */ /* 0x0002a40000040012 */
[----:B012---:R-:W-:Y:S05]  /*15e0*/  ENDCOLLECTIVE ;  /* 0x000000000000791b */ /* 0x007fea0003800000 */
.L_x_23:
[----:B------:R-:W-:Y:S01]  /*15f0*/  HFMA2 R17, -RZ, RZ, 0, 4.76837158203125e-07 ;  /* 0x00000008ff117431 */ /* 0x000fe200000001ff */
[----:B------:R-:W-:-:S05]  /*1600*/  MOV R5, R14 ;  /* 0x0000000e00057202 */ /* 0x000fca0000000f00 */
[----:B------:R-:W-:-:S04]  /*1610*/  FADD.FTZ R5, R2, R5 ;  /* 0x0000000502057221 */ /* 0x000fc80000010000 */
[----:B------:R-:W-:-:S07]  /*1620*/  IMAD.MOV.U32 R16, RZ, RZ, R5 ;  /* 0x000000ffff107224 */ /* 0x000fce00078e0005 */
[----:B------:R-:W-:Y:S05]  /*1630*/  WARPSYNC.COLLECTIVE R15, `(.L_x_24) ;  /* 0x000000000f087348 */ /* 0x000fea0003c00000 */
[----:B------:R0:W1:Y:S02]  /*1640*/  SHFL.BFLY P2, R14, R16, R17, R18 ;  /* 0x0c000011100e7389 */ /* 0x0000640000040012 */
[----:B01----:R-:W-:Y:S05]  /*1650*/  ENDCOLLECTIVE ;  /* 0x000000000000791b */ /* 0x003fea0003800000 */
.L_x_24:
[----:B------:R-:W-:Y:S01]  /*1660*/  HFMA2 R17, -RZ, RZ, 0, 2.384185791015625e-07 ;  /* 0x00000004ff117431 */ /* 0x000fe200000001ff */
[----:B------:R-:W-:-:S05]  /*1670*/  MOV R8, R14 ;  /* 0x0000000e00087202 */ /* 0x000fca0000000f00 */
[----:B------:R-:W-:-:S04]  /*1680*/  FADD.FTZ R8, R5, R8 ;  /* 0x0000000805087221 */ /* 0x000fc80000010000 */
[----:B------:R-:W-:-:S07]  /*1690*/  IMAD.MOV.U32 R16, RZ, RZ, R8 ;  /* 0x000000ffff107224 */ /* 0x000fce00078e0008 */
[----:B------:R-:W-:Y:S05]  /*16a0*/  WARPSYNC.COLLECTIVE R15, `(.L_x_25) ;  /* 0x000000000f087348 */ /* 0x000fea0003c00000 */
[----:B------:R0:W1:Y:S02]  /*16b0*/  SHFL.BFLY P2, R14, R16, R17, R18 ;  /* 0x0c000011100e7389 */ /* 0x0000640000040012 */
[----:B01----:R-:W-:Y:S05]  /*16c0*/  ENDCOLLECTIVE ;  /* 0x000000000000791b */ /* 0x003fea0003800000 */
.L_x_25:
[----:B------:R-:W-:Y:S01]  /*16d0*/  HFMA2 R17, -RZ, RZ, 0, 1.1920928955078125e-07 ;  /* 0x00000002ff117431 */ /* 0x000fe200000001ff */
[----:B------:R-:W-:-:S05]  /*16e0*/  MOV R9, R14 ;  /* 0x0000000e00097202 */ /* 0x000fca0000000f00 */
[----:B------:R-:W-:-:S04]  /*16f0*/  FADD.FTZ R9, R8, R9 ;  /* 0x0000000908097221 */ /* 0x000fc80000010000 */
[----:B------:R-:W-:-:S07]  /*1700*/  IMAD.MOV.U32 R16, RZ, RZ, R9 ;  /* 0x000000ffff107224 */ /* 0x000fce00078e0009 */
[----:B------:R-:W-:Y:S05]  /*1710*/  WARPSYNC.COLLECTIVE R15, `(.L_x_26) ;  /* 0x000000000f087348 */ /* 0x000fea0003c00000 */
[----:B------:R0:W1:Y:S02]  /*1720*/  SHFL.BFLY P2, R14, R16, R17, R18 ;  /* 0x0c000011100e7389 */ /* 0x0000640000040012 */
[----:B01----:R-:W-:Y:S05]  /*1730*/  ENDCOLLECTIVE ;  /* 0x000000000000791b */ /* 0x003fea0003800000 */
.L_x_26:
[----:B------:R-:W-:Y:S01]  /*1740*/  HFMA2 R17, -RZ, RZ, 0, 5.9604644775390625e-08 ;  /* 0x00000001ff117431 */ /* 0x000fe200000001ff */
[----:B------:R-:W-:-:S05]  /*1750*/  MOV R10, R14 ;  /* 0x0000000e000a7202 */ /* 0x000fca0000000f00 */
[----:B------:R-:W-:-:S04]  /*1760*/  FADD.FTZ R10, R9, R10 ;  /* 0x0000000a090a7221 */ /* 0x000fc80000010000 */
[----:B------:R-:W-:-:S07]  /*1770*/  IMAD.MOV.U32 R16, RZ, RZ, R10 ;  /* 0x000000ffff107224 */ /* 0x000fce00078e000a */
[----:B------:R-:W-:Y:S05]  /*1780*/  WARPSYNC.COLLECTIVE R15, `(.L_x_27) ;  /* 0x000000000f087348 */ /* 0x000fea0003c00000 */
[----:B------:R0:W1:Y:S02]  /*1790*/  SHFL.BFLY P2, R14, R16, R17, R18 ;  /* 0x0c000011100e7389 */ /* 0x0000640000040012 */
[----:B01----:R-:W-:Y:S05]  /*17a0*/  ENDCOLLECTIVE ;  /* 0x000000000000791b */ /* 0x003fea0003800000 */
.L_x_27:
[----:B------:R-:W-:Y:S01]  /*17b0*/  MOV R11, R14 ;  /* 0x0000000e000b7202 */ /* 0x000fe20000000f00 */
[----:B------:R-:W-:Y:S06]  /*17c0*/  BRA `(.L_x_28) ;  /* 0xfffffff000f47947 */ /* 0x000fec000383ffff */
.L_x_29:
        /* <DEDUP_REMOVED lines=11> */
.L_x_79:


//--------------------- .text._ZN17fastertransformer27calAttnScore_valueBuf_smallI6__halfEEvPT_PKS2_S5_S5_S5_iiiifS3_S5_iiii --------------------------
	.section	.text._ZN17fastertransformer27calAttnScore_valueBuf_smallI6__halfEEvPT_PKS2_S5_S5_S5_iiiifS3_S5_iiii,"ax",@progbits
	.align	128
        .global         _ZN17fastertransformer27calAttnScore_valueBuf_smallI6__halfEEvPT_PKS2_S5_S5_S5_iiiifS3_S5_iiii
        .type           _ZN17fastertransformer27calAttnScore_valueBuf_smallI6__halfEEvPT_PKS2_S5_S5_S5_iiiifS3_S5_iiii,@function
        .size           _ZN17fastertransformer27calAttnScore_valueBuf_smallI6__halfEEvPT_PKS2_S5_S5_S5_iiiifS3_S5_iiii,(.L_x_80 - _ZN17fastertransformer27calAttnScore_valueBuf_smallI6__halfEEvPT_PKS2_S5_S5_S5_iiiifS3_S5_iiii)
        .other          _ZN17fastertransformer27calAttnScore_valueBuf_smallI6__halfEEvPT_PKS2_S5_S5_S5_iiiifS3_S5_iiii,@"STO_CUDA_ENTRY STV_DEFAULT"
_ZN17fastertransformer27calAttnScore_valueBuf_smallI6__halfEEvPT_PKS2_S5_S5_S5_iiiifS3_S5_iiii:
.text._ZN17fastertransformer27calAttnScore_valueBuf_smallI6__halfEEvPT_PKS2_S5_S5_S5_iiiifS3_S5_iiii:
[----:B------:R-:W-:Y:S01]  /*0000*/  LDC R1, c[0x0][0x37c] ;  /* 0x0000df00ff017b82 */ /* 0x000fe20000000800 */
[----:B------:R-:W0:Y:S07]  /*0010*/  S2R R0, SR_TID.X ;  /* 0x0000000000007919 */ /* 0x000e2e0000002100 */
[----:B------:R-:W1:Y:S01]  /*0020*/  S2UR UR4, SR_CTAID.Z ;  /* 0x00000000000479c3 */ /* 0x000e620000002700 */
[----:B------:R-:W-:Y:S01]  /*0030*/  BSSY.RECONVERGENT B0, `(.L_x_30) ;  /* 0x0000065000007945 */ /* 0x000fe20003800200 */
[----:B------:R-:W-:Y:S01]  /*0040*/  HFMA2 R8, -RZ, RZ, -6.109375, 2 ;  /* 0xc61c4000ff087431 */ /* 0x000fe200000001ff */
[----:B------:R-:W2:Y:S01]  /*0050*/  S2R R4, SR_LANEID ;  /* 0x0000000000047919 */ /* 0x000ea20000000000 */
[----:B------:R-:W-:-:S04]  /*0060*/  MOV R9, 0xc61c4000 ;  /* 0xc61c400000097802 */ /* 0x000fc80000000f00 */
[----:B------:R-:W1:Y:S08]  /*0070*/  LDC.64 R2, c[0x0][0x3b0] ;  /* 0x0000ec00ff027b82 */ /* 0x000e700000000a00 */
[----:B------:R-:W3:Y:S08]  /*0080*/  S2UR UR6, SR_CTAID.X ;  /* 0x00000000000679c3 */ /* 0x000ef00000002500 */
[----:B------:R-:W3:Y:S01]  /*0090*/  LDC.64 R6, c[0x0][0x3a8] ;  /* 0x0000ea00ff067b82 */ /* 0x000ee20000000a00 */
[----:B0-----:R-:W-:-:S07]  /*00a0*/  SHF.R.U32.HI R0, RZ, 0x5, R0 ;  /* 0x00000005ff007819 */ /* 0x001fce0000011600 */
[----:B------:R-:W0:Y:S01]  /*00b0*/  S2UR UR7, SR_CTAID.Y ;  /* 0x00000000000779c3 */ /* 0x000e220000002600 */
[----:B-1----:R-:W-:Y:S01]  /*00c0*/  IMAD R5, R3, UR4, R0 ;  /* 0x0000000403057c24 */ /* 0x002fe2000f8e0200 */
[----:B--2---:R-:W-:Y:S01]  /*00d0*/  SHF.L.U32 R3, R4, 0x1, RZ ;  /* 0x0000000104037819 */ /* 0x004fe200000006ff */
[----:B------:R-:W1:Y:S02]  /*00e0*/  LDCU.64 UR4, c[0x0][0x358] ;  /* 0x00006b00ff0477ac */ /* 0x000e640008000a00 */
[-C--:B------:R-:W-:Y:S01]  /*00f0*/  IMAD R0, R5, R2.reuse, RZ ;  /* 0x0000000205007224 */ /* 0x080fe200078e02ff */
[----:B------:R-:W-:Y:S01]  /*0100*/  ISETP.GE.AND P0, PT, R3, R2, PT ;  /* 0x000000020300720c */ /* 0x000fe20003f06270 */
[----:B---3--:R-:W-:-:S04]  /*0110*/  IMAD R6, R6, UR6, RZ ;  /* 0x0000000606067c24 */ /* 0x008fc8000f8e02ff */
[----:B0-----:R-:W-:-:S05]  /*0120*/  IMAD R6, R7, UR7, R6 ;  /* 0x0000000707067c24 */ /* 0x001fca000f8e0206 */
[----:B------:R-:W-:-:S04]  /*0130*/  IADD3 R4, PT, PT, R3, R6, R0 ;  /* 0x0000000603047210 */ /* 0x000fc80007ffe000 */
[----:B------:R-:W-:Y:S01]  /*0140*/  SHF.R.S32.HI R4, RZ, 0x1, R4 ;  /* 0x00000001ff047819 */ /* 0x000fe20000011404 */
[----:B-1----:R-:W-:Y:S06]  /*0150*/  @P0 BRA `(.L_x_31) ;  /* 0x0000000400480947 */ /* 0x002fec0003800000 */
[----:B------:R-:W0:Y:S08]  /*0160*/  LDC.64 R8, c[0x0][0x388] ;  /* 0x0000e200ff087b82 */ /* 0x000e300000000a00 */
[----:B------:R-:W1:Y:S08]  /*0170*/  LDC.64 R10, c[0x0][0x390] ;  /* 0x0000e400ff0a7b82 */ /* 0x000e700000000a00 */
[----:B------:R-:W2:Y:S08]  /*0180*/  LDC.64 R12, c[0x0][0x398] ;  /* 0x0000e600ff0c7b82 */ /* 0x000eb00000000a00 */
[----:B------:R-:W3:Y:S01]  /*0190*/  LDC.64 R14, c[0x0][0x3a0] ;  /* 0x0000e800ff0e7b82 */ /* 0x000ee20000000a00 */
[----:B0-----:R-:W-:Y:S01]  /*01a0*/  IMAD.WIDE R8, R4, 0x4, R8 ;  /* 0x0000000404087825 */ /* 0x001fe200078e0208 */
[----:B------:R-:W0:Y:S03]  /*01b0*/  LDCU UR8, c[0x0][0x3b8] ;  /* 0x00007700ff0877ac */ /* 0x000e260008000800 */
[----:B------:R-:W-:-:S02]  /*01c0*/  IMAD R0, R7, UR6, R0 ;  /* 0x0000000607007c24 */ /* 0x000fc4000f8e0200 */
[----:B------:R-:W4:Y:S01]  /*01d0*/  LDG.E R8, desc[UR4][R8.64] ;  /* 0x0000000408087981 */ /* 0x000f22000c1e1900 */
[----:B-1----:R-:W-:Y:S02]  /*01e0*/  IMAD.WIDE R10, R4, 0x4, R10 ;  /* 0x00000004040a7825 */ /* 0x002fe400078e020a */
[----:B------:R-:W-:-:S04]  /*01f0*/  IADD3 R0, PT, PT, R3, R0, RZ ;  /* 0x0000000003007210 */ /* 0x000fc80007ffe0ff */
[----:B------:R-:W5:Y:S01]  /*0200*/  LDG.E R10, desc[UR4][R10.64] ;  /* 0x000000040a0a7981 */ /* 0x000f62000c1e1900 */
[----:B--2---:R-:W-:Y:S01]  /*0210*/  IMAD.WIDE R12, R4, 0x4, R12 ;  /* 0x00000004040c7825 */ /* 0x004fe200078e020c */
[----:B------:R-:W-:-:S05]  /*0220*/  SHF.R.S32.HI R7, RZ, 0x1, R0 ;  /* 0x00000001ff077819 */ /* 0x000fca0000011400 */
[----:B------:R-:W2:Y:S01]  /*0230*/  LDG.E R12, desc[UR4][R12.64] ;  /* 0x000000040c0c7981 */ /* 0x000ea2000c1e1900 */
[----:B---3--:R-:W-:-:S05]  /*0240*/  IMAD.WIDE R14, R7, 0x4, R14 ;  /* 0x00000004070e7825 */ /* 0x008fca00078e020e */
[----:B------:R-:W3:Y:S01]  /*0250*/  LDG.E R0, desc[UR4][R14.64] ;  /* 0x000000040e007981 */ /* 0x000ee2000c1e1900 */
[----:B------:R-:W-:Y:S01]  /*0260*/  UMOV UR9, 0x380fffff ;  /* 0x380fffff00097882 */ /* 0x000fe20000000000 */
[----:B----4-:R-:W-:Y:S02]  /*0270*/  HADD2.F32 R6, -RZ, R8.H1_H1 ;  /* 0x30000008ff067230 */ /* 0x010fe40000004100 */
[----:B-----5:R-:W-:-:S05]  /*0280*/  HADD2.F32 R7, -RZ, R10.H1_H1 ;  /* 0x3000000aff077230 */ /* 0x020fca0000004100 */
[----:B------:R-:W-:Y:S01]  /*0290*/  FADD.FTZ R6, R6, R7 ;  /* 0x0000000706067221 */ /* 0x000fe20000010000 */
[----:B--2---:R-:W-:Y:S02]  /*02a0*/  HADD2.F32 R9, -RZ, R12.H1_H1 ;  /* 0x3000000cff097230 */ /* 0x004fe40000004100 */
[----:B------:R-:W-:-:S03]  /*02b0*/  HADD2.F32 R8, -RZ, R8.H0_H0 ;  /* 0x20000008ff087230 */ /* 0x000fc60000004100 */
[----:B------:R-:W-:Y:S01]  /*02c0*/  FADD.FTZ R6, R6, R9 ;  /* 0x0000000906067221 */ /* 0x000fe20000010000 */
[----:B------:R-:W-:Y:S02]  /*02d0*/  HADD2.F32 R9, -RZ, R10.H0_H0 ;  /* 0x2000000aff097230 */ /* 0x000fe40000004100 */
[----:B------:R-:W-:-:S03]  /*02e0*/  HADD2.F32 R11, -RZ, R12.H0_H0 ;  /* 0x2000000cff0b7230 */ /* 0x000fc60000004100 */
[----:B------:R-:W-:Y:S01]  /*02f0*/  FADD.FTZ R8, R8, R9 ;  /* 0x0000000908087221 */ /* 0x000fe20000010000 */
[--C-:B---3--:R-:W-:Y:S02]  /*0300*/  HADD2.F32 R10, -RZ, R0.reuse.H1_H1 ;  /* 0x30000000ff0a7230 */ /* 0x108fe40000004100 */
[----:B0-----:R-:W-:Y:S01]  /*0310*/  FMUL.FTZ R6, R6, UR8 ;  /* 0x0000000806067c20 */ /* 0x001fe20008410000 */
[----:B------:R-:W-:Y:S02]  /*0320*/  HADD2.F32 R0, -RZ, R0.H0_H0 ;  /* 0x20000000ff007230 */ /* 0x000fe40000004100 */
[----:B------:R-:W-:Y:S01]  /*0330*/  FADD.FTZ R8, R8, R11 ;  /* 0x0000000b08087221 */ /* 0x000fe20000010000 */
[----:B------:R-:W-:-:S03]  /*0340*/  FMUL.FTZ R12, R10, 1 ;  /* 0x3f8000000a0c7820 */ /* 0x000fc60000410000 */
[----:B------:R-:W-:Y:S01]  /*0350*/  FMUL.FTZ R8, R8, UR8 ;  /* 0x0000000808087c20 */ /* 0x000fe20008410000 */
        /* <DEDUP_REMOVED lines=42> */
[----:B------:R-:W0:Y:S02]  /*0600*/  DSETP.GEU.AND P0, PT, |R6|, UR8, PT ;  /* 0x0000000806007e2a */ /* 0x000e24000bf0e200 */
[----:B0-----:R-:W-:-:S15]  /*0610*/  @!P0 FMUL R8, R8, 1.175494350822287508e-38 ;  /* 0x0080000008088820 */ /* 0x001fde0000400000 */
[----:B------:R-:W-:-:S15]  /*0620*/  NOP ;  /* 0x0000000000007918 */ /* 0x000fde0000000000 */
[----:B------:R-:W-:-:S15]  /*0630*/  NOP ;  /* 0x0000000000007918 */ /* 0x000fde0000000000 */
[----:B------:R-:W-:-:S15]  /*0640*/  NOP ;  /* 0x0000000000007918 */ /* 0x000fde0000000000 */
[----:B------:R-:W-:-:S02]  /*0650*/  NOP ;  /* 0x0000000000007918 */ /* 0x000fc40000000000 */
[----:B------:R-:W0:Y:S02]  /*0660*/  F2F.F32.F64 R9, R10 ;  /* 0x0000000a00097310 */ /* 0x000e240000301000 */
[----:B0-----:R-:W-:-:S07]  /*0670*/  @!P1 FMUL R9, R9, 1.175494350822287508e-38 ;  /* 0x0080000009099820 */ /* 0x001fce0000400000 */
.L_x_31:
[----:B------:R-:W-:Y:S05]  /*0680*/  BSYNC.RECONVERGENT B0 ;  /* 0x0000000000007941 */ /* 0x000fea0003800200 */
.L_x_30:
[----:B------:R-:W-:-:S04]  /*0690*/  FSETP.GT.FTZ.AND P0, PT, R8, R9, PT ;  /* 0x000000090800720b */ /* 0x000fc80003f14000 */
[----:B------:R-:W-:Y:S02]  /*06a0*/  FSEL R0, R8, R9, P0 ;  /* 0x0000000908007208 */ /* 0x000fe40000000000 */
[----:B------:R-:W-:-:S03]  /*06b0*/  ISETP.GE.AND P0, PT, R3, R2, PT ;  /* 0x000000020300720c */ /* 0x000fc60003f06270 */
[----:B------:R-:W0:Y:S02]  /*06c0*/  SHFL.BFLY PT, R7, R0, 0x10, 0x1f ;  /* 0x0e001f0000077f89 */ /* 0x000e2400000e0000 */
[----:B0-----:R-:W-:-:S05]  /*06d0*/  FMNMX.FTZ R7, R0, R7, !PT ;  /* 0x0000000700077209 */ /* 0x001fca0007810000 */
[----:B------:R-:W0:Y:S02]  /*06e0*/  SHFL.BFLY PT, R6, R7, 0x8, 0x1f ;  /* 0x0d001f0007067f89 */ /* 0x000e2400000e0000 */
[----:B0-----:R-:W-:-:S05]  /*06f0*/  FMNMX.FTZ R6, R7, R6, !PT ;  /* 0x0000000607067209 */ /* 0x001fca0007810000 */
[----:B------:R-:W0:Y:S02]  /*0700*/  SHFL.BFLY PT, R11, R6, 0x4, 0x1f ;  /* 0x0c801f00060b7f89 */ /* 0x000e2400000e0000 */
[----:B0-----:R-:W-:-:S05]  /*0710*/  FMNMX.FTZ R11, R6, R11, !PT ;  /* 0x0000000b060b7209 */ /* 0x001fca0007810000 */
[----:B------:R-:W0:Y:S02]  /*0720*/  SHFL.BFLY PT, R10, R11, 0x2, 0x1f ;  /* 0x0c401f000b0a7f89 */ /* 0x000e2400000e0000 */
[----:B0-----:R-:W-:-:S05]  /*0730*/  FMNMX.FTZ R10, R11, R10, !PT ;  /* 0x0000000a0b0a7209 */ /* 0x001fca0007810000 */
[----:B------:R-:W0:Y:S02]  /*0740*/  SHFL.BFLY PT, R13, R10, 0x1, 0x1f ;  /* 0x0c201f000a0d7f89 */ /* 0x000e2400000e0000 */
[----:B0-----:R-:W-:-:S06]  /*0750*/  FMNMX.FTZ R13, R10, R13, !PT ;  /* 0x0000000d0a0d7209 */ /* 0x001fcc0007810000 */
[----:B------:R-:W0:Y:S02]  /*0760*/  SHFL.IDX PT, R13, R13, RZ, 0x1f ;  /* 0x00001fff0d0d7589 */ /* 0x000e2400000e0000 */
[C---:B0-----:R-:W-:Y:S01]  /*0770*/  @!P0 FADD.FTZ R0, -R13.reuse, R8 ;  /* 0x000000080d008221 */ /* 0x041fe20000010100 */
[----:B------:R-:W-:Y:S01]  /*0780*/  @!P0 FADD.FTZ R7, -R13, R9 ;  /* 0x000000090d078221 */ /* 0x000fe20000010100 */
[----:B------:R-:W-:Y:S02]  /*0790*/  CS2R R8, SRZ ;  /* 0x0000000000087805 */ /* 0x000fe4000001ff00 */
[----:B------:R-:W-:Y:S01]  /*07a0*/  @!P0 FMUL.FTZ R0, R0, 1.4426950216293334961 ;  /* 0x3fb8aa3b00008820 */ /* 0x000fe20000410000 */
[----:B------:R-:W-:-:S03]  /*07b0*/  @!P0 FMUL.FTZ R7, R7, 1.4426950216293334961 ;  /* 0x3fb8aa3b07078820 */ /* 0x000fc60000410000 */
[----:B------:R0:W-:Y:S04]  /*07c0*/  @!P0 MUFU.EX2 R8, R0 ;  /* 0x0000000000088308 */ /* 0x0001e80000000800 */
[----:B------:R-:W1:Y:S01]  /*07d0*/  @!P0 MUFU.EX2 R9, R7 ;  /* 0x0000000700098308 */ /* 0x000e620000000800 */
[----:B0-----:R-:W0:Y:S01]  /*07e0*/  LDC R0, c[0x0][0x3dc] ;  /* 0x0000f700ff007b82 */ /* 0x001e220000000800 */
[----:B-1----:R-:W-:-:S05]  /*07f0*/  FADD.FTZ R6, R9, R8 ;  /* 0x0000000809067221 */ /* 0x002fca0000010000 */
[----:B------:R-:W1:Y:S01]  /*0800*/  SHFL.BFLY PT, R11, R6, 0x10, 0x1f ;  /* 0x0e001f00060b7f89 */ /* 0x000e6200000e0000 */
[----:B0-----:R-:W-:Y:S01]  /*0810*/  ISETP.GE.AND P1, PT, R3, R0, PT ;  /* 0x000000000300720c */ /* 0x001fe20003f26270 */
[----:B-1----:R-:W-:Y:S02]  /*0820*/  FADD.FTZ R11, R6, R11 ;  /* 0x0000000b060b7221 */ /* 0x002fe40000010000 */
[----:B------:R-:W0:Y:S03]  /*0830*/  @!P0 LDC.64 R6, c[0x0][0x380] ;  /* 0x0000e000ff068b82 */ /* 0x000e260000000a00 */
[----:B------:R-:W1:Y:S01]  /*0840*/  SHFL.BFLY PT, R10, R11, 0x8, 0x1f ;  /* 0x0d001f000b0a7f89 */ /* 0x000e6200000e0000 */
[----:B0-----:R-:W-:-:S04]  /*0850*/  @!P0 IMAD.WIDE R6, R4, 0x4, R6 ;  /* 0x0000000404068825 */ /* 0x001fc800078e0206 */
[----:B-1----:R-:W-:-:S05]  /*0860*/  FADD.FTZ R10, R11, R10 ;  /* 0x0000000a0b0a7221 */ /* 0x002fca0000010000 */
[----:B------:R-:W0:Y:S02]  /*0870*/  SHFL.BFLY PT, R13, R10, 0x4, 0x1f ;  /* 0x0c801f000a0d7f89 */ /* 0x000e2400000e0000 */
[----:B0-----:R-:W-:-:S05]  /*0880*/  FADD.FTZ R13, R10, R13 ;  /* 0x0000000d0a0d7221 */ /* 0x001fca0000010000 */
[----:B------:R-:W0:Y:S02]  /*0890*/  SHFL.BFLY PT, R12, R13, 0x2, 0x1f ;  /* 0x0c401f000d0c7f89 */ /* 0x000e2400000e0000 */
[----:B0-----:R-:W-:-:S05]  /*08a0*/  FADD.FTZ R12, R13, R12 ;  /* 0x0000000c0d0c7221 */ /* 0x001fca0000010000 */
[----:B------:R-:W0:Y:S02]  /*08b0*/  SHFL.BFLY PT, R15, R12, 0x1, 0x1f ;  /* 0x0c201f000c0f7f89 */ /* 0x000e2400000e0000 */
[----:B0-----:R-:W-:-:S06]  /*08c0*/  FADD.FTZ R15, R12, R15 ;  /* 0x0000000f0c0f7221 */ /* 0x001fcc0000010000 */
[----:B------:R-:W0:Y:S02]  /*08d0*/  SHFL.IDX PT, R15, R15, RZ, 0x1f ;  /* 0x00001fff0f0f7589 */ /* 0x000e2400000e0000 */
[----:B0-----:R-:W0:Y:S02]  /*08e0*/  @!P0 MUFU.RCP R11, R15 ;  /* 0x0000000f000b8308 */ /* 0x001e240000001000 */
[C---:B0-----:R-:W-:Y:S01]  /*08f0*/  @!P0 FMUL.FTZ R8, R11.reuse, R8 ;  /* 0x000000080b088220 */ /* 0x041fe20000410000 */
[----:B------:R-:W-:-:S05]  /*0900*/  @!P0 FMUL.FTZ R9, R11, R9 ;  /* 0x000000090b098220 */ /* 0x000fca0000410000 */
[----:B------:R-:W-:-:S05]  /*0910*/  @!P0 F2FP.F16.F32.PACK_AB R9, R9, R8 ;  /* 0x000000080909823e */ /* 0x000fca00000000ff */
[----:B------:R0:W-:Y:S01]  /*0920*/  @!P0 STG.E desc[UR4][R6.64], R9 ;  /* 0x0000000906008986 */ /* 0x0001e2000c101904 */
[----:B------:R-:W-:Y:S05]  /*0930*/  @P1 EXIT ;  /* 0x000000000000194d */ /* 0x000fea0003800000 */
[----:B------:R-:W1:Y:S01]  /*0940*/  I2F.U32.RP R10, R2 ;  /* 0x00000002000a7306 */ /* 0x000e620000209000 */
[-C--:B0-----:R-:W-:Y:S01]  /*0950*/  VIADDMNMX R9, R3, R2.reuse, R0, !PT ;  /* 0x0000000203097246 */ /* 0x081fe20007800100 */
[----:B------:R-:W-:Y:S01]  /*0960*/  BSSY.RECONVERGENT B0, `(.L_x_32) ;  /* 0x0000037000007945 */ /* 0x000fe20003800200 */
[----:B------:R-:W-:Y:S02]  /*0970*/  ISETP.NE.U32.AND P2, PT, R2, RZ, PT ;  /* 0x000000ff0200720c */ /* 0x000fe40003f45070 */
[----:B------:R-:W-:-:S04]  /*0980*/  IADD3 R4, PT, PT, R9, -R2, RZ ;  /* 0x8000000209047210 */ /* 0x000fc80007ffe0ff */
[----:B------:R-:W-:Y:S01]  /*0990*/  ISETP.NE.AND P0, PT, R4, R3, PT ;  /* 0x000000030400720c */ /* 0x000fe20003f05270 */
[----:B-1----:R-:W0:Y:S02]  /*09a0*/  MUFU.RCP R10, R10 ;  /* 0x0000000a000a7308 */ /* 0x002e240000001000 */
[----:B0-----:R-:W-:-:S06]  /*09b0*/  IADD3 R6, PT, PT, R10, 0xffffffe, RZ ;  /* 0x0ffffffe0a067810 */ /* 0x001fcc0007ffe0ff */
[----:B------:R0:W1:Y:S02]  /*09c0*/  F2I.FTZ.U32.TRUNC.NTZ R7, R6 ;  /* 0x0000000600077305 */ /* 0x000064000021f000 */
[----:B0-----:R-:W-:Y:S02]  /*09d0*/  HFMA2 R6, -RZ, RZ, 0, 0 ;  /* 0x00000000ff067431 */ /* 0x001fe400000001ff */
[----:B-1----:R-:W-:-:S05]  /*09e0*/  IMAD.MOV R8, RZ, RZ, -R7 ;  /* 0x000000ffff087224 */ /* 0x002fca00078e0a07 */
[----:B------:R-:W-:Y:S02]  /*09f0*/  MOV R9, R8 ;  /* 0x0000000800097202 */ /* 0x000fe40000000f00 */
[----:B------:R-:W-:-:S03]  /*0a00*/  SEL R8, RZ, 0x1, !P0 ;  /* 0x00000001ff087807 */ /* 0x000fc60004000000 */
[----:B------:R-:W-:-:S04]  /*0a10*/  IMAD R9, R9, R2, RZ ;  /* 0x0000000209097224 */ /* 0x000fc800078e02ff */
[----:B------:R-:W-:Y:S01]  /*0a20*/  IMAD.HI.U32 R10, R7, R9, R6 ;  /* 0x00000009070a7227 */ /* 0x000fe200078e0006 */
[----:B------:R-:W-:-:S05]  /*0a30*/  IADD3 R7, PT, PT, R4, -R3, -R8 ;  /* 0x8000000304077210 */ /* 0x000fca0007ffe808 */
[----:B------:R-:W-:Y:S02]  /*0a40*/  IMAD.HI.U32 R9, R10, R7, RZ ;  /* 0x000000070a097227 */ /* 0x000fe400078e00ff */
[----:B------:R-:W0:Y:S03]  /*0a50*/  LDC R10, c[0x0][0x3d0] ;  /* 0x0000f400ff0a7b82 */ /* 0x000e260000000800 */
[----:B------:R-:W-:-:S05]  /*0a60*/  IADD3 R4, PT, PT, -R9, RZ, RZ ;  /* 0x000000ff09047210 */ /* 0x000fca0007ffe1ff */
[----:B------:R-:W-:-:S05]  /*0a70*/  IMAD R7, R2, R4, R7 ;  /* 0x0000000402077224 */ /* 0x000fca00078e0207 */
[----:B------:R-:W-:Y:S01]  /*0a80*/  ISETP.GE.U32.AND P0, PT, R7, R2, PT ;  /* 0x000000020700720c */ /* 0x000fe20003f06070 */
[----:B0-----:R-:W-:-:S12]  /*0a90*/  IMAD R10, R10, UR6, RZ ;  /* 0x000000060a0a7c24 */ /* 0x001fd8000f8e02ff */
[----:B------:R-:W-:Y:S01]  /*0aa0*/  @P0 IMAD.IADD R7, R7, 0x1, -R2 ;  /* 0x0000000107070824 */ /* 0x000fe200078e0a02 */
[----:B------:R-:W-:-:S04]  /*0ab0*/  @P0 IADD3 R9, PT, PT, R9, 0x1, RZ ;  /* 0x0000000109090810 */ /* 0x000fc80007ffe0ff */
[----:B------:R-:W-:Y:S02]  /*0ac0*/  ISETP.GE.U32.AND P1, PT, R7, R2, PT ;  /* 0x000000020700720c */ /* 0x000fe40003f26070 */
[----:B------:R-:W0:Y:S11]  /*0ad0*/  LDC R7, c[0x0][0x3d8] ;  /* 0x0000f600ff077b82 */ /* 0x000e360000000800 */
[----:B------:R-:W-:-:S02]  /*0ae0*/  @P1 IADD3 R9, PT, PT, R9, 0x1, RZ ;  /* 0x0000000109091810 */ /* 0x000fc40007ffe0ff */
[----:B------:R-:W-:-:S04]  /*0af0*/  @!P2 LOP3.LUT R9, RZ, R2, RZ, 0x33, !PT ;  /* 0x00000002ff09a212 */ /* 0x000fc800078e33ff */
[----:B------:R-:W-:-:S04]  /*0b00*/  IADD3 R11, PT, PT, R8, R9, RZ ;  /* 0x00000009080b7210 */ /* 0x000fc80007ffe0ff */
[C---:B------:R-:W-:Y:S02]  /*0b10*/  LOP3.LUT R4, R11.reuse, 0x3, RZ, 0xc0, !PT ;  /* 0x000000030b047812 */ /* 0x040fe400078ec0ff */
[----:B------:R-:W-:Y:S02]  /*0b20*/  ISETP.GE.U32.AND P1, PT, R11, 0x3, PT ;  /* 0x000000030b00780c */ /* 0x000fe40003f26070 */
[----:B------:R-:W-:Y:S01]  /*0b30*/  ISETP.NE.AND P0, PT, R4, 0x3, PT ;  /* 0x000000030400780c */ /* 0x000fe20003f05270 */
[----:B0-----:R-:W-:-:S04]  /*0b40*/  IMAD R4, R7, UR7, R10 ;  /* 0x0000000707047c24 */ /* 0x001fc8000f8e020a */
[----:B------:R-:W-:-:S08]  /*0b50*/  IMAD R4, R5, R0, R4 ;  /* 0x0000000005047224 */ /* 0x000fd000078e0204 */
[----:B------:R-:W-:Y:S05]  /*0b60*/  @!P0 BRA `(.L_x_33) ;  /* 0x0000000000588947 */ /* 0x000fea0003800000 */
[----:B------:R-:W0:Y:S01]  /*0b70*/  LDCU UR6, c[0x0][0x3d4] ;  /* 0x00007a80ff0677ac */ /* 0x000e220008000800 */
[----:B------:R-:W1:Y:S01]  /*0b80*/  LDC.64 R8, c[0x0][0x3c0] ;  /* 0x0000f000ff087b82 */ /* 0x000e620000000a00 */
[----:B------:R-:W-:Y:S01]  /*0b90*/  IMAD R12, R0, UR7, R10 ;  /* 0x00000007000c7c24 */ /* 0x000fe2000f8e020a */
[----:B------:R-:W-:Y:S01]  /*0ba0*/  IADD3 R11, PT, PT, R11, 0x1, RZ ;  /* 0x000000010b0b7810 */ /* 0x000fe20007ffe0ff */
[----:B------:R-:W-:-:S03]  /*0bb0*/  IMAD.IADD R17, R3, 0x1, R4 ;  /* 0x0000000103117824 */ /* 0x000fc600078e0204 */
[----:B------:R-:W-:Y:S02]  /*0bc0*/  LOP3.LUT R11, R11, 0x3, RZ, 0xc0, !PT ;  /* 0x000000030b0b7812 */ /* 0x000fe400078ec0ff */
[----:B------:R-:W2:Y:S02]  /*0bd0*/  LDC.64 R6, c[0x0][0x3c8] ;  /* 0x0000f200ff067b82 */ /* 0x000ea40000000a00 */
[----:B------:R-:W-:Y:S01]  /*0be0*/  IADD3 R11, PT, PT, -R11, RZ, RZ ;  /* 0x000000ff0b0b7210 */ /* 0x000fe20007ffe1ff */
[----:B0-----:R-:W-:-:S05]  /*0bf0*/  IMAD R12, R5, UR6, R12 ;  /* 0x00000006050c7c24 */ /* 0x001fca000f8e020c */
[----:B------:R-:W-:-:S07]  /*0c00*/  IADD3 R19, PT, PT, R3, R12, RZ ;  /* 0x0000000c03137210 */ /* 0x000fce0007ffe0ff */
.L_x_34:
[----:B0-----:R-:W-:-:S05]  /*0c10*/  SHF.R.S32.HI R13, RZ, 0x1, R19 ;  /* 0x00000001ff0d7819 */ /* 0x001fca0000011413 */
[----:B--2---:R-:W-:-:S06]  /*0c20*/  IMAD.WIDE R12, R13, 0x4, R6 ;  /* 0x000000040d0c7825 */ /* 0x004fcc00078e0206 */
[----:B------:R-:W2:Y:S01]  /*0c30*/  LDG.E R13, desc[UR4][R12.64] ;  /* 0x000000040c0d7981 */ /* 0x000ea2000c1e1900 */
[----:B------:R-:W-:Y:S01]  /*0c40*/  SHF.R.S32.HI R15, RZ, 0x1, R17 ;  /* 0x00000001ff0f7819 */ /* 0x000fe20000011411 */
[----:B------:R-:W-:Y:S01]  /*0c50*/  IMAD.IADD R17, R17, 0x1, R2 ;  /* 0x0000000111117824 */ /* 0x000fe200078e0202 */
[----:B------:R-:W-:Y:S02]  /*0c60*/  IADD3 R11, PT, PT, R11, 0x1, RZ ;  /* 0x000000010b0b7810 */ /* 0x000fe40007ffe0ff */
[-C--:B------:R-:W-:Y:S01]  /*0c70*/  IADD3 R3, PT, PT, R3, R2.reuse, RZ ;  /* 0x0000000203037210 */ /* 0x080fe20007ffe0ff */
[----:B-1----:R-:W-:Y:S01]  /*0c80*/  IMAD.WIDE R14, R15, 0x4, R8 ;  /* 0x000000040f0e7825 */ /* 0x002fe200078e0208 */
[----:B------:R-:W-:Y:S02]  /*0c90*/  ISETP.NE.AND P0, PT, R11, RZ, PT ;  /* 0x000000ff0b00720c */ /* 0x000fe40003f05270 */
[----:B------:R-:W-:Y:S02]  /*0ca0*/  IADD3 R19, PT, PT, R19, R2, RZ ;  /* 0x0000000213137210 */ /* 0x000fe40007ffe0ff */
[----:B--2---:R0:W-:Y:S09]  /*0cb0*/  STG.E desc[UR4][R14.64], R13 ;  /* 0x0000000d0e007986 */ /* 0x0041f2000c101904 */
[----:B------:R-:W-:Y:S05]  /*0cc0*/  @P0 BRA `(.L_x_34) ;  /* 0xfffffffc00d00947 */ /* 0x000fea000383ffff */
.L_x_33:
[----:B------:R-:W-:Y:S05]  /*0cd0*/  BSYNC.RECONVERGENT B0 ;  /* 0x0000000000007941 */ /* 0x000fea0003800200 */
.L_x_32:
[----:B------:R-:W-:Y:S05]  /*0ce0*/  @!P1 EXIT ;  /* 0x000000000000994d */ /* 0x000fea0003800000 */
[----:B------:R-:W1:Y:S01]  /*0cf0*/  LDCU UR6, c[0x0][0x3d4] ;  /* 0x00007a80ff0677ac */ /* 0x000e620008000800 */
[----:B------:R-:W2:Y:S08]  /*0d00*/  LDC.64 R6, c[0x0][0x3c0] ;  /* 0x0000f000ff067b82 */ /* 0x000eb00000000a00 */
[----:B------:R-:W3:Y:S01]  /*0d10*/  LDC.64 R8, c[0x0][0x3c8] ;  /* 0x0000f200ff087b82 */ /* 0x000ee20000000a00 */
[----:B-1----:R-:W-:-:S04]  /*0d20*/  IMAD R5, R5, UR6, R10 ;  /* 0x0000000605057c24 */ /* 0x002fc8000f8e020a */
[----:B------:R-:W-:-:S07]  /*0d30*/  IMAD R10, R0, UR7, R5 ;  /* 0x00000007000a7c24 */ /* 0x000fce000f8e0205 */
.L_x_35:
[----:B------:R-:W-:-:S04]  /*0d40*/  IADD3 R5, PT, PT, R10, R3, RZ ;  /* 0x000000030a057210 */ /* 0x000fc80007ffe0ff */
[----:B0---4-:R-:W-:-:S05]  /*0d50*/  SHF.R.S32.HI R13, RZ, 0x1, R5 ;  /* 0x00000001ff0d7819 */ /* 0x011fca0000011405 */
[----:B---3--:R-:W-:-:S05]  /*0d60*/  IMAD.WIDE R12, R13, 0x4, R8 ;  /* 0x000000040d0c7825 */ /* 0x008fca00078e0208 */
[----:B------:R-:W3:Y:S01]  /*0d70*/  LDG.E R11, desc[UR4][R12.64] ;  /* 0x000000040c0b7981 */ /* 0x000ee2000c1e1900 */
[----:B------:R-:W-:Y:S02]  /*0d80*/  IADD3 R19, PT, PT, R4, R3, RZ ;  /* 0x0000000304137210 */ /* 0x000fe40007ffe0ff */
[----:B------:R-:W-:Y:S02]  /*0d90*/  IADD3 R5, PT, PT, R5, R2, RZ ;  /* 0x0000000205057210 */ /* 0x000fe40007ffe0ff */
[----:B------:R-:W-:Y:S02]  /*0da0*/  SHF.R.S32.HI R15, RZ, 0x1, R19 ;  /* 0x00000001ff0f7819 */ /* 0x000fe40000011413 */
[----:B------:R-:W-:-:S03]  /*0db0*/  SHF.R.S32.HI R17, RZ, 0x1, R5 ;  /* 0x00000001ff117819 */ /* 0x000fc60000011405 */
[----:B--2---:R-:W-:-:S04]  /*0dc0*/  IMAD.WIDE R14, R15, 0x4, R6 ;  /* 0x000000040f0e7825 */ /* 0x004fc800078e0206 */
[----:B------:R-:W-:Y:S01]  /*0dd0*/  IMAD.WIDE R16, R17, 0x4, R8 ;  /* 0x0000000411107825 */ /* 0x000fe200078e0208 */
[----:B---3--:R0:W-:Y:S04]  /*0de0*/  STG.E desc[UR4][R14.64], R11 ;  /* 0x0000000b0e007986 */ /* 0x0081e8000c101904 */
        /* <DEDUP_REMOVED lines=9> */
[-C--:B------:R-:W-:Y:S02]  /*0e80*/  IADD3 R23, PT, PT, R23, R2.reuse, RZ ;  /* 0x0000000217177210 */ /* 0x080fe40007ffe0ff */
[----:B------:R-:W-:Y:S02]  /*0e90*/  IADD3 R5, PT, PT, R5, R2, RZ ;  /* 0x0000000205057210 */ /* 0x000fe40007ffe0ff */
[----:B0-----:R-:W-:-:S02]  /*0ea0*/  SHF.R.S32.HI R15, RZ, 0x1, R23 ;  /* 0x00000001ff0f7819 */ /* 0x001fc40000011417 */
[----:B------:R-:W-:-:S03]  /*0eb0*/  SHF.R.S32.HI R5, RZ, 0x1, R5 ;  /* 0x00000001ff057819 */ /* 0x000fc60000011405 */
[----:B------:R-:W-:-:S04]  /*0ec0*/  IMAD.WIDE R14, R15, 0x4, R6 ;  /* 0x000000040f0e7825 */ /* 0x000fc800078e0206 */
[----:B------:R-:W-:Y:S01]  /*0ed0*/  IMAD.WIDE R16, R5, 0x4, R8 ;  /* 0x0000000405107825 */ /* 0x000fe200078e0208 */
[----:B--2---:R4:W-:Y:S05]  /*0ee0*/  STG.E desc[UR4][R14.64], R19 ;  /* 0x000000130e007986 */ /* 0x0049ea000c101904 */
[----:B------:R-:W2:Y:S01]  /*0ef0*/  LDG.E R17, desc[UR4][R16.64] ;  /* 0x0000000410117981 */ /* 0x000ea2000c1e1900 */
[----:B------:R-:W-:Y:S02]  /*0f00*/  IADD3 R23, PT, PT, R23, R2, RZ ;  /* 0x0000000217177210 */ /* 0x000fe40007ffe0ff */
[----:B------:R-:W-:Y:S02]  /*0f10*/  LEA R3, R2, R3, 0x2 ;  /* 0x0000000302037211 */ /* 0x000fe400078e10ff */
[----:B-1----:R-:W-:-:S02]  /*0f20*/  SHF.R.S32.HI R13, RZ, 0x1, R23 ;  /* 0x00000001ff0d7819 */ /* 0x002fc40000011417 */
[----:B------:R-:W-:-:S03]  /*0f30*/  ISETP.GE.AND P0, PT, R3, R0, PT ;  /* 0x000000000300720c */ /* 0x000fc60003f06270 */
[----:B------:R-:W-:-:S05]  /*0f40*/  IMAD.WIDE R12, R13, 0x4, R6 ;  /* 0x000000040d0c7825 */ /* 0x000fca00078e0206 */
[----:B--2---:R4:W-:Y:S05]  /*0f50*/  STG.E desc[UR4][R12.64], R17 ;  /* 0x000000110c007986 */ /* 0x0049ea000c101904 */
[----:B------:R-:W-:Y:S05]  /*0f60*/  @!P0 BRA `(.L_x_35) ;  /* 0xfffffffc00748947 */ /* 0x000fea000383ffff */
[----:B------:R-:W-:Y:S05]  /*0f70*/  EXIT ;  /* 0x000000000000794d */ /* 0x000fea0003800000 */
.L_x_36:
        /* <DEDUP_REMOVED lines=16> */
.L_x_80:


//--------------------- .text._ZN17fastertransformer10relShiftBdI6__halfEEvPT_PKS2_iii --------------------------
	.section	.text._ZN17fastertransformer10relShiftBdI6__halfEEvPT_PKS2_iii,"ax",@progbits
	.align	128
        .global         _ZN17fastertransformer10relShiftBdI6__halfEEvPT_PKS2_iii
        .type           _ZN17fastertransformer10relShiftBdI6__halfEEvPT_PKS2_iii,@function
        .size           _ZN17fastertransformer10relShiftBdI6__halfEEvPT_PKS2_iii,(.L_x_81 - _ZN17fastertransformer10relShiftBdI6__halfEEvPT_PKS2_iii)
        .other          _ZN17fastertransformer10relShiftBdI6__halfEEvPT_PKS2_iii,@"STO_CUDA_ENTRY STV_DEFAULT"
_ZN17fastertransformer10relShiftBdI6__halfEEvPT_PKS2_iii:
.text._ZN17fastertransformer10relShiftBdI6__halfEEvPT_PKS2_iii:
[----:B------:R-:W-:Y:S01]  /*0000*/  LDC R1, c[0x0][0x37c] ;  /* 0x0000df00ff017b82 */ /* 0x000fe20000000800 */
[----:B------:R-:W0:Y:S07]  /*0010*/  S2R R2, SR_TID.X ;  /* 0x0000000000027919 */ /* 0x000e2e0000002100 */
[----:B------:R-:W0:Y:S01]  /*0020*/  S2UR UR8, SR_CTAID.Z ;  /* 0x00000000000879c3 */ /* 0x000e220000002700 */
[----:B------:R-:W1:Y:S01]  /*0030*/  LDCU.64 UR6, c[0x0][0x390] ;  /* 0x00007200ff0677ac */ /* 0x000e620008000a00 */
[----:B------:R-:W2:Y:S06]  /*0040*/  S2R R5, SR_TID.Y ;  /* 0x0000000000057919 */ /* 0x000eac0000002200 */
[----:B------:R-:W0:Y:S08]  /*0050*/  LDC R3, c[0x0][0x360] ;  /* 0x0000d800ff037b82 */ /* 0x000e300000000800 */
[----:B------:R-:W3:Y:S08]  /*0060*/  LDC R0, c[0x0][0x398] ;  /* 0x0000e600ff007b82 */ /* 0x000ef00000000800 */
[----:B------:R-:W1:Y:S08]  /*0070*/  S2UR UR4, SR_CTAID.X ;  /* 0x00000000000479c3 */ /* 0x000e700000002500 */
[----:B------:R-:W4:Y:S01]  /*0080*/  S2UR UR5, SR_CTAID.Y ;  /* 0x00000000000579c3 */ /* 0x000f220000002600 */
[----:B0-----:R-:W-:-:S02]  /*0090*/  IMAD R3, R3, UR8, R2 ;  /* 0x0000000803037c24 */ /* 0x001fc4000f8e0202 */
[----:B--2---:R-:W-:-:S03]  /*00a0*/  IMAD.SHL.U32 R5, R5, 0x2, RZ ;  /* 0x0000000205057824 */ /* 0x004fc600078e00ff */
[----:B------:R-:W-:Y:S02]  /*00b0*/  ISETP.NE.AND P0, PT, R3, RZ, PT ;  /* 0x000000ff0300720c */ /* 0x000fe40003f05270 */
[----:B---3--:R-:W-:Y:S01]  /*00c0*/  ISETP.LT.AND P1, PT, R5, R0, PT ;  /* 0x000000000500720c */ /* 0x008fe20003f21270 */
[----:B-1----:R-:W-:-:S04]  /*00d0*/  UIMAD UR4, UR4, UR6, URZ ;  /* 0x00000006040472a4 */ /* 0x002fc8000f8e02ff */
[----:B----4-:R-:W-:Y:S01]  /*00e0*/  UIMAD UR4, UR5, UR7, UR4 ;  /* 0x00000007050472a4 */ /* 0x010fe2000f8e0204 */
[----:B------:R-:W0:Y:S07]  /*00f0*/  LDCU.64 UR6, c[0x0][0x358] ;  /* 0x00006b00ff0677ac */ /* 0x000e2e0008000a00 */
[----:B0-----:R-:W-:Y:S05]  /*0100*/  @!P0 EXIT P1 ;  /* 0x000000000000894d */ /* 0x001fea0000800000 */
[----:B------:R-:W0:Y:S01]  /*0110*/  LDC.64 R8, c[0x0][0x388] ;  /* 0x0000e200ff087b82 */ /* 0x000e220000000a00 */
[----:B------:R-:W-:-:S04]  /*0120*/  IMAD R6, R3, R0, RZ ;  /* 0x0000000003067224 */ /* 0x000fc800078e02ff */
[----:B------:R-:W-:-:S04]  /*0130*/  VIADD R2, R6, UR4 ;  /* 0x0000000406027c36 */ /* 0x000fc80008000000 */
[----:B------:R-:W-:Y:S01]  /*0140*/  IMAD R2, R2, 0x2, R5 ;  /* 0x0000000202027824 */ /* 0x000fe200078e0205 */
[----:B------:R-:W-:-:S04]  /*0150*/  LEA R4, R0, 0xffffffff, 0x1 ;  /* 0xffffffff00047811 */ /* 0x000fc800078e08ff */
[----:B------:R-:W-:-:S05]  /*0160*/  SHF.R.S32.HI R3, RZ, 0x1, R2 ;  /* 0x00000001ff037819 */ /* 0x000fca0000011402 */
[----:B0-----:R-:W-:Y:S01]  /*0170*/  IMAD.WIDE R8, R3, 0x4, R8 ;  /* 0x0000000403087825 */ /* 0x001fe200078e0208 */
[----:B------:R-:W-:-:S04]  /*0180*/  IABS R3, R4 ;  /* 0x0000000400037213 */ /* 0x000fc80000000000 */
[----:B------:R-:W0:Y:S01]  /*0190*/  I2F.RP R10, R3 ;  /* 0x00000003000a7306 */ /* 0x000e220000209400 */
[----:B------:R-:W-:Y:S01]  /*01a0*/  IMAD.IADD R5, R5, 0x1, -R0 ;  /* 0x0000000105057824 */ /* 0x000fe200078e0a00 */
[----:B------:R1:W5:Y:S01]  /*01b0*/  LDG.E R2, desc[UR6][R8.64] ;  /* 0x0000000608027981 */ /* 0x000362000c1e1900 */
[----:B------:R-:W-:Y:S03]  /*01c0*/  BSSY.RECONVERGENT B0, `(.L_x_37) ;  /* 0x0000039000007945 */ /* 0x000fe60003800200 */
[----:B------:R-:W-:-:S04]  /*01d0*/  LEA R5, R6, R5, 0x1 ;  /* 0x0000000506057211 */ /* 0x000fc800078e08ff */
[C---:B------:R-:W-:Y:S01]  /*01e0*/  ISETP.GE.AND P4, PT, R5.reuse, RZ, PT ;  /* 0x000000ff0500720c */ /* 0x040fe20003f86270 */
[----:B-1----:R-:W-:Y:S01]  /*01f0*/  VIADD R9, R5, 0x1 ;  /* 0x0000000105097836 */ /* 0x002fe20000000000 */
[----:B------:R-:W-:Y:S01]  /*0200*/  IABS R8, R4 ;  /* 0x0000000400087213 */ /* 0x000fe20000000000 */
[----:B0-----:R-:W0:Y:S03]  /*0210*/  MUFU.RCP R10, R10 ;  /* 0x0000000a000a7308 */ /* 0x001e260000001000 */
[----:B------:R-:W-:Y:S01]  /*0220*/  IABS R12, R9 ;  /* 0x00000009000c7213 */ /* 0x000fe20000000000 */
[----:B------:R-:W-:Y:S01]  /*0230*/  IMAD.MOV R8, RZ, RZ, -R8 ;  /* 0x000000ffff087224 */ /* 0x000fe200078e0a08 */
[----:B0-----:R-:W-:-:S06]  /*0240*/  IADD3 R7, PT, PT, R10, 0xffffffe, RZ ;  /* 0x0ffffffe0a077810 */ /* 0x001fcc0007ffe0ff */
[----:B------:R-:W0:Y:S02]  /*0250*/  F2I.FTZ.U32.TRUNC.NTZ R7, R7 ;  /* 0x0000000700077305 */ /* 0x000e24000021f000 */
[----:B0-----:R-:W-:-:S04]  /*0260*/  IMAD.MOV R11, RZ, RZ, -R7 ;  /* 0x000000ffff0b7224 */ /* 0x001fc800078e0a07 */
[----:B------:R-:W-:-:S04]  /*0270*/  IMAD.MOV.U32 R6, RZ, RZ, R11 ;  /* 0x000000ffff067224 */ /* 0x000fc800078e000b */
[----:B------:R-:W-:Y:S02]  /*0280*/  IMAD R11, R6, R3, RZ ;  /* 0x00000003060b7224 */ /* 0x000fe400078e02ff */
[----:B------:R-:W-:-:S05]  /*0290*/  HFMA2 R6, -RZ, RZ, 0, 0 ;  /* 0x00000000ff067431 */ /* 0x000fca00000001ff */
[----:B------:R-:W-:-:S04]  /*02a0*/  IMAD.HI.U32 R6, R7, R11, R6 ;  /* 0x0000000b07067227 */ /* 0x000fc800078e0006 */
[----:B------:R-:W-:-:S04]  /*02b0*/  IMAD.MOV.U32 R11, RZ, RZ, R12 ;  /* 0x000000ffff0b7224 */ /* 0x000fc800078e000c */
[----:B------:R-:W-:-:S04]  /*02c0*/  IMAD.HI.U32 R7, R6, R11, RZ ;  /* 0x0000000b06077227 */ /* 0x000fc800078e00ff */
[----:B------:R-:W-:Y:S01]  /*02d0*/  IMAD R10, R7, R8, R11 ;  /* 0x00000008070a7224 */ /* 0x000fe200078e020b */
[----:B------:R-:W-:-:S04]  /*02e0*/  IABS R11, R5 ;  /* 0x00000005000b7213 */ /* 0x000fc80000000000 */
[----:B------:R-:W-:Y:S01]  /*02f0*/  ISETP.GT.U32.AND P3, PT, R3, R10, PT ;  /* 0x0000000a0300720c */ /* 0x000fe20003f64070 */
[----:B------:R-:W-:-:S04]  /*0300*/  IMAD.HI.U32 R6, R6, R11, RZ ;  /* 0x0000000b06067227 */ /* 0x000fc800078e00ff */
[----:B------:R-:W-:-:S05]  /*0310*/  IMAD R8, R6, R8, R11 ;  /* 0x0000000806087224 */ /* 0x000fca00078e020b */
[----:B------:R-:W-:-:S03]  /*0320*/  ISETP.GT.U32.AND P0, PT, R3, R8, PT ;  /* 0x000000080300720c */ /* 0x000fc60003f04070 */
[----:B------:R-:W-:Y:S01]  /*0330*/  @!P3 IADD3 R10, PT, PT, R10, -R3, RZ ;  /* 0x800000030a0ab210 */ /* 0x000fe20007ffe0ff */
[----:B------:R-:W-:-:S03]  /*0340*/  @!P3 VIADD R7, R7, 0x1 ;  /* 0x000000010707b836 */ /* 0x000fc60000000000 */
[----:B------:R-:W-:Y:S02]  /*0350*/  ISETP.GE.U32.AND P1, PT, R10, R3, PT ;  /* 0x000000030a00720c */ /* 0x000fe40003f26070 */
[----:B------:R-:W-:-:S04]  /*0360*/  LOP3.LUT R10, R9, R4, RZ, 0x3c, !PT ;  /* 0x00000004090a7212 */ /* 0x000fc800078e3cff */
[----:B------:R-:W-:Y:S02]  /*0370*/  @!P0 IADD3 R8, PT, PT, R8, -R3, RZ ;  /* 0x8000000308088210 */ /* 0x000fe40007ffe0ff */
[----:B------:R-:W-:Y:S02]  /*0380*/  ISETP.GE.AND P2, PT, R10, RZ, PT ;  /* 0x000000ff0a00720c */ /* 0x000fe40003f46270 */
[----:B------:R-:W-:Y:S02]  /*0390*/  ISETP.GT.U32.AND P3, PT, R3, R8, PT ;  /* 0x000000080300720c */ /* 0x000fe40003f64070 */
[----:B------:R-:W-:Y:S01]  /*03a0*/  LOP3.LUT R10, RZ, R4, RZ, 0x33, !PT ;  /* 0x00000004ff0a7212 */ /* 0x000fe200078e33ff */
[----:B------:R-:W-:Y:S01]  /*03b0*/  @P1 VIADD R7, R7, 0x1 ;  /* 0x0000000107071836 */ /* 0x000fe20000000000 */
[----:B------:R-:W-:-:S03]  /*03c0*/  ISETP.NE.AND P1, PT, R4, RZ, PT ;  /* 0x000000ff0400720c */ /* 0x000fc60003f25270 */
[----:B------:R-:W-:Y:S02]  /*03d0*/  IMAD.MOV.U32 R11, RZ, RZ, R7 ;  /* 0x000000ffff0b7224 */ /* 0x000fe400078e0007 */
[----:B------:R-:W-:-:S03]  /*03e0*/  IMAD.IADD R7, R8, 0x1, -R3 ;  /* 0x0000000108077824 */ /* 0x000fc600078e0a03 */
[----:B------:R-:W-:Y:S02]  /*03f0*/  @!P2 IADD3 R11, PT, PT, -R11, RZ, RZ ;  /* 0x000000ff0b0ba210 */ /* 0x000fe40007ffe1ff */
[----:B------:R-:W-:Y:S02]  /*0400*/  SEL R7, R7, R8, !P3 ;  /* 0x0000000807077207 */ /* 0x000fe40005800000 */
[----:B------:R-:W-:-:S03]  /*0410*/  SEL R13, R10, R11, !P1 ;  /* 0x0000000b0a0d7207 */ /* 0x000fc60004800000 */
[----:B------:R-:W-:Y:S02]  /*0420*/  @!P4 IMAD.MOV R7, RZ, RZ, -R7 ;  /* 0x000000ffff07c224 */ /* 0x000fe400078e0a07 */
[----:B------:R-:W-:-:S03]  /*0430*/  IMAD.MOV R11, RZ, RZ, -R13 ;  /* 0x000000ffff0b7224 */ /* 0x000fc600078e0a0d */
[----:B------:R-:W-:Y:S01]  /*0440*/  SEL R7, R10, R7, !P1 ;  /* 0x000000070a077207 */ /* 0x000fe20004800000 */
[----:B------:R-:W-:-:S03]  /*0450*/  IMAD R11, R4, R11, R9 ;  /* 0x0000000b040b7224 */ /* 0x000fc600078e0209 */
[-C--:B------:R-:W-:Y:S02]  /*0460*/  ISETP.GE.AND P3, PT, R7, R0.reuse, PT ;  /* 0x000000000700720c */ /* 0x080fe40003f66270 */
[----:B------:R-:W-:-:S11]  /*0470*/  ISETP.GE.AND P2, PT, R11, R0, PT ;  /* 0x000000000b00720c */ /* 0x000fd60003f46270 */
[----:B------:R-:W-:Y:S05]  /*0480*/  @P3 BRA `(.L_x_38) ;  /* 0x0000000000303947 */ /* 0x000fea0003800000 */
[----:B------:R-:W-:Y:S02]  /*0490*/  ISETP.GE.U32.AND P3, PT, R8, R3, PT ;  /* 0x000000030800720c */ /* 0x000fe40003f66070 */
[----:B------:R-:W-:Y:S02]  /*04a0*/  LOP3.LUT R4, R5, R4, RZ, 0x3c, !PT ;  /* 0x0000000405047212 */ /* 0x000fe400078e3cff */
[----:B------:R-:W-:Y:S02]  /*04b0*/  @!P0 IADD3 R6, PT, PT, R6, 0x1, RZ ;  /* 0x0000000106068810 */ /* 0x000fe40007ffe0ff */
[----:B------:R-:W-:Y:S02]  /*04c0*/  ISETP.GE.AND P4, PT, R4, RZ, PT ;  /* 0x000000ff0400720c */ /* 0x000fe40003f86270 */
[----:B------:R-:W0:Y:S05]  /*04d0*/  LDC.64 R4, c[0x0][0x380] ;  /* 0x0000e000ff047b82 */ /* 0x000e2a0000000a00 */
[----:B------:R-:W-:-:S06]  /*04e0*/  @P3 VIADD R6, R6, 0x1 ;  /* 0x0000000106063836 */ /* 0x000fcc0000000000 */
[----:B------:R-:W-:-:S05]  /*04f0*/  @!P4 IMAD.MOV R6, RZ, RZ, -R6 ;  /* 0x000000ffff06c224 */ /* 0x000fca00078e0a06 */
[----:B------:R-:W-:-:S05]  /*0500*/  SEL R3, R10, R6, !P1 ;  /* 0x000000060a037207 */ /* 0x000fca0004800000 */
[----:B------:R-:W-:-:S05]  /*0510*/  IMAD R3, R3, R0, UR4 ;  /* 0x0000000403037e24 */ /* 0x000fca000f8e0200 */
[----:B------:R-:W-:-:S05]  /*0520*/  IADD3 R3, PT, PT, R7, R3, RZ ;  /* 0x0000000307037210 */ /* 0x000fca0007ffe0ff */
[----:B0-----:R-:W-:-:S05]  /*0530*/  IMAD.WIDE R4, R3, 0x2, R4 ;  /* 0x0000000203047825 */ /* 0x001fca00078e0204 */
[----:B-----5:R0:W-:Y:S02]  /*0540*/  STG.E.U16 desc[UR6][R4.64], R2 ;  /* 0x0000000204007986 */ /* 0x0201e4000c101506 */
.L_x_38:
[----:B------:R-:W-:Y:S05]  /*0550*/  BSYNC.RECONVERGENT B0 ;  /* 0x0000000000007941 */ /* 0x000fea0003800200 */
.L_x_37:
[----:B------:R-:W-:Y:S05]  /*0560*/  @P2 EXIT ;  /* 0x000000000000294d */ /* 0x000fea0003800000 */
[----:B0-----:R-:W0:Y:S01]  /*0570*/  LDC.64 R4, c[0x0][0x380] ;  /* 0x0000e000ff047b82 */ /* 0x001e220000000a00 */
[----:B------:R-:W-:-:S04]  /*0580*/  IMAD R0, R13, R0, UR4 ;  /* 0x000000040d007e24 */ /* 0x000fc8000f8e0200 */
[--C-:B------:R-:W-:Y:S01]  /*0590*/  IMAD.IADD R3, R11, 0x1, R0.reuse ;  /* 0x000000010b037824 */ /* 0x100fe200078e0200 */
[----:B-----5:R-:W-:-:S03]  /*05a0*/  PRMT R0, R2, 0x7632, R0 ;  /* 0x0000763202007816 */ /* 0x020fc60000000000 */
[----:B0-----:R-:W-:-:S05]  /*05b0*/  IMAD.WIDE R2, R3, 0x2, R4 ;  /* 0x0000000203027825 */ /* 0x001fca00078e0204 */
[----:B------:R-:W-:Y:S01]  /*05c0*/  STG.E.U16 desc[UR6][R2.64], R0 ;  /* 0x0000000002007986 */ /* 0x000fe2000c101506 */
[----:B------:R-:W-:Y:S05]  /*05d0*/  EXIT ;  /* 0x000000000000794d */ /* 0x000fea0003800000 */
.L_x_39:
        /* <DEDUP_REMOVED lines=10> */
.L_x_81:


//--------------------- .text._ZN17fastertransformer12transpose201I6__halfEEvPT_PKS2_iiiii --------------------------
	.section	.text._ZN17fastertransformer12transpose201I6__halfEEvPT_PKS2_iiiii,"ax",@progbits
	.align	128
        .global         _ZN17fastertransformer12transpose201I6__halfEEvPT_PKS2_iiiii
        .type           _ZN17fastertransformer12transpose201I6__halfEEvPT_PKS2_iiiii,@function
        .size           _ZN17fastertransformer12transpose201I6__halfEEvPT_PKS2_iiiii,(.L_x_82 - _ZN17fastertransformer12transpose201I6__halfEEvPT_PKS2_iiiii)
        .other          _ZN17fastertransformer12transpose201I6__halfEEvPT_PKS2_iiiii,@"STO_CUDA_ENTRY STV_DEFAULT"
_ZN17fastertransformer12transpose201I6__halfEEvPT_PKS2_iiiii:
.text._ZN17fastertransformer12transpose201I6__halfEEvPT_PKS2_iiiii:
[----:B------:R-:W-:Y:S01]  /*0000*/  LDC R1, c[0x0][0x37c] ;  /* 0x0000df00ff017b82 */ /* 0x000fe20000000800 */
[----:B------:R-:W0:Y:S07]  /*0010*/  LDCU UR5, c[0x0][0x398] ;  /* 0x00007300ff0577ac */ /* 0x000e2e0008000800 */
[----:B------:R-:W1:Y:S01]  /*0020*/  S2UR UR4, SR_CTAID.X ;  /* 0x00000000000479c3 */ /* 0x000e620000002500 */
[----:B------:R-:W2:Y:S01]  /*0030*/  S2R R5, SR_TID.X ;  /* 0x0000000000057919 */ /* 0x000ea20000002100 */
[----:B------:R-:W1:Y:S01]  /*0040*/  LDCU.64 UR6, c[0x0][0x390] ;  /* 0x00007200ff0677ac */ /* 0x000e620008000a00 */
[----:B------:R-:W3:Y:S05]  /*0050*/  LDCU.64 UR8, c[0x0][0x358] ;  /* 0x00006b00ff0877ac */ /* 0x000eea0008000a00 */
[----:B------:R-:W4:Y:S01]  /*0060*/  S2UR UR10, SR_CTAID.Y ;  /* 0x00000000000a79c3 */ /* 0x000f220000002600 */
[----:B0-----:R-:W-:-:S05]  /*0070*/  IMAD.U32 R0, RZ, RZ, UR5 ;  /* 0x00000005ff007e24 */ /* 0x001fca000f8e00ff */
[----:B------:R-:W-:Y:S01]  /*0080*/  ISETP.GE.AND P0, PT, R0, 0x1, PT ;  /* 0x000000010000780c */ /* 0x000fe20003f06270 */
[----:B-1----:R-:W-:-:S12]  /*0090*/  UIMAD UR4, UR4, UR6, URZ ;  /* 0x00000006040472a4 */ /* 0x002fd8000f8e02ff */
[----:B---3--:R-:W-:Y:S05]  /*00a0*/  @!P0 BRA `(.L_x_40) ;  /* 0x0000001c00b48947 */ /* 0x008fea0003800000 */
[C---:B------:R-:W-:Y:S01]  /*00b0*/  VIADD R2, R0.reuse, 0xffffffff ;  /* 0xffffffff00027836 */ /* 0x040fe20000000000 */
[----:B----4-:R-:W-:Y:S01]  /*00c0*/  UIMAD UR5, UR10, UR7, UR4 ;  /* 0x000000070a0572a4 */ /* 0x010fe2000f8e0204 */
[C---:B------:R-:W-:Y:S01]  /*00d0*/  LOP3.LUT R7, R0.reuse, 0x7, RZ, 0xc0, !PT ;  /* 0x0000000700077812 */ /* 0x040fe200078ec0ff */
[----:B------:R-:W-:Y:S02]  /*00e0*/  VIADD R8, R0, 0x1 ;  /* 0x0000000100087836 */ /* 0x000fe40000000000 */
[----:B------:R-:W-:Y:S01]  /*00f0*/  ISETP.GE.U32.AND P1, PT, R2, 0x7, PT ;  /* 0x000000070200780c */ /* 0x000fe20003f26070 */
[----:B------:R-:W-:Y:S01]  /*0100*/  USHF.R.S32.HI UR11, URZ, 0x1f, UR5 ;  /* 0x0000001fff0b7899 */ /* 0x000fe20008011405 */
[----:B------:R-:W-:-:S11]  /*0110*/  ISETP.NE.AND P0, PT, R7, RZ, PT ;  /* 0x000000ff0700720c */ /* 0x000fd60003f05270 */
[----:B------:R-:W-:Y:S05]  /*0120*/  @!P1 BRA `(.L_x_41) ;  /* 0x0000000c00e89947 */ /* 0x000fea0003800000 */
[----:B------:R-:W-:Y:S01]  /*0130*/  IABS R14, R0 ;  /* 0x00000000000e7213 */ /* 0x000fe20000000000 */
[----:B------:R-:W2:Y:S01]  /*0140*/  LDC R12, c[0x0][0x3a0] ;  /* 0x0000e800ff0c7b82 */ /* 0x000ea20000000800 */
[----:B------:R-:W-:Y:S01]  /*0150*/  LOP3.LUT R0, R0, 0x7ffffff8, RZ, 0xc0, !PT ;  /* 0x7ffffff800007812 */ /* 0x000fe200078ec0ff */
[----:B------:R-:W0:Y:S01]  /*0160*/  LDCU.64 UR12, c[0x0][0x388] ;  /* 0x00007100ff0c77ac */ /* 0x000e220008000a00 */
[----:B------:R-:W1:Y:S05]  /*0170*/  I2F.RP R4, R14 ;  /* 0x0000000e00047306 */ /* 0x000e6a0000209400 */
[----:B------:R-:W3:Y:S03]  /*0180*/  LDC R10, c[0x0][0x3a0] ;  /* 0x0000e800ff0a7b82 */ /* 0x000ee60000000800 */
[----:B-1----:R-:W1:Y:S01]  /*0190*/  MUFU.RCP R4, R4 ;  /* 0x0000000400047308 */ /* 0x002e620000001000 */
[----:B--2---:R-:W-:-:S02]  /*01a0*/  IMAD R11, R12, 0x3, R5 ;  /* 0x000000030c0b7824 */ /* 0x004fc400078e0205 */
[C-C-:B------:R-:W-:Y:S02]  /*01b0*/  IMAD R13, R12.reuse, 0x4, R5.reuse ;  /* 0x000000040c0d7824 */ /* 0x140fe400078e0205 */
[C-C-:B------:R-:W-:Y:S02]  /*01c0*/  IMAD R15, R12.reuse, 0x5, R5.reuse ;  /* 0x000000050c0f7824 */ /* 0x140fe400078e0205 */
[C-C-:B------:R-:W-:Y:S02]  /*01d0*/  IMAD R17, R12.reuse, 0x6, R5.reuse ;  /* 0x000000060c117824 */ /* 0x140fe400078e0205 */
[----:B------:R-:W-:Y:S02]  /*01e0*/  IMAD R19, R12, 0x7, R5 ;  /* 0x000000070c137824 */ /* 0x000fe400078e0205 */
[----:B------:R-:W-:Y:S02]  /*01f0*/  IMAD.IADD R21, R5, 0x1, R12 ;  /* 0x0000000105157824 */ /* 0x000fe400078e020c */
[----:B-1----:R-:W-:-:S04]  /*0200*/  VIADD R2, R4, 0xffffffe ;  /* 0x0ffffffe04027836 */ /* 0x002fc80000000000 */
[----:B------:R1:W2:Y:S02]  /*0210*/  F2I.FTZ.U32.TRUNC.NTZ R3, R2 ;  /* 0x0000000200037305 */ /* 0x0002a4000021f000 */
[----:B-1----:R-:W-:Y:S02]  /*0220*/  IMAD.MOV.U32 R2, RZ, RZ, RZ ;  /* 0x000000ffff027224 */ /* 0x002fe400078e00ff */
[----:B--2---:R-:W-:-:S04]  /*0230*/  IMAD.MOV R9, RZ, RZ, -R3 ;  /* 0x000000ffff097224 */ /* 0x004fc800078e0a03 */
[----:B------:R-:W-:-:S04]  /*0240*/  IMAD R9, R9, R14, RZ ;  /* 0x0000000e09097224 */ /* 0x000fc800078e02ff */
[----:B------:R-:W-:-:S04]  /*0250*/  IMAD.HI.U32 R6, R3, R9, R2 ;  /* 0x0000000903067227 */ /* 0x000fc800078e0002 */
[----:B------:R-:W-:Y:S02]  /*0260*/  IMAD R9, R12, 0x2, R5 ;  /* 0x000000020c097824 */ /* 0x000fe400078e0205 */
[----:B0--3--:R-:W-:-:S07]  /*0270*/  IMAD.MOV R12, RZ, RZ, -R0 ;  /* 0x000000ffff0c7224 */ /* 0x009fce00078e0a00 */
.L_x_42:
[----:B------:R-:W-:-:S04]  /*0280*/  IADD3 R0, P1, PT, R5, UR5, RZ ;  /* 0x0000000505007c10 */ /* 0x000fc8000ff3e0ff */
[----:B-1----:R-:W-:Y:S02]  /*0290*/  LEA.HI.X.SX32 R3, R5, UR11, 0x1, P1 ;  /* 0x0000000b05037c11 */ /* 0x002fe400088f0eff */
[----:B------:R-:W-:-:S04]  /*02a0*/  LEA R2, P1, R0, UR12, 0x1 ;  /* 0x0000000c00027c11 */ /* 0x000fc8000f8208ff */
[----:B------:R-:W-:Y:S02]  /*02b0*/  LEA.HI.X R3, R0, UR13, R3, 0x1, P1 ;  /* 0x0000000d00037c11 */ /* 0x000fe400088f0c03 */
[----:B------:R-:W0:Y:S03]  /*02c0*/  LDC R0, c[0x0][0x398] ;  /* 0x0000e600ff007b82 */ /* 0x000e260000000800 */
[----:B------:R1:W2:Y:S01]  /*02d0*/  LDG.E.U16 R4, desc[UR8][R2.64] ;  /* 0x0000000802047981 */ /* 0x0002a2000c1e1500 */
[----:B------:R-:W-:Y:S01]  /*02e0*/  IABS R23, R5 ;  /* 0x0000000500177213 */ /* 0x000fe20000000000 */
[----:B------:R-:W-:-:S03]  /*02f0*/  UMOV UR6, 0x400 ;  /* 0x0000040000067882 */ /* 0x000fc60000000000 */
[----:B------:R-:W3:Y:S01]  /*0300*/  S2UR UR7, SR_CgaCtaId ;  /* 0x00000000000779c3 */ /* 0x000ee20000008800 */
[----:B------:R-:W-:-:S04]  /*0310*/  IMAD.HI.U32 R6, R6, R23, RZ ;  /* 0x0000001706067227 */ /* 0x000fc800078e00ff */
[----:B------:R-:W-:Y:S01]  /*0320*/  IMAD.MOV R16, RZ, RZ, -R6 ;  /* 0x000000ffff107224 */ /* 0x000fe200078e0a06 */
[-C--:B0-----:R-:W-:Y:S02]  /*0330*/  IABS R18, R0.reuse ;  /* 0x0000000000127213 */ /* 0x081fe40000000000 */
[----:B-1----:R-:W-:Y:S02]  /*0340*/  LOP3.LUT R2, R5, R0, RZ, 0x3c, !PT ;  /* 0x0000000005027212 */ /* 0x002fe400078e3cff */
[----:B------:R-:W0:Y:S01]  /*0350*/  I2F.RP R20, R18 ;  /* 0x0000001200147306 */ /* 0x000e220000209400 */
[----:B------:R-:W-:Y:S01]  /*0360*/  IMAD R23, R18, R16, R23 ;  /* 0x0000001012177224 */ /* 0x000fe200078e0217 */
[----:B------:R-:W-:Y:S01]  /*0370*/  ISETP.GE.AND P3, PT, R2, RZ, PT ;  /* 0x000000ff0200720c */ /* 0x000fe20003f66270 */
[----:B------:R-:W-:Y:S01]  /*0380*/  IMAD.MOV.U32 R2, RZ, RZ, RZ ;  /* 0x000000ffff027224 */ /* 0x000fe200078e00ff */
[----:B------:R-:W-:Y:S01]  /*0390*/  LOP3.LUT R16, RZ, R0, RZ, 0x33, !PT ;  /* 0x00000000ff107212 */ /* 0x000fe200078e33ff */
[----:B---3--:R-:W-:Y:S01]  /*03a0*/  ULEA UR6, UR7, UR6, 0x18 ;  /* 0x0000000607067291 */ /* 0x008fe2000f8ec0ff */
[----:B------:R-:W-:-:S02]  /*03b0*/  ISETP.GT.U32.AND P2, PT, R14, R23, PT ;  /* 0x000000170e00720c */ /* 0x000fc40003f44070 */
[----:B0-----:R-:W0:Y:S11]  /*03c0*/  MUFU.RCP R20, R20 ;  /* 0x0000001400147308 */ /* 0x001e360000001000 */
[----:B------:R-:W-:-:S02]  /*03d0*/  @!P2 IMAD.IADD R23, R23, 0x1, -R18 ;  /* 0x000000011717a824 */ /* 0x000fc400078e0a12 */
[----:B------:R-:W-:-:S03]  /*03e0*/  @!P2 VIADD R6, R6, 0x1 ;  /* 0x000000010606a836 */ /* 0x000fc60000000000 */
[----:B------:R-:W-:Y:S01]  /*03f0*/  ISETP.GE.U32.AND P1, PT, R23, R14, PT ;  /* 0x0000000e1700720c */ /* 0x000fe20003f26070 */
[----:B------:R-:W-:Y:S02]  /*0400*/  IMAD.IADD R23, R5, 0x1, R10 ;  /* 0x0000000105177824 */ /* 0x000fe400078e020a */
[----:B0-----:R-:W-:-:S03]  /*0410*/  VIADD R3, R20, 0xffffffe ;  /* 0x0ffffffe14037836 */ /* 0x001fc60000000000 */
[----:B------:R-:W-:-:S07]  /*0420*/  IABS R20, R23 ;  /* 0x0000001700147213 */ /* 0x000fce0000000000 */
[----:B------:R-:W-:Y:S01]  /*0430*/  @P1 VIADD R6, R6, 0x1 ;  /* 0x0000000106061836 */ /* 0x000fe20000000000 */
[----:B------:R-:W-:Y:S01]  /*0440*/  ISETP.NE.AND P1, PT, R0, RZ, PT ;  /* 0x000000ff0000720c */ /* 0x000fe20003f25270 */
[----:B------:R-:W0:Y:S02]  /*0450*/  F2I.FTZ.U32.TRUNC.NTZ R3, R3 ;  /* 0x0000000300037305 */ /* 0x000e24000021f000 */
[----:B------:R-:W-:-:S05]  /*0460*/  @!P3 IMAD.MOV R6, RZ, RZ, -R6 ;  /* 0x000000ffff06b224 */ /* 0x000fca00078e0a06 */
[----:B------:R-:W-:-:S05]  /*0470*/  SEL R25, R16, R6, !P1 ;  /* 0x0000000610197207 */ /* 0x000fca0004800000 */
[----:B------:R-:W-:Y:S02]  /*0480*/  IMAD.MOV R14, RZ, RZ, -R25 ;  /* 0x000000ffff0e7224 */ /* 0x000fe400078e0a19 */
[----:B0-----:R-:W-:Y:S02]  /*0490*/  IMAD.MOV R27, RZ, RZ, -R3 ;  /* 0x000000ffff1b7224 */ /* 0x001fe400078e0a03 */
[----:B------:R-:W-:Y:S02]  /*04a0*/  IMAD R5, R0, R14, R5 ;  /* 0x0000000e00057224 */ /* 0x000fe400078e0205 */
[----:B------:R-:W-:Y:S02]  /*04b0*/  IMAD R27, R27, R18, RZ ;  /* 0x000000121b1b7224 */ /* 0x000fe400078e02ff */
[----:B------:R-:W-:Y:S02]  /*04c0*/  IMAD R5, R8, R25, R5 ;  /* 0x0000001908057224 */ /* 0x000fe400078e0205 */
[----:B------:R-:W-:-:S03]  /*04d0*/  IMAD.HI.U32 R6, R3, R27, R2 ;  /* 0x0000001b03067227 */ /* 0x000fc600078e0002 */
[----:B------:R-:W-:Y:S01]  /*04e0*/  LEA R27, R5, UR6, 0x2 ;  /* 0x00000006051b7c11 */ /* 0x000fe2000f8e10ff */
[----:B------:R-:W-:Y:S02]  /*04f0*/  IMAD.MOV.U32 R3, RZ, RZ, R20 ;  /* 0x000000ffff037224 */ /* 0x000fe400078e0014 */
[----:B------:R-:W-:Y:S02]  /*0500*/  IMAD.MOV.U32 R14, RZ, RZ, R18 ;  /* 0x000000ffff0e7224 */ /* 0x000fe400078e0012 */
[----:B------:R-:W-:-:S04]  /*0510*/  IMAD.HI.U32 R24, R6, R3, RZ ;  /* 0x0000000306187227 */ /* 0x000fc800078e00ff */
[----:B------:R-:W-:Y:S02]  /*0520*/  IMAD.MOV R2, RZ, RZ, -R24 ;  /* 0x000000ffff027224 */ /* 0x000fe400078e0a18 */
[----:B------:R-:W-:Y:S02]  /*0530*/  IMAD.IADD R25, R23, 0x1, R10 ;  /* 0x0000000117197824 */ /* 0x000fe400078e020a */
[----:B------:R-:W-:Y:S01]  /*0540*/  IMAD R5, R18, R2, R3 ;  /* 0x0000000212057224 */ /* 0x000fe200078e0203 */
[C---:B------:R-:W-:Y:S02]  /*0550*/  IADD3 R3, P2, PT, R21.reuse, UR5, RZ ;  /* 0x0000000515037c10 */ /* 0x040fe4000ff5e0ff */
[----:B------:R-:W-:Y:S02]  /*0560*/  IABS R29, R25 ;  /* 0x00000019001d7213 */ /* 0x000fe40000000000 */
[----:B------:R-:W-:Y:S02]  /*0570*/  ISETP.GT.U32.AND P3, PT, R14, R5, PT ;  /* 0x000000050e00720c */ /* 0x000fe40003f64070 */
[----:B------:R-:W-:Y:S01]  /*0580*/  LEA.HI.X.SX32 R20, R21, UR11, 0x1, P2 ;  /* 0x0000000b15147c11 */ /* 0x000fe200090f0eff */
[----:B------:R-:W-:Y:S01]  /*0590*/  IMAD.HI.U32 R22, R6, R29, RZ ;  /* 0x0000001d06167227 */ /* 0x000fe200078e00ff */
[----:B------:R-:W-:-:S03]  /*05a0*/  LEA R2, P2, R3, UR12, 0x1 ;  /* 0x0000000c03027c11 */ /* 0x000fc6000f8408ff */
[----:B------:R-:W-:Y:S01]  /*05b0*/  IMAD.MOV R28, RZ, RZ, -R22 ;  /* 0x000000ffff1c7224 */ /* 0x000fe200078e0a16 */
[----:B------:R-:W-:Y:S02]  /*05c0*/  LEA.HI.X R3, R3, UR13, R20, 0x1, P2 ;  /* 0x0000000d03037c11 */ /* 0x000fe400090f0c14 */
[----:B------:R-:W-:-:S03]  /*05d0*/  IADD3 R26, P2, PT, R9, UR5, RZ ;  /* 0x00000005091a7c10 */ /* 0x000fc6000ff5e0ff */
[----:B------:R-:W-:Y:S01]  /*05e0*/  @!P3 IMAD.IADD R5, R5, 0x1, -R18 ;  /* 0x000000010505b824 */ /* 0x000fe200078e0a12 */
[----:B------:R0:W3:Y:S01]  /*05f0*/  LDG.E.U16 R20, desc[UR8][R2.64] ;  /* 0x0000000802147981 */ /* 0x0000e2000c1e1500 */
[----:B------:R-:W-:-:S03]  /*0600*/  IMAD R29, R18, R28, R29 ;  /* 0x0000001c121d7224 */ /* 0x000fc600078e021d */
[----:B------:R-:W-:Y:S02]  /*0610*/  ISETP.GE.U32.AND P4, PT, R5, R14, PT ;  /* 0x0000000e0500720c */ /* 0x000fe40003f86070 */
[----:B------:R-:W-:Y:S02]  /*0620*/  LEA.HI.X.SX32 R5, R9, UR11, 0x1, P2 ;  /* 0x0000000b09057c11 */ /* 0x000fe400090f0eff */
[----:B------:R-:W-:Y:S01]  /*0630*/  ISETP.GT.U32.AND P2, PT, R14, R29, PT ;  /* 0x0000001d0e00720c */ /* 0x000fe20003f44070 */
[----:B------:R-:W-:Y:S01]  /*0640*/  @!P3 VIADD R24, R24, 0x1 ;  /* 0x000000011818b836 */ /* 0x000fe20000000000 */
[----:B0-----:R-:W-:-:S07]  /*0650*/  LOP3.LUT R2, R25, R0, RZ, 0x3c, !PT ;  /* 0x0000000019027212 */ /* 0x001fce00078e3cff */
[----:B------:R-:W-:-:S04]  /*0660*/  @P4 VIADD R24, R24, 0x1 ;  /* 0x0000000118184836 */ /* 0x000fc80000000000 */
[----:B------:R-:W-:Y:S01]  /*0670*/  @!P2 IMAD.IADD R29, R29, 0x1, -R18 ;  /* 0x000000011d1da824 */ /* 0x000fe200078e0a12 */
[----:B------:R-:W-:-:S04]  /*0680*/  ISETP.GE.AND P4, PT, R2, RZ, PT ;  /* 0x000000ff0200720c */ /* 0x000fc80003f86270 */
[----:B------:R-:W-:Y:S01]  /*0690*/  ISETP.GE.U32.AND P3, PT, R29, R14, PT ;  /* 0x0000000e1d00720c */ /* 0x000fe20003f66070 */
[----:B------:R-:W-:-:S12]  /*06a0*/  @!P2 VIADD R22, R22, 0x1 ;  /* 0x000000011616a836 */ /* 0x000fd80000000000 */
[----:B------:R-:W-:-:S04]  /*06b0*/  @P3 VIADD R22, R22, 0x1 ;  /* 0x0000000116163836 */ /* 0x000fc80000000000 */
[----:B------:R-:W-:Y:S02]  /*06c0*/  @!P4 IMAD.MOV R22, RZ, RZ, -R22 ;  /* 0x000000ffff16c224 */ /* 0x000fe400078e0a16 */
[----:B--2---:R-:W-:-:S05]  /*06d0*/  HADD2.F32 R4, -RZ, R4.H0_H0 ;  /* 0x20000004ff047230 */ /* 0x004fca0000004100 */
[----:B------:R0:W-:Y:S02]  /*06e0*/  STS [R27], R4 ;  /* 0x000000041b007388 */ /* 0x0001e40000000800 */
[----:B0-----:R-:W-:-:S04]  /*06f0*/  LEA R4, P5, R26, UR12, 0x1 ;  /* 0x0000000c1a047c11 */ /* 0x001fc8000f8a08ff */
[----:B------:R-:W-:Y:S02]  /*0700*/  LEA.HI.X R5, R26, UR13, R5, 0x1, P5 ;  /* 0x0000000d1a057c11 */ /* 0x000fe4000a8f0c05 */
[----:B------:R-:W-:Y:S01]  /*0710*/  LOP3.LUT R26, R23, R0, RZ, 0x3c, !PT ;  /* 0x00000000171a7212 */ /* 0x000fe200078e3cff */
[----:B------:R-:W-:Y:S02]  /*0720*/  IMAD.IADD R27, R25, 0x1, R10 ;  /* 0x00000001191b7824 */ /* 0x000fe400078e020a */
[----:B------:R0:W2:Y:S01]  /*0730*/  LDG.E.U16 R4, desc[UR8][R4.64] ;  /* 0x0000000804047981 */ /* 0x0000a2000c1e1500 */
[----:B------:R-:W-:Y:S02]  /*0740*/  ISETP.GE.AND P5, PT, R26, RZ, PT ;  /* 0x000000ff1a00720c */ /* 0x000fe40003fa6270 */
[----:B------:R-:W-:-:S11]  /*0750*/  IABS R29, R27 ;  /* 0x0000001b001d7213 */ /* 0x000fd60000000000 */
[----:B------:R-:W-:-:S05]  /*0760*/  @!P5 IMAD.MOV R24, RZ, RZ, -R24 ;  /* 0x000000ffff18d224 */ /* 0x000fca00078e0a18 */
[----:B------:R-:W-:Y:S01]  /*0770*/  SEL R3, R16, R24, !P1 ;  /* 0x0000001810037207 */ /* 0x000fe20004800000 */
[----:B0-----:R-:W-:-:S04]  /*0780*/  IMAD.HI.U32 R5, R6, R29, RZ ;  /* 0x0000001d06057227 */ /* 0x001fc800078e00ff */
[----:B------:R-:W-:-:S04]  /*0790*/  IMAD.MOV R2, RZ, RZ, -R3 ;  /* 0x000000ffff027224 */ /* 0x000fc800078e0a03 */
[----:B------:R-:W-:Y:S02]  /*07a0*/  IMAD R2, R0, R2, R23 ;  /* 0x0000000200027224 */ /* 0x000fe400078e0217 */
[----:B------:R-:W-:-:S04]  /*07b0*/  IMAD.MOV R23, RZ, RZ, -R5 ;  /* 0x000000ffff177224 */ /* 0x000fc800078e0a05 */
[----:B------:R-:W-:Y:S01]  /*07c0*/  IMAD R29, R18, R23, R29 ;  /* 0x00000017121d7224 */ /* 0x000fe200078e021d */
[----:B------:R-:W-:Y:S01]  /*07d0*/  SEL R23, R16, R22, !P1 ;  /* 0x0000001610177207 */ /* 0x000fe20004800000 */
[----:B------:R-:W-:Y:S01]  /*07e0*/  IMAD R22, R8, R3, R2 ;  /* 0x0000000308167224 */ /* 0x000fe200078e0202 */
[----:B------:R-:W-:-:S04]  /*07f0*/  IADD3 R3, P4, PT, R11, UR5, RZ ;  /* 0x000000050b037c10 */ /* 0x000fc8000ff9e0ff */
[----:B------:R-:W-:Y:S02]  /*0800*/  LEA.HI.X.SX32 R26, R11, UR11, 0x1, P4 ;  /* 0x0000000b0b1a7c11 */ /* 0x000fe4000a0f0eff */
[----:B------:R-:W-:-:S04]  /*0810*/  LEA R2, P4, R3, UR12, 0x1 ;  /* 0x0000000c03027c11 */ /* 0x000fc8000f8808ff */
[----:B------:R-:W-:-:S05]  /*0820*/  LEA.HI.X R3, R3, UR13, R26, 0x1, P4 ;  /* 0x0000000d03037c11 */ /* 0x000fca000a0f0c1a */
[----:B------:R0:W4:Y:S01]  /*0830*/  LDG.E.U16 R2, desc[UR8][R2.64] ;  /* 0x0000000802027981 */ /* 0x000122000c1e1500 */
[----:B------:R-:W-:Y:S01]  /*0840*/  ISETP.GT.U32.AND P2, PT, R14, R29, PT ;  /* 0x0000001d0e00720c */ /* 0x000fe20003f44070 */
[----:B------:R-:W-:-:S04]  /*0850*/  IMAD.MOV R24, RZ, RZ, -R23 ;  /* 0x000000ffff187224 */ /* 0x000fc800078e0a17 */
[----:B------:R-:W-:Y:S01]  /*0860*/  IMAD R24, R0, R24, R25 ;  /* 0x0000001800187224 */ /* 0x000fe200078e0219 */
[----:B------:R-:W-:-:S07]  /*0870*/  LOP3.LUT R25, R27, R0, RZ, 0x3c, !PT ;  /* 0x000000001b197212 */ /* 0x000fce00078e3cff */
[----:B------:R-:W-:Y:S01]  /*0880*/  @!P2 IMAD.IADD R29, R29, 0x1, -R18 ;  /* 0x000000011d1da824 */ /* 0x000fe200078e0a12 */
[----:B------:R-:W-:-:S04]  /*0890*/  ISETP.GE.AND P4, PT, R25, RZ, PT ;  /* 0x000000ff1900720c */ /* 0x000fc80003f86270 */
[----:B------:R-:W-:Y:S01]  /*08a0*/  ISETP.GE.U32.AND P3, PT, R29, R14, PT ;  /* 0x0000000e1d00720c */ /* 0x000fe20003f66070 */
[----:B------:R-:W-:-:S12]  /*08b0*/  @!P2 VIADD R5, R5, 0x1 ;  /* 0x000000010505a836 */ /* 0x000fd80000000000 */
[----:B------:R-:W-:-:S04]  /*08c0*/  @P3 VIADD R5, R5, 0x1 ;  /* 0x0000000105053836 */ /* 0x000fc80000000000 */
[----:B------:R-:W-:-:S05]  /*08d0*/  @!P4 IMAD.MOV R5, RZ, RZ, -R5 ;  /* 0x000000ffff05c224 */ /* 0x000fca00078e0a05 */
[----:B------:R-:W-:Y:S01]  /*08e0*/  SEL R25, R16, R5, !P1 ;  /* 0x0000000510197207 */ /* 0x000fe20004800000 */
[----:B------:R-:W-:Y:S02]  /*08f0*/  IMAD R5, R8, R23, R24 ;  /* 0x0000001708057224 */ /* 0x000fe400078e0218 */
[----:B------:R-:W-:Y:S02]  /*0900*/  IMAD.IADD R23, R27, 0x1, R10 ;  /* 0x000000011b177824 */ /* 0x000fe400078e020a */
[----:B------:R-:W-:-:S03]  /*0910*/  IMAD.MOV R24, RZ, RZ, -R25 ;  /* 0x000000ffff187224 */ /* 0x000fc600078e0a19 */
[----:B0-----:R-:W-:Y:S01]  /*0920*/  IABS R3, R23 ;  /* 0x0000001700037213 */ /* 0x001fe20000000000 */
[----:B------:R-:W-:Y:S01]  /*0930*/  IMAD R27, R0, R24, R27 ;  /* 0x00000018001b7224 */ /* 0x000fe200078e021b */
[----:B------:R-:W-:-:S03]  /*0940*/  LEA R29, R22, UR6, 0x2 ;  /* 0x00000006161d7c11 */ /* 0x000fc6000f8e10ff */
[----:B------:R-:W-:-:S04]  /*0950*/  IMAD.HI.U32 R22, R6, R3, RZ ;  /* 0x0000000306167227 */ /* 0x000fc800078e00ff */
[----:B------:R-:W-:Y:S01]  /*0960*/  IMAD R27, R8, R25, R27 ;  /* 0x00000019081b7224 */ /* 0x000fe200078e021b */
[----:B------:R-:W-:Y:S01]  /*0970*/  LEA R25, R5, UR6, 0x2 ;  /* 0x0000000605197c11 */ /* 0x000fe2000f8e10ff */
[----:B------:R-:W-:Y:S02]  /*0980*/  IMAD.MOV R5, RZ, RZ, -R22 ;  /* 0x000000ffff057224 */ /* 0x000fe400078e0a16 */
[----:B---3--:R-:W-:Y:S01]  /*0990*/  HADD2.F32 R20, -RZ, R20.H0_H0 ;  /* 0x20000014ff147230 */ /* 0x008fe20000004100 */
[----:B------:R-:W-:Y:S01]  /*09a0*/  LEA R28, R27, UR6, 0x2 ;  /* 0x000000061b1c7c11 */ /* 0x000fe2000f8e10ff */
[----:B------:R-:W-:Y:S02]  /*09b0*/  IMAD R5, R18, R5, R3 ;  /* 0x0000000512057224 */ /* 0x000fe400078e0203 */
[----:B------:R-:W-:Y:S01]  /*09c0*/  IMAD.IADD R27, R23, 0x1, R10 ;  /* 0x00000001171b7824 */ /* 0x000fe200078e020a */
[----:B------:R0:W-:Y:S02]  /*09d0*/  STS [R29], R20 ;  /* 0x000000141d007388 */ /* 0x0001e40000000800 */
[----:B------:R-:W-:-:S02]  /*09e0*/  ISETP.GT.U32.AND P3, PT, R14, R5, PT ;  /* 0x000000050e00720c */ /* 0x000fc40003f64070 */
[----:B0-----:R-:W-:-:S11]  /*09f0*/  IABS R29, R27 ;  /* 0x0000001b001d7213 */ /* 0x001fd60000000000 */
[----:B------:R-:W-:-:S05]  /*0a00*/  @!P3 IMAD.IADD R5, R5, 0x1, -R18 ;  /* 0x000000010505b824 */ /* 0x000fca00078e0a12 */
[----:B------:R-:W-:Y:S01]  /*0a10*/  ISETP.GE.U32.AND P4, PT, R5, R14, PT ;  /* 0x0000000e0500720c */ /* 0x000fe20003f86070 */
[----:B------:R-:W-:-:S12]  /*0a20*/  @!P3 VIADD R22, R22, 0x1 ;  /* 0x000000011616b836 */ /* 0x000fd80000000000 */
[----:B------:R-:W-:Y:S02]  /*0a30*/  @P4 VIADD R22, R22, 0x1 ;  /* 0x0000000116164836 */ /* 0x000fe40000000000 */
[----:B--2---:R-:W-:Y:S01]  /*0a40*/  HADD2.F32 R24, -RZ, R4.H0_H0 ;  /* 0x20000004ff187230 */ /* 0x004fe20000004100 */
[----:B------:R-:W-:-:S04]  /*0a50*/  IADD3 R4, P2, PT, R13, UR5, RZ ;  /* 0x000000050d047c10 */ /* 0x000fc8000ff5e0ff */
[----:B------:R-:W-:Y:S01]  /*0a60*/  LEA.HI.X.SX32 R3, R13, UR11, 0x1, P2 ;  /* 0x0000000b0d037c11 */ /* 0x000fe200090f0eff */
[----:B------:R0:W-:Y:S02]  /*0a70*/  STS [R25], R24 ;  /* 0x0000001819007388 */ /* 0x0001e40000000800 */
[----:B0-----:R-:W-:-:S04]  /*0a80*/  IMAD.HI.U32 R24, R6, R29, RZ ;  /* 0x0000001d06187227 */ /* 0x001fc800078e00ff */
[----:B----4-:R-:W-:Y:S01]  /*0a90*/  HADD2.F32 R26, -RZ, R2.H0_H0 ;  /* 0x20000002ff1a7230 */ /* 0x010fe20000004100 */
[----:B------:R-:W-:-:S04]  /*0aa0*/  LEA R2, P2, R4, UR12, 0x1 ;  /* 0x0000000c04027c11 */ /* 0x000fc8000f8408ff */
[----:B------:R-:W-:Y:S01]  /*0ab0*/  LEA.HI.X R3, R4, UR13, R3, 0x1, P2 ;  /* 0x0000000d04037c11 */ /* 0x000fe200090f0c03 */
[----:B------:R-:W-:Y:S01]  /*0ac0*/  IMAD.MOV R4, RZ, RZ, -R24 ;  /* 0x000000ffff047224 */ /* 0x000fe200078e0a18 */
[----:B------:R-:W-:Y:S01]  /*0ad0*/  IADD3 R25, P2, PT, R15, UR5, RZ ;  /* 0x000000050f197c10 */ /* 0x000fe2000ff5e0ff */
[----:B------:R0:W-:Y:S02]  /*0ae0*/  STS [R28], R26 ;  /* 0x0000001a1c007388 */ /* 0x0001e40000000800 */
[----:B------:R-:W-:Y:S01]  /*0af0*/  IMAD R29, R18, R4, R29 ;  /* 0x00000004121d7224 */ /* 0x000fe200078e021d */
[----:B------:R-:W-:Y:S01]  /*0b00*/  LEA R4, P5, R25, UR12, 0x1 ;  /* 0x0000000c19047c11 */ /* 0x000fe2000f8a08ff */
[----:B------:R1:W2:Y:S01]  /*0b10*/  LDG.E.U16 R20, desc[UR8][R2.64] ;  /* 0x0000000802147981 */ /* 0x0002a2000c1e1500 */
[----:B0-----:R-:W-:-:S04]  /*0b20*/  LEA.HI.X.SX32 R26, R15, UR11, 0x1, P2 ;  /* 0x0000000b0f1a7c11 */ /* 0x001fc800090f0eff */
[----:B------:R-:W-:Y:S02]  /*0b30*/  LEA.HI.X R5, R25, UR13, R26, 0x1, P5 ;  /* 0x0000000d19057c11 */ /* 0x000fe4000a8f0c1a */
[----:B------:R-:W-:Y:S02]  /*0b40*/  LOP3.LUT R25, R23, R0, RZ, 0x3c, !PT ;  /* 0x0000000017197212 */ /* 0x000fe400078e3cff */
[----:B------:R-:W-:Y:S01]  /*0b50*/  ISETP.GT.U32.AND P2, PT, R14, R29, PT ;  /* 0x0000001d0e00720c */ /* 0x000fe20003f44070 */
[----:B------:R0:W3:Y:S01]  /*0b60*/  LDG.E.U16 R4, desc[UR8][R4.64] ;  /* 0x0000000804047981 */ /* 0x0000e2000c1e1500 */
[----:B------:R-:W-:Y:S01]  /*0b70*/  ISETP.GE.AND P5, PT, R25, RZ, PT ;  /* 0x000000ff1900720c */ /* 0x000fe20003fa6270 */
[----:B------:R-:W-:-:S10]  /*0b80*/  IMAD.IADD R25, R27, 0x1, R10 ;  /* 0x000000011b197824 */ /* 0x000fd400078e020a */
[----:B------:R-:W-:Y:S02]  /*0b90*/  @!P2 IMAD.IADD R29, R29, 0x1, -R18 ;  /* 0x000000011d1da824 */ /* 0x000fe400078e0a12 */
[----:B------:R-:W-:-:S03]  /*0ba0*/  @!P5 IMAD.MOV R22, RZ, RZ, -R22 ;  /* 0x000000ffff16d224 */ /* 0x000fc600078e0a16 */
[----:B------:R-:W-:Y:S02]  /*0bb0*/  ISETP.GE.U32.AND P3, PT, R29, R14, PT ;  /* 0x0000000e1d00720c */ /* 0x000fe40003f66070 */
[----:B-1----:R-:W-:Y:S02]  /*0bc0*/  SEL R3, R16, R22, !P1 ;  /* 0x0000001610037207 */ /* 0x002fe40004800000 */
[----:B------:R-:W-:-:S03]  /*0bd0*/  IABS R29, R25 ;  /* 0x00000019001d7213 */ /* 0x000fc60000000000 */
[----:B0-----:R-:W-:Y:S02]  /*0be0*/  IMAD.MOV R5, RZ, RZ, -R3 ;  /* 0x000000ffff057224 */ /* 0x001fe400078e0a03 */
[----:B------:R-:W-:-:S04]  /*0bf0*/  IMAD.HI.U32 R22, R6, R29, RZ ;  /* 0x0000001d06167227 */ /* 0x000fc800078e00ff */
[----:B------:R-:W-:Y:S02]  /*0c00*/  IMAD R5, R0, R5, R23 ;  /* 0x0000000500057224 */ /* 0x000fe400078e0217 */
[----:B------:R-:W-:Y:S01]  /*0c10*/  IMAD.MOV R23, RZ, RZ, -R22 ;  /* 0x000000ffff177224 */ /* 0x000fe200078e0a16 */
[----:B------:R-:W-:-:S03]  /*0c20*/  LOP3.LUT R2, R27, R0, RZ, 0x3c, !PT ;  /* 0x000000001b027212 */ /* 0x000fc600078e3cff */
[----:B------:R-:W-:Y:S02]  /*0c30*/  IMAD R23, R18, R23, R29 ;  /* 0x0000001712177224 */ /* 0x000fe400078e021d */
[----:B------:R-:W-:Y:S01]  /*0c40*/  @!P2 VIADD R24, R24, 0x1 ;  /* 0x000000011818a836 */ /* 0x000fe20000000000 */
[----:B------:R-:W-:Y:S02]  /*0c50*/  ISETP.GE.AND P4, PT, R2, RZ, PT ;  /* 0x000000ff0200720c */ /* 0x000fe40003f86270 */
[----:B------:R-:W-:Y:S01]  /*0c60*/  ISETP.GT.U32.AND P2, PT, R14, R23, PT ;  /* 0x000000170e00720c */ /* 0x000fe20003f44070 */
[----:B------:R-:W-:Y:S02]  /*0c70*/  @P3 VIADD R24, R24, 0x1 ;  /* 0x0000000118183836 */ /* 0x000fe40000000000 */
[----:B------:R-:W-:-:S08]  /*0c80*/  IMAD R5, R8, R3, R5 ;  /* 0x0000000308057224 */ /* 0x000fd000078e0205 */
[----:B------:R-:W-:Y:S02]  /*0c90*/  @!P4 IMAD.MOV R24, RZ, RZ, -R24 ;  /* 0x000000ffff18c224 */ /* 0x000fe400078e0a18 */
[----:B------:R-:W-:Y:S01]  /*0ca0*/  @!P2 IMAD.IADD R23, R23, 0x1, -R18 ;  /* 0x000000011717a824 */ /* 0x000fe200078e0a12 */
[----:B------:R-:W-:-:S04]  /*0cb0*/  IADD3 R3, P4, PT, R17, UR5, RZ ;  /* 0x0000000511037c10 */ /* 0x000fc8000ff9e0ff */
[----:B------:R-:W-:Y:S02]  /*0cc0*/  ISETP.GE.U32.AND P3, PT, R23, R14, PT ;  /* 0x0000000e1700720c */ /* 0x000fe40003f66070 */
[----:B------:R-:W-:Y:S02]  /*0cd0*/  LEA.HI.X.SX32 R26, R17, UR11, 0x1, P4 ;  /* 0x0000000b111a7c11 */ /* 0x000fe4000a0f0eff */
[----:B------:R-:W-:Y:S02]  /*0ce0*/  LEA R2, P4, R3, UR12, 0x1 ;  /* 0x0000000c03027c11 */ /* 0x000fe4000f8808ff */
[----:B------:R-:W-:Y:S02]  /*0cf0*/  LOP3.LUT R23, R25, R0, RZ, 0x3c, !PT ;  /* 0x0000000019177212 */ /* 0x000fe400078e3cff */
[----:B------:R-:W-:Y:S02]  /*0d00*/  SEL R29, R16, R24, !P1 ;  /* 0x00000018101d7207 */ /* 0x000fe40004800000 */
[----:B------:R-:W-:Y:S01]  /*0d10*/  LEA.HI.X R3, R3, UR13, R26, 0x1, P4 ;  /* 0x0000000d03037c11 */ /* 0x000fe2000a0f0c1a */
[----:B------:R-:W-:Y:S01]  /*0d20*/  @!P2 VIADD R22, R22, 0x1 ;  /* 0x000000011616a836 */ /* 0x000fe20000000000 */
[----:B------:R-:W-:Y:S01]  /*0d30*/  ISETP.GE.AND P4, PT, R23, RZ, PT ;  /* 0x000000ff1700720c */ /* 0x000fe20003f86270 */
[----:B------:R-:W-:-:S02]  /*0d40*/  IMAD.MOV R24, RZ, RZ, -R29 ;  /* 0x000000ffff187224 */ /* 0x000fc400078e0a1d */
[----:B------:R-:W-:Y:S02]  /*0d50*/  @P3 VIADD R22, R22, 0x1 ;  /* 0x0000000116163836 */ /* 0x000fe40000000000 */
[----:B------:R-:W-:Y:S02]  /*0d60*/  IMAD R24, R0, R24, R27 ;  /* 0x0000001800187224 */ /* 0x000fe400078e021b */
[----:B------:R-:W-:Y:S02]  /*0d70*/  IMAD.MOV.U32 R27, RZ, RZ, R22 ;  /* 0x000000ffff1b7224 */ /* 0x000fe400078e0016 */
[----:B------:R-:W-:Y:S01]  /*0d80*/  IMAD.IADD R23, R25, 0x1, R10 ;  /* 0x0000000119177824 */ /* 0x000fe200078e020a */
[----:B------:R0:W4:Y:S03]  /*0d90*/  LDG.E.U16 R22, desc[UR8][R2.64] ;  /* 0x0000000802167981 */ /* 0x000126000c1e1500 */
[----:B------:R-:W-:Y:S01]  /*0da0*/  @!P4 IMAD.MOV R27, RZ, RZ, -R27 ;  /* 0x000000ffff1bc224 */ /* 0x000fe200078e0a1b */
[----:B------:R-:W-:Y:S01]  /*0db0*/  IABS R26, R23 ;  /* 0x00000017001a7213 */ /* 0x000fe20000000000 */
[----:B------:R-:W-:-:S03]  /*0dc0*/  IMAD R24, R8, R29, R24 ;  /* 0x0000001d08187224 */ /* 0x000fc600078e0218 */
[----:B------:R-:W-:Y:S01]  /*0dd0*/  SEL R29, R16, R27, !P1 ;  /* 0x0000001b101d7207 */ /* 0x000fe20004800000 */
[----:B------:R-:W-:-:S04]  /*0de0*/  IMAD.MOV.U32 R27, RZ, RZ, R26 ;  /* 0x000000ffff1b7224 */ /* 0x000fc800078e001a */
[----:B------:R-:W-:-:S04]  /*0df0*/  IMAD.MOV R26, RZ, RZ, -R29 ;  /* 0x000000ffff1a7224 */ /* 0x000fc800078e0a1d */
[----:B------:R-:W-:Y:S02]  /*0e00*/  IMAD R25, R0, R26, R25 ;  /* 0x0000001a00197224 */ /* 0x000fe400078e0219 */
[----:B------:R-:W-:-:S04]  /*0e10*/  IMAD.HI.U32 R26, R6, R27, RZ ;  /* 0x0000001b061a7227 */ /* 0x000fc800078e00ff */
[----:B0-----:R-:W-:-:S04]  /*0e20*/  IMAD.MOV R2, RZ, RZ, -R26 ;  /* 0x000000ffff027224 */ /* 0x001fc800078e0a1a */
[----:B------:R-:W-:-:S05]  /*0e30*/  IMAD R27, R18, R2, R27 ;  /* 0x00000002121b7224 */ /* 0x000fca00078e021b */
[----:B------:R-:W-:Y:S02]  /*0e40*/  ISETP.GT.U32.AND P3, PT, R14, R27, PT ;  /* 0x0000001b0e00720c */ /* 0x000fe40003f64070 */
[----:B------:R-:W-:Y:S02]  /*0e50*/  LOP3.LUT R2, R23, R0, RZ, 0x3c, !PT ;  /* 0x0000000017027212 */ /* 0x000fe400078e3cff */
[----:B------:R-:W-:Y:S02]  /*0e60*/  IADD3 R3, P5, PT, R19, UR5, RZ ;  /* 0x0000000513037c10 */ /* 0x000fe4000ffbe0ff */
[----:B------:R-:W-:-:S07]  /*0e70*/  ISETP.GE.AND P4, PT, R2, RZ, PT ;  /* 0x000000ff0200720c */ /* 0x000fce0003f86270 */
[----:B------:R-:W-:Y:S01]  /*0e80*/  @!P3 IMAD.IADD R27, R27, 0x1, -R18 ;  /* 0x000000011b1bb824 */ /* 0x000fe200078e0a12 */
[----:B------:R-:W-:Y:S02]  /*0e90*/  LEA.HI.X.SX32 R18, R19, UR11, 0x1, P5 ;  /* 0x0000000b13127c11 */ /* 0x000fe4000a8f0eff */
[----:B------:R-:W-:-:S04]  /*0ea0*/  LEA R2, P5, R3, UR12, 0x1 ;  /* 0x0000000c03027c11 */ /* 0x000fc8000f8a08ff */
[----:B------:R-:W-:-:S05]  /*0eb0*/  LEA.HI.X R3, R3, UR13, R18, 0x1, P5 ;  /* 0x0000000d03037c11 */ /* 0x000fca000a8f0c12 */
[----:B------:R0:W5:Y:S01]  /*0ec0*/  LDG.E.U16 R2, desc[UR8][R2.64] ;  /* 0x0000000802027981 */ /* 0x000162000c1e1500 */
[----:B------:R-:W-:Y:S01]  /*0ed0*/  ISETP.GE.U32.AND P2, PT, R27, R14, PT ;  /* 0x0000000e1b00720c */ /* 0x000fe20003f46070 */
[----:B------:R-:W-:-:S12]  /*0ee0*/  @!P3 VIADD R26, R26, 0x1 ;  /* 0x000000011a1ab836 */ /* 0x000fd80000000000 */
[----:B------:R-:W-:-:S04]  /*0ef0*/  @P2 VIADD R26, R26, 0x1 ;  /* 0x000000011a1a2836 */ /* 0x000fc80000000000 */
[----:B------:R-:W-:-:S05]  /*0f00*/  @!P4 IMAD.MOV R26, RZ, RZ, -R26 ;  /* 0x000000ffff1ac224 */ /* 0x000fca00078e0a1a */
[----:B------:R-:W-:-:S05]  /*0f10*/  SEL R27, R16, R26, !P1 ;  /* 0x0000001a101b7207 */ /* 0x000fca0004800000 */
[----:B------:R-:W-:-:S04]  /*0f20*/  IMAD.MOV R16, RZ, RZ, -R27 ;  /* 0x000000ffff107224 */ /* 0x000fc800078e0a1b */
[----:B------:R-:W-:Y:S02]  /*0f30*/  IMAD R16, R0, R16, R23 ;  /* 0x0000001000107224 */ /* 0x000fe400078e0217 */
[C---:B------:R-:W-:Y:S02]  /*0f40*/  IMAD R25, R8.reuse, R29, R25 ;  /* 0x0000001d08197224 */ /* 0x040fe400078e0219 */
[----:B------:R-:W-:Y:S01]  /*0f50*/  IMAD R16, R8, R27, R16 ;  /* 0x0000001b08107224 */ /* 0x000fe200078e0210 */
[----:B------:R-:W-:Y:S02]  /*0f60*/  LEA R5, R5, UR6, 0x2 ;  /* 0x0000000605057c11 */ /* 0x000fe4000f8e10ff */
[----:B0-----:R-:W-:Y:S02]  /*0f70*/  LEA R3, R24, UR6, 0x2 ;  /* 0x0000000618037c11 */ /* 0x001fe4000f8e10ff */
[----:B------:R-:W-:Y:S02]  /*0f80*/  LEA R25, R25, UR6, 0x2 ;  /* 0x0000000619197c11 */ /* 0x000fe4000f8e10ff */
[----:B------:R-:W-:Y:S01]  /*0f90*/  LEA R27, R16, UR6, 0x2 ;  /* 0x00000006101b7c11 */ /* 0x000fe2000f8e10ff */
[----:B------:R-:W-:-:S05]  /*0fa0*/  VIADD R12, R12, 0x8 ;  /* 0x000000080c0c7836 */ /* 0x000fca0000000000 */
[----:B------:R-:W-:Y:S01]  /*0fb0*/  ISETP.NE.AND P1, PT, R12, RZ, PT ;  /* 0x000000ff0c00720c */ /* 0x000fe20003f25270 */
[C---:B------:R-:W-:Y:S02]  /*0fc0*/  IMAD R9, R10.reuse, 0x8, R9 ;  /* 0x000000080a097824 */ /* 0x040fe400078e0209 */
[C---:B------:R-:W-:Y:S02]  /*0fd0*/  IMAD R11, R10.reuse, 0x8, R11 ;  /* 0x000000080a0b7824 */ /* 0x040fe400078e020b */
[C---:B------:R-:W-:Y:S02]  /*0fe0*/  IMAD R13, R10.reuse, 0x8, R13 ;  /* 0x000000080a0d7824 */ /* 0x040fe400078e020d */
[C---:B------:R-:W-:Y:S02]  /*0ff0*/  IMAD R15, R10.reuse, 0x8, R15 ;  /* 0x000000080a0f7824 */ /* 0x040fe400078e020f */
[C---:B------:R-:W-:Y:S02]  /*1000*/  IMAD R17, R10.reuse, 0x8, R17 ;  /* 0x000000080a117824 */ /* 0x040fe400078e0211 */
[----:B------:R-:W-:-:S02]  /*1010*/  IMAD R19, R10, 0x8, R19 ;  /* 0x000000080a137824 */ /* 0x000fc400078e0213 */
[----:B------:R-:W-:Y:S02]  /*1020*/  IMAD R21, R10, 0x8, R21 ;  /* 0x000000080a157824 */ /* 0x000fe400078e0215 */
[----:B--2---:R-:W-:-:S05]  /*1030*/  HADD2.F32 R20, -RZ, R20.H0_H0 ;  /* 0x20000014ff147230 */ /* 0x004fca0000004100 */
[----:B------:R0:W-:Y:S01]  /*1040*/  STS [R5], R20 ;  /* 0x0000001405007388 */ /* 0x0001e20000000800 */
[----:B---3--:R-:W-:-:S05]  /*1050*/  HADD2.F32 R4, -RZ, R4.H0_H0 ;  /* 0x20000004ff047230 */ /* 0x008fca0000004100 */
[----:B------:R1:W-:Y:S01]  /*1060*/  STS [R3], R4 ;  /* 0x0000000403007388 */ /* 0x0003e20000000800 */
[----:B0-----:R-:W-:Y:S02]  /*1070*/  IMAD.IADD R5, R23, 0x1, R10 ;  /* 0x0000000117057824 */ /* 0x001fe400078e020a */
[----:B----4-:R-:W-:-:S05]  /*1080*/  HADD2.F32 R22, -RZ, R22.H0_H0 ;  /* 0x20000016ff167230 */ /* 0x010fca0000004100 */
[----:B------:R1:W-:Y:S01]  /*1090*/  STS [R25], R22 ;  /* 0x0000001619007388 */ /* 0x0003e20000000800 */
[----:B-----5:R-:W-:-:S05]  /*10a0*/  HADD2.F32 R2, -RZ, R2.H0_H0 ;  /* 0x20000002ff027230 */ /* 0x020fca0000004100 */
[----:B------:R1:W-:Y:S01]  /*10b0*/  STS [R27], R2 ;  /* 0x000000021b007388 */ /* 0x0003e20000000800 */
[----:B------:R-:W-:Y:S05]  /*10c0*/  @P1 BRA `(.L_x_42) ;  /* 0xfffffff0006c1947 */ /* 0x000fea000383ffff */
.L_x_41:
[----:B------:R-:W-:Y:S05]  /*10d0*/  @!P0 BRA `(.L_x_40) ;  /* 0x0000000c00a88947 */ /* 0x000fea0003800000 */
[----:B------:R-:W-:Y:S02]  /*10e0*/  ISETP.GE.U32.AND P1, PT, R7, 0x4, PT ;  /* 0x000000040700780c */ /* 0x000fe40003f26070 */
[----:B------:R-:W-:-:S04]  /*10f0*/  LOP3.LUT R19, R0, 0x3, RZ, 0xc0, !PT ;  /* 0x0000000300137812 */ /* 0x000fc800078ec0ff */
[----:B------:R-:W-:-:S07]  /*1100*/  ISETP.NE.AND P0, PT, R19, RZ, PT ;  /* 0x000000ff1300720c */ /* 0x000fce0003f05270 */
[----:B------:R-:W-:Y:S06]  /*1110*/  @!P1 BRA `(.L_x_43) ;  /* 0x0000000400d89947 */ /* 0x000fec0003800000 */
[----:B------:R-:W0:Y:S01]  /*1120*/  LDCU UR12, c[0x0][0x3a0] ;  /* 0x00007400ff0c77ac */ /* 0x000e220008000800 */
[C---:B-12---:R-:W-:Y:S01]  /*1130*/  IADD3 R2, P1, PT, R5.reuse, UR5, RZ ;  /* 0x0000000505027c10 */ /* 0x046fe2000ff3e0ff */
[----:B------:R-:W1:Y:S03]  /*1140*/  LDCU.64 UR6, c[0x0][0x388] ;  /* 0x00007100ff0677ac */ /* 0x000e660008000a00 */
[C---:B------:R-:W-:Y:S01]  /*1150*/  LEA.HI.X.SX32 R3, R5.reuse, UR11, 0x1, P1 ;  /* 0x0000000b05037c11 */ /* 0x040fe200088f0eff */
[----:B0-----:R-:W-:Y:S01]  /*1160*/  VIADD R9, R5, UR12 ;  /* 0x0000000c05097c36 */ /* 0x001fe20008000000 */
[----:B-1----:R-:W-:-:S03]  /*1170*/  LEA R16, P1, R2, UR6, 0x1 ;  /* 0x0000000602107c11 */ /* 0x002fc6000f8208ff */
[C---:B------:R-:W-:Y:S01]  /*1180*/  VIADD R7, R9.reuse, UR12 ;  /* 0x0000000c09077c36 */ /* 0x040fe20008000000 */
[----:B------:R-:W-:Y:S02]  /*1190*/  IADD3 R6, P2, PT, R9, UR5, RZ ;  /* 0x0000000509067c10 */ /* 0x000fe4000ff5e0ff */
[----:B------:R-:W-:Y:S01]  /*11a0*/  LEA.HI.X R17, R2, UR7, R3, 0x1, P1 ;  /* 0x0000000702117c11 */ /* 0x000fe200088f0c03 */
[C---:B------:R-:W-:Y:S01]  /*11b0*/  VIADD R3, R7.reuse, UR12 ;  /* 0x0000000c07037c36 */ /* 0x040fe20008000000 */
[----:B------:R-:W-:Y:S02]  /*11c0*/  IADD3 R2, P3, PT, R7, UR5, RZ ;  /* 0x0000000507027c10 */ /* 0x000fe4000ff7e0ff */
[----:B------:R-:W-:Y:S02]  /*11d0*/  LEA.HI.X.SX32 R11, R9, UR11, 0x1, P2 ;  /* 0x0000000b090b7c11 */ /* 0x000fe400090f0eff */
[----:B------:R-:W-:Y:S02]  /*11e0*/  LEA R14, P1, R6, UR6, 0x1 ;  /* 0x00000006060e7c11 */ /* 0x000fe4000f8208ff */
[----:B------:R-:W-:-:S02]  /*11f0*/  IADD3 R4, P4, PT, R3, UR5, RZ ;  /* 0x0000000503047c10 */ /* 0x000fc4000ff9e0ff */
[----:B------:R-:W-:Y:S02]  /*1200*/  LEA.HI.X.SX32 R13, R7, UR11, 0x1, P3 ;  /* 0x0000000b070d7c11 */ /* 0x000fe400098f0eff */
[----:B------:R-:W-:Y:S02]  /*1210*/  LEA R12, P2, R2, UR6, 0x1 ;  /* 0x00000006020c7c11 */ /* 0x000fe4000f8408ff */
[----:B------:R-:W-:Y:S02]  /*1220*/  LEA.HI.X R15, R6, UR7, R11, 0x1, P1 ;  /* 0x00000007060f7c11 */ /* 0x000fe400088f0c0b */
[----:B------:R-:W-:Y:S02]  /*1230*/  LEA.HI.X.SX32 R11, R3, UR11, 0x1, P4 ;  /* 0x0000000b030b7c11 */ /* 0x000fe4000a0f0eff */
[----:B------:R-:W-:Y:S02]  /*1240*/  LEA R10, P1, R4, UR6, 0x1 ;  /* 0x00000006040a7c11 */ /* 0x000fe4000f8208ff */
[----:B------:R-:W-:-:S02]  /*1250*/  LEA.HI.X R13, R2, UR7, R13, 0x1, P2 ;  /* 0x00000007020d7c11 */ /* 0x000fc400090f0c0d */
[----:B------:R-:W-:Y:S01]  /*1260*/  LEA.HI.X R11, R4, UR7, R11, 0x1, P1 ;  /* 0x00000007040b7c11 */ /* 0x000fe200088f0c0b */
[----:B------:R-:W2:Y:S04]  /*1270*/  LDG.E.U16 R2, desc[UR8][R16.64] ;  /* 0x0000000810027981 */ /* 0x000ea8000c1e1500 */
[----:B------:R-:W3:Y:S04]  /*1280*/  LDG.E.U16 R4, desc[UR8][R14.64] ;  /* 0x000000080e047981 */ /* 0x000ee8000c1e1500 */
[----:B------:R0:W4:Y:S04]  /*1290*/  LDG.E.U16 R6, desc[UR8][R12.64] ;  /* 0x000000080c067981 */ /* 0x000128000c1e1500 */
[----:B------:R1:W5:Y:S01]  /*12a0*/  LDG.E.U16 R10, desc[UR8][R10.64] ;  /* 0x000000080a0a7981 */ /* 0x000362000c1e1500 */
[----:B------:R-:W-:Y:S01]  /*12b0*/  IABS R18, R0 ;  /* 0x0000000000127213 */ /* 0x000fe20000000000 */
[----:B------:R-:W1:Y:S01]  /*12c0*/  S2UR UR7, SR_CgaCtaId ;  /* 0x00000000000779c3 */ /* 0x000e620000008800 */
[----:B------:R-:W-:Y:S01]  /*12d0*/  IABS R23, R3 ;  /* 0x0000000300177213 */ /* 0x000fe20000000000 */
[----:B------:R-:W-:Y:S01]  /*12e0*/  UMOV UR6, 0x400 ;  /* 0x0000040000067882 */ /* 0x000fe20000000000 */
[----:B------:R-:W1:Y:S01]  /*12f0*/  I2F.RP R22, R18 ;  /* 0x0000001200167306 */ /* 0x000e620000209400 */
[----:B0-----:R-:W-:-:S07]  /*1300*/  IABS R12, R5 ;  /* 0x00000005000c7213 */ /* 0x001fce0000000000 */
[----:B-1----:R-:W0:Y:S01]  /*1310*/  MUFU.RCP R22, R22 ;  /* 0x0000001600167308 */ /* 0x002e220000001000 */
[----:B------:R-:W-:Y:S01]  /*1320*/  ULEA UR6, UR7, UR6, 0x18 ;  /* 0x0000000607067291 */ /* 0x000fe2000f8ec0ff */
[----:B0-----:R-:W-:-:S06]  /*1330*/  VIADD R20, R22, 0xffffffe ;  /* 0x0ffffffe16147836 */ /* 0x001fcc0000000000 */
[----:B------:R0:W1:Y:S02]  /*1340*/  F2I.FTZ.U32.TRUNC.NTZ R21, R20 ;  /* 0x0000001400157305 */ /* 0x000064000021f000 */
[----:B0-----:R-:W-:Y:S02]  /*1350*/  IMAD.MOV.U32 R20, RZ, RZ, RZ ;  /* 0x000000ffff147224 */ /* 0x001fe400078e00ff */
[----:B-1----:R-:W-:-:S04]  /*1360*/  IMAD.MOV R17, RZ, RZ, -R21 ;  /* 0x000000ffff117224 */ /* 0x002fc800078e0a15 */
[----:B------:R-:W-:Y:S01]  /*1370*/  IMAD R15, R17, R18, RZ ;  /* 0x00000012110f7224 */ /* 0x000fe200078e02ff */
[----:B------:R-:W-:-:S03]  /*1380*/  IABS R17, R9 ;  /* 0x0000000900117213 */ /* 0x000fc60000000000 */
[----:B------:R-:W-:Y:S01]  /*1390*/  IMAD.HI.U32 R24, R21, R15, R20 ;  /* 0x0000000f15187227 */ /* 0x000fe200078e0014 */
[----:B------:R-:W-:-:S03]  /*13a0*/  IABS R21, R7 ;  /* 0x0000000700157213 */ /* 0x000fc60000000000 */
[----:B------:R-:W-:Y:S02]  /*13b0*/  IMAD.MOV.U32 R15, RZ, RZ, R12 ;  /* 0x000000ffff0f7224 */ /* 0x000fe400078e000c */
[----:B------:R-:W-:-:S04]  /*13c0*/  IMAD.HI.U32 R11, R24, R17, RZ ;  /* 0x00000011180b7227 */ /* 0x000fc800078e00ff */
[----:B------:R-:W-:-:S04]  /*13d0*/  IMAD.HI.U32 R14, R24, R15, RZ ;  /* 0x0000000f180e7227 */ /* 0x000fc800078e00ff */
[----:B------:R-:W-:Y:S02]  /*13e0*/  IMAD.MOV R12, RZ, RZ, -R14 ;  /* 0x000000ffff0c7224 */ /* 0x000fe400078e0a0e */
[----:B------:R-:W-:-:S04]  /*13f0*/  IMAD.HI.U32 R13, R24, R21, RZ ;  /* 0x00000015180d7227 */ /* 0x000fc800078e00ff */
[C---:B------:R-:W-:Y:S02]  /*1400*/  IMAD R15, R18.reuse, R12, R15 ;  /* 0x0000000c120f7224 */ /* 0x040fe400078e020f */
[----:B------:R-:W-:Y:S02]  /*1410*/  IMAD.MOV R16, RZ, RZ, -R11 ;  /* 0x000000ffff107224 */ /* 0x000fe400078e0a0b */
[----:B------:R-:W-:Y:S01]  /*1420*/  IMAD.MOV R20, RZ, RZ, -R13 ;  /* 0x000000ffff147224 */ /* 0x000fe200078e0a0d */
[C---:B------:R-:W-:Y:S01]  /*1430*/  ISETP.GT.U32.AND P4, PT, R18.reuse, R15, PT ;  /* 0x0000000f1200720c */ /* 0x040fe20003f84070 */
[C---:B------:R-:W-:Y:S02]  /*1440*/  IMAD R17, R18.reuse, R16, R17 ;  /* 0x0000001012117224 */ /* 0x040fe400078e0211 */
[----:B------:R-:W-:Y:S02]  /*1450*/  IMAD R21, R18, R20, R21 ;  /* 0x0000001412157224 */ /* 0x000fe400078e0215 */
[----:B------:R-:W-:Y:S01]  /*1460*/  IMAD.HI.U32 R12, R24, R23, RZ ;  /* 0x00000017180c7227 */ /* 0x000fe200078e00ff */
[----:B------:R-:W-:-:S02]  /*1470*/  ISETP.GT.U32.AND P6, PT, R18, R17, PT ;  /* 0x000000111200720c */ /* 0x000fc40003fc4070 */
[----:B------:R-:W-:Y:S01]  /*1480*/  ISETP.GT.U32.AND P1, PT, R18, R21, PT ;  /* 0x000000151200720c */ /* 0x000fe20003f24070 */
[----:B------:R-:W-:-:S04]  /*1490*/  IMAD.MOV R16, RZ, RZ, -R12 ;  /* 0x000000ffff107224 */ /* 0x000fc800078e0a0c */
[----:B------:R-:W-:Y:S01]  /*14a0*/  IMAD R23, R18, R16, R23 ;  /* 0x0000001012177224 */ /* 0x000fe200078e0217 */
[----:B------:R-:W-:Y:S01]  /*14b0*/  LOP3.LUT R16, R7, R0, RZ, 0x3c, !PT ;  /* 0x0000000007107212 */ /* 0x000fe200078e3cff */
[--C-:B------:R-:W-:Y:S02]  /*14c0*/  @!P4 IMAD.IADD R15, R15, 0x1, -R18.reuse ;  /* 0x000000010f0fc824 */ /* 0x100fe400078e0a12 */
[----:B------:R-:W-:Y:S01]  /*14d0*/  @!P4 VIADD R14, R14, 0x1 ;  /* 0x000000010e0ec836 */ /* 0x000fe20000000000 */
[----:B------:R-:W-:Y:S01]  /*14e0*/  ISETP.GT.U32.AND P2, PT, R18, R23, PT ;  /* 0x000000171200720c */ /* 0x000fe20003f44070 */
[--C-:B------:R-:W-:Y:S01]  /*14f0*/  @!P6 IMAD.IADD R17, R17, 0x1, -R18.reuse ;  /* 0x000000011111e824 */ /* 0x100fe200078e0a12 */
[----:B------:R-:W-:Y:S01]  /*1500*/  ISETP.GE.U32.AND P5, PT, R15, R18, PT ;  /* 0x000000120f00720c */ /* 0x000fe20003fa6070 */
[----:B------:R-:W-:Y:S01]  /*1510*/  @!P1 IMAD.IADD R21, R21, 0x1, -R18 ;  /* 0x0000000115159824 */ /* 0x000fe200078e0a12 */
[----:B------:R-:W-:Y:S01]  /*1520*/  LOP3.LUT R15, R5, R0, RZ, 0x3c, !PT ;  /* 0x00000000050f7212 */ /* 0x000fe200078e3cff */
[----:B------:R-:W-:Y:S01]  /*1530*/  @!P6 VIADD R11, R11, 0x1 ;  /* 0x000000010b0be836 */ /* 0x000fe20000000000 */
[-C--:B------:R-:W-:Y:S01]  /*1540*/  ISETP.GE.U32.AND P3, PT, R17, R18.reuse, PT ;  /* 0x000000121100720c */ /* 0x080fe20003f66070 */
[----:B------:R-:W-:Y:S01]  /*1550*/  @!P1 VIADD R13, R13, 0x1 ;  /* 0x000000010d0d9836 */ /* 0x000fe20000000000 */
[----:B------:R-:W-:-:S02]  /*1560*/  ISETP.GE.U32.AND P4, PT, R21, R18, PT ;  /* 0x000000121500720c */ /* 0x000fc40003f86070 */
[-C--:B------:R-:W-:Y:S02]  /*1570*/  LOP3.LUT R17, R3, R0.reuse, RZ, 0x3c, !PT ;  /* 0x0000000003117212 */ /* 0x080fe400078e3cff */
[----:B------:R-:W-:Y:S01]  /*1580*/  ISETP.GE.AND P1, PT, R16, RZ, PT ;  /* 0x000000ff1000720c */ /* 0x000fe20003f26270 */
[----:B------:R-:W-:Y:S02]  /*1590*/  @!P2 IMAD.IADD R23, R23, 0x1, -R18 ;  /* 0x000000011717a824 */ /* 0x000fe400078e0a12 */
[----:B------:R-:W-:Y:S01]  /*15a0*/  @P5 VIADD R14, R14, 0x1 ;  /* 0x000000010e0e5836 */ /* 0x000fe20000000000 */
[----:B------:R-:W-:Y:S01]  /*15b0*/  ISETP.GE.AND P5, PT, R15, RZ, PT ;  /* 0x000000ff0f00720c */ /* 0x000fe20003fa6270 */
[----:B------:R-:W-:Y:S01]  /*15c0*/  @!P2 VIADD R12, R12, 0x1 ;  /* 0x000000010c0ca836 */ /* 0x000fe20000000000 */
[----:B------:R-:W-:Y:S01]  /*15d0*/  LOP3.LUT R15, R9, R0, RZ, 0x3c, !PT ;  /* 0x00000000090f7212 */ /* 0x000fe200078e3cff */
[----:B------:R-:W-:Y:S01]  /*15e0*/  @P3 VIADD R11, R11, 0x1 ;  /* 0x000000010b0b3836 */ /* 0x000fe20000000000 */
[----:B------:R-:W-:Y:S01]  /*15f0*/  ISETP.GE.U32.AND P6, PT, R23, R18, PT ;  /* 0x000000121700720c */ /* 0x000fe20003fc6070 */
[----:B------:R-:W-:Y:S01]  /*1600*/  @P4 VIADD R13, R13, 0x1 ;  /* 0x000000010d0d4836 */ /* 0x000fe20000000000 */
[----:B------:R-:W-:Y:S01]  /*1610*/  ISETP.GE.AND P3, PT, R15, RZ, PT ;  /* 0x000000ff0f00720c */ /* 0x000fe20003f66270 */
[----:B------:R-:W-:Y:S01]  /*1620*/  IMAD.MOV.U32 R15, RZ, RZ, R11 ;  /* 0x000000ffff0f7224 */ /* 0x000fe200078e000b */
[----:B------:R-:W-:Y:S01]  /*1630*/  ISETP.GE.AND P4, PT, R17, RZ, PT ;  /* 0x000000ff1100720c */ /* 0x000fe20003f86270 */
[----:B------:R-:W-:Y:S01]  /*1640*/  @!P1 IMAD.MOV R13, RZ, RZ, -R13 ;  /* 0x000000ffff0d9224 */ /* 0x000fe200078e0a0d */
[----:B------:R-:W-:-:S02]  /*1650*/  ISETP.NE.AND P2, PT, R0, RZ, PT ;  /* 0x000000ff0000720c */ /* 0x000fc40003f45270 */
[----:B------:R-:W-:Y:S01]  /*1660*/  LOP3.LUT R17, RZ, R0, RZ, 0x33, !PT ;  /* 0x00000000ff117212 */ /* 0x000fe200078e33ff */
[----:B------:R-:W-:-:S03]  /*1670*/  @!P5 IMAD.MOV R14, RZ, RZ, -R14 ;  /* 0x000000ffff0ed224 */ /* 0x000fc600078e0a0e */
[C---:B------:R-:W-:Y:S01]  /*1680*/  SEL R13, R17.reuse, R13, !P2 ;  /* 0x0000000d110d7207 */ /* 0x040fe20005000000 */
[----:B------:R-:W-:Y:S01]  /*1690*/  @P6 VIADD R12, R12, 0x1 ;  /* 0x000000010c0c6836 */ /* 0x000fe20000000000 */
[C---:B------:R-:W-:Y:S01]  /*16a0*/  SEL R11, R17.reuse, R14, !P2 ;  /* 0x0000000e110b7207 */ /* 0x040fe20005000000 */
[----:B------:R-:W-:Y:S02]  /*16b0*/  @!P3 IMAD.MOV R15, RZ, RZ, -R15 ;  /* 0x000000ffff0fb224 */ /* 0x000fe400078e0a0f */
[----:B------:R-:W-:Y:S02]  /*16c0*/  @!P4 IMAD.MOV R12, RZ, RZ, -R12 ;  /* 0x000000ffff0cc224 */ /* 0x000fe400078e0a0c */
[----:B------:R-:W-:Y:S01]  /*16d0*/  IMAD.MOV R14, RZ, RZ, -R11 ;  /* 0x000000ffff0e7224 */ /* 0x000fe200078e0a0b */
[C---:B------:R-:W-:Y:S02]  /*16e0*/  SEL R15, R17.reuse, R15, !P2 ;  /* 0x0000000f110f7207 */ /* 0x040fe40005000000 */
[----:B------:R-:W-:Y:S01]  /*16f0*/  SEL R17, R17, R12, !P2 ;  /* 0x0000000c11117207 */ /* 0x000fe20005000000 */
[----:B------:R-:W-:-:S02]  /*1700*/  IMAD.MOV R12, RZ, RZ, -R13 ;  /* 0x000000ffff0c7224 */ /* 0x000fc400078e0a0d */
[----:B------:R-:W-:Y:S02]  /*1710*/  IMAD.MOV R16, RZ, RZ, -R15 ;  /* 0x000000ffff107224 */ /* 0x000fe400078e0a0f */
[C---:B------:R-:W-:Y:S02]  /*1720*/  IMAD R5, R0.reuse, R14, R5 ;  /* 0x0000000e00057224 */ /* 0x040fe400078e0205 */
[----:B------:R-:W-:Y:S02]  /*1730*/  IMAD.MOV R14, RZ, RZ, -R17 ;  /* 0x000000ffff0e7224 */ /* 0x000fe400078e0a11 */
[C---:B------:R-:W-:Y:S02]  /*1740*/  IMAD R9, R0.reuse, R16, R9 ;  /* 0x0000001000097224 */ /* 0x040fe400078e0209 */
[----:B------:R-:W-:Y:S02]  /*1750*/  IMAD R7, R0, R12, R7 ;  /* 0x0000000c00077224 */ /* 0x000fe400078e0207 */
[----:B------:R-:W-:-:S02]  /*1760*/  IMAD R5, R8, R11, R5 ;  /* 0x0000000b08057224 */ /* 0x000fc400078e0205 */
[----:B------:R-:W-:Y:S02]  /*1770*/  IMAD R11, R0, R14, R3 ;  /* 0x0000000e000b7224 */ /* 0x000fe400078e0203 */
[C---:B------:R-:W-:Y:S02]  /*1780*/  IMAD R9, R8.reuse, R15, R9 ;  /* 0x0000000f08097224 */ /* 0x040fe400078e0209 */
[C---:B------:R-:W-:Y:S01]  /*1790*/  IMAD R13, R8.reuse, R13, R7 ;  /* 0x0000000d080d7224 */ /* 0x040fe200078e0207 */
[----:B------:R-:W-:Y:S01]  /*17a0*/  LEA R7, R5, UR6, 0x2 ;  /* 0x0000000605077c11 */ /* 0x000fe2000f8e10ff */
[----:B------:R-:W-:Y:S01]  /*17b0*/  IMAD R11, R8, R17, R11 ;  /* 0x00000011080b7224 */ /* 0x000fe200078e020b */
[----:B------:R-:W-:Y:S01]  /*17c0*/  LEA R9, R9, UR6, 0x2 ;  /* 0x0000000609097c11 */ /* 0x000fe2000f8e10ff */
[----:B------:R-:W-:Y:S01]  /*17d0*/  VIADD R5, R3, UR12 ;  /* 0x0000000c03057c36 */ /* 0x000fe20008000000 */
[----:B------:R-:W-:Y:S02]  /*17e0*/  LEA R13, R13, UR6, 0x2 ;  /* 0x000000060d0d7c11 */ /* 0x000fe4000f8e10ff */
[----:B------:R-:W-:Y:S01]  /*17f0*/  LEA R11, R11, UR6, 0x2 ;  /* 0x000000060b0b7c11 */ /* 0x000fe2000f8e10ff */
[----:B--2---:R-:W-:-:S02]  /*1800*/  HADD2.F32 R2, -RZ, R2.H0_H0 ;  /* 0x20000002ff027230 */ /* 0x004fc40000004100 */
[----:B---3--:R-:W-:-:S03]  /*1810*/  HADD2.F32 R4, -RZ, R4.H0_H0 ;  /* 0x20000004ff047230 */ /* 0x008fc60000004100 */
[----:B------:R0:W-:Y:S01]  /*1820*/  STS [R7], R2 ;  /* 0x0000000207007388 */ /* 0x0001e20000000800 */
[----:B----4-:R-:W-:-:S03]  /*1830*/  HADD2.F32 R6, -RZ, R6.H0_H0 ;  /* 0x20000006ff067230 */ /* 0x010fc60000004100 */
[----:B------:R0:W-:Y:S01]  /*1840*/  STS [R9], R4 ;  /* 0x0000000409007388 */ /* 0x0001e20000000800 */
[----:B-----5:R-:W-:-:S03]  /*1850*/  HADD2.F32 R10, -RZ, R10.H0_H0 ;  /* 0x2000000aff0a7230 */ /* 0x020fc60000004100 */
[----:B------:R0:W-:Y:S04]  /*1860*/  STS [R13], R6 ;  /* 0x000000060d007388 */ /* 0x0001e80000000800 */
[----:B------:R0:W-:Y:S02]  /*1870*/  STS [R11], R10 ;  /* 0x0000000a0b007388 */ /* 0x0001e40000000800 */
.L_x_43:
[----:B------:R-:W-:Y:S05]  /*1880*/  @!P0 BRA `(.L_x_40) ;  /* 0x0000000400bc8947 */ /* 0x000fea0003800000 */
[----:B------:R-:W-:Y:S02]  /*1890*/  ISETP.NE.AND P1, PT, R19, 0x1, PT ;  /* 0x000000011300780c */ /* 0x000fe40003f25270 */
[----:B01----:R-:W-:-:S04]  /*18a0*/  LOP3.LUT R2, R0, 0x1, RZ, 0xc0, !PT ;  /* 0x0000000100027812 */ /* 0x003fc800078ec0ff */
[----:B------:R-:W-:-:S07]  /*18b0*/  ISETP.NE.U32.AND P0, PT, R2, 0x1, PT ;  /* 0x000000010200780c */ /* 0x000fce0003f05070 */
[----:B------:R-:W-:Y:S06]  /*18c0*/  @!P1 BRA `(.L_x_44) ;  /* 0x0000000400109947 */ /* 0x000fec0003800000 */
[----:B------:R-:W0:Y:S01]  /*18d0*/  LDCU UR12, c[0x0][0x3a0] ;  /* 0x00007400ff0c77ac */ /* 0x000e220008000800 */
[C---:B--2---:R-:W-:Y:S01]  /*18e0*/  IADD3 R4, P2, PT, R5.reuse, UR5, RZ ;  /* 0x0000000505047c10 */ /* 0x044fe2000ff5e0ff */
[----:B------:R-:W1:Y:S03]  /*18f0*/  LDCU.64 UR6, c[0x0][0x388] ;  /* 0x00007100ff0677ac */ /* 0x000e660008000a00 */
[C---:B------:R-:W-:Y:S01]  /*1900*/  LEA.HI.X.SX32 R9, R5.reuse, UR11, 0x1, P2 ;  /* 0x0000000b05097c11 */ /* 0x040fe200090f0eff */
[----:B0-----:R-:W-:Y:S01]  /*1910*/  VIADD R3, R5, UR12 ;  /* 0x0000000c05037c36 */ /* 0x001fe20008000000 */
[----:B-1----:R-:W-:-:S04]  /*1920*/  LEA R10, P2, R4, UR6, 0x1 ;  /* 0x00000006040a7c11 */ /* 0x002fc8000f8408ff */
[C---:B------:R-:W-:Y:S02]  /*1930*/  IADD3 R2, P1, PT, R3.reuse, UR5, RZ ;  /* 0x0000000503027c10 */ /* 0x040fe4000ff3e0ff */
[----:B------:R-:W-:Y:S02]  /*1940*/  LEA.HI.X R11, R4, UR7, R9, 0x1, P2 ;  /* 0x00000007040b7c11 */ /* 0x000fe400090f0c09 */
[----:B------:R-:W-:Y:S02]  /*1950*/  LEA.HI.X.SX32 R7, R3, UR11, 0x1, P1 ;  /* 0x0000000b03077c11 */ /* 0x000fe400088f0eff */
[----:B------:R-:W-:-:S04]  /*1960*/  LEA R6, P1, R2, UR6, 0x1 ;  /* 0x0000000602067c11 */ /* 0x000fc8000f8208ff */
[----:B------:R-:W-:Y:S02]  /*1970*/  LEA.HI.X R7, R2, UR7, R7, 0x1, P1 ;  /* 0x0000000702077c11 */ /* 0x000fe400088f0c07 */
[----:B------:R0:W2:Y:S04]  /*1980*/  LDG.E.U16 R2, desc[UR8][R10.64] ;  /* 0x000000080a027981 */ /* 0x0000a8000c1e1500 */
[----:B------:R1:W3:Y:S01]  /*1990*/  LDG.E.U16 R4, desc[UR8][R6.64] ;  /* 0x0000000806047981 */ /* 0x0002e2000c1e1500 */
[----:B------:R-:W-:Y:S01]  /*19a0*/  IABS R15, R0 ;  /* 0x00000000000f7213 */ /* 0x000fe20000000000 */
[----:B------:R-:W4:Y:S01]  /*19b0*/  S2UR UR7, SR_CgaCtaId ;  /* 0x00000000000779c3 */ /* 0x000f220000008800 */
[----:B------:R-:W-:Y:S02]  /*19c0*/  UMOV UR6, 0x400 ;  /* 0x0000040000067882 */ /* 0x000fe40000000000 */
[----:B------:R-:W5:Y:S01]  /*19d0*/  I2F.RP R9, R15 ;  /* 0x0000000f00097306 */ /* 0x000f620000209400 */
[----:B0-----:R-:W-:-:S02]  /*19e0*/  IABS R10, R5 ;  /* 0x00000005000a7213 */ /* 0x001fc40000000000 */
[----:B-1----:R-:W-:-:S05]  /*19f0*/  IABS R6, R3 ;  /* 0x0000000300067213 */ /* 0x002fca0000000000 */
[----:B-----5:R-:W0:Y:S01]  /*1a00*/  MUFU.RCP R9, R9 ;  /* 0x0000000900097308 */ /* 0x020e220000001000 */
[----:B----4-:R-:W-:Y:S01]  /*1a10*/  ULEA UR6, UR7, UR6, 0x18 ;  /* 0x0000000607067291 */ /* 0x010fe2000f8ec0ff */
[----:B0-----:R-:W-:-:S06]  /*1a20*/  VIADD R12, R9, 0xffffffe ;  /* 0x0ffffffe090c7836 */ /* 0x001fcc0000000000 */
[----:B------:R0:W1:Y:S02]  /*1a30*/  F2I.FTZ.U32.TRUNC.NTZ R13, R12 ;  /* 0x0000000c000d7305 */ /* 0x000064000021f000 */
[----:B0-----:R-:W-:Y:S02]  /*1a40*/  IMAD.MOV.U32 R12, RZ, RZ, RZ ;  /* 0x000000ffff0c7224 */ /* 0x001fe400078e00ff */
[----:B-1----:R-:W-:-:S04]  /*1a50*/  IMAD.MOV R14, RZ, RZ, -R13 ;  /* 0x000000ffff0e7224 */ /* 0x002fc800078e0a0d */
[----:B------:R-:W-:-:S04]  /*1a60*/  IMAD R17, R14, R15, RZ ;  /* 0x0000000f0e117224 */ /* 0x000fc800078e02ff */
[----:B------:R-:W-:-:S06]  /*1a70*/  IMAD.HI.U32 R17, R13, R17, R12 ;  /* 0x000000110d117227 */ /* 0x000fcc00078e000c */
[----:B------:R-:W-:-:S04]  /*1a80*/  IMAD.HI.U32 R11, R17, R10, RZ ;  /* 0x0000000a110b7227 */ /* 0x000fc800078e00ff */
[----:B------:R-:W-:-:S04]  /*1a90*/  IMAD.HI.U32 R7, R17, R6, RZ ;  /* 0x0000000611077227 */ /* 0x000fc800078e00ff */
[----:B------:R-:W-:Y:S02]  /*1aa0*/  IMAD.MOV R12, RZ, RZ, -R11 ;  /* 0x000000ffff0c7224 */ /* 0x000fe400078e0a0b */
[----:B------:R-:W-:Y:S02]  /*1ab0*/  IMAD.MOV R9, RZ, RZ, -R7 ;  /* 0x000000ffff097224 */ /* 0x000fe400078e0a07 */
[C---:B------:R-:W-:Y:S02]  /*1ac0*/  IMAD R10, R15.reuse, R12, R10 ;  /* 0x0000000c0f0a7224 */ /* 0x040fe400078e020a */
[----:B------:R-:W-:Y:S01]  /*1ad0*/  IMAD R6, R15, R9, R6 ;  /* 0x000000090f067224 */ /* 0x000fe200078e0206 */
[----:B------:R-:W-:Y:S02]  /*1ae0*/  LOP3.LUT R9, R5, R0, RZ, 0x3c, !PT ;  /* 0x0000000005097212 */ /* 0x000fe400078e3cff */
[C---:B------:R-:W-:Y:S02]  /*1af0*/  ISETP.GT.U32.AND P4, PT, R15.reuse, R10, PT ;  /* 0x0000000a0f00720c */ /* 0x040fe40003f84070 */
[----:B------:R-:W-:-:S02]  /*1b00*/  ISETP.GT.U32.AND P3, PT, R15, R6, PT ;  /* 0x000000060f00720c */ /* 0x000fc40003f64070 */
[----:B------:R-:W-:-:S09]  /*1b10*/  ISETP.GE.AND P1, PT, R9, RZ, PT ;  /* 0x000000ff0900720c */ /* 0x000fd20003f26270 */
[--C-:B------:R-:W-:Y:S02]  /*1b20*/  @!P4 IMAD.IADD R10, R10, 0x1, -R15.reuse ;  /* 0x000000010a0ac824 */ /* 0x100fe400078e0a0f */
[----:B------:R-:W-:Y:S02]  /*1b30*/  @!P3 IMAD.IADD R6, R6, 0x1, -R15 ;  /* 0x000000010606b824 */ /* 0x000fe400078e0a0f */
[----:B------:R-:W-:Y:S01]  /*1b40*/  @!P4 VIADD R11, R11, 0x1 ;  /* 0x000000010b0bc836 */ /* 0x000fe20000000000 */
[-C--:B------:R-:W-:Y:S01]  /*1b50*/  ISETP.GE.U32.AND P5, PT, R10, R15.reuse, PT ;  /* 0x0000000f0a00720c */ /* 0x080fe20003fa6070 */
[----:B------:R-:W-:Y:S01]  /*1b60*/  @!P3 VIADD R7, R7, 0x1 ;  /* 0x000000010707b836 */ /* 0x000fe20000000000 */
[----:B------:R-:W-:Y:S02]  /*1b70*/  ISETP.GE.U32.AND P2, PT, R6, R15, PT ;  /* 0x0000000f0600720c */ /* 0x000fe40003f46070 */
[-C--:B------:R-:W-:Y:S02]  /*1b80*/  LOP3.LUT R6, R3, R0.reuse, RZ, 0x3c, !PT ;  /* 0x0000000003067212 */ /* 0x080fe400078e3cff */
[----:B------:R-:W-:-:S02]  /*1b90*/  LOP3.LUT R10, RZ, R0, RZ, 0x33, !PT ;  /* 0x00000000ff0a7212 */ /* 0x000fc400078e33ff */
[----:B------:R-:W-:-:S05]  /*1ba0*/  ISETP.GE.AND P4, PT, R6, RZ, PT ;  /* 0x000000ff0600720c */ /* 0x000fca0003f86270 */
[----:B------:R-:W-:Y:S02]  /*1bb0*/  @P5 VIADD R11, R11, 0x1 ;  /* 0x000000010b0b5836 */ /* 0x000fe40000000000 */
[----:B------:R-:W-:Y:S01]  /*1bc0*/  @P2 VIADD R7, R7, 0x1 ;  /* 0x0000000107072836 */ /* 0x000fe20000000000 */
[----:B------:R-:W-:Y:S01]  /*1bd0*/  ISETP.NE.AND P2, PT, R0, RZ, PT ;  /* 0x000000ff0000720c */ /* 0x000fe20003f45270 */
[----:B------:R-:W-:Y:S02]  /*1be0*/  IMAD.MOV.U32 R6, RZ, RZ, R11 ;  /* 0x000000ffff067224 */ /* 0x000fe400078e000b */
[----:B------:R-:W-:Y:S02]  /*1bf0*/  IMAD.MOV.U32 R9, RZ, RZ, R7 ;  /* 0x000000ffff097224 */ /* 0x000fe400078e0007 */
[----:B------:R-:W-:Y:S02]  /*1c00*/  @!P1 IMAD.MOV R6, RZ, RZ, -R6 ;  /* 0x000000ffff069224 */ /* 0x000fe400078e0a06 */
[----:B------:R-:W-:-:S03]  /*1c10*/  @!P4 IMAD.MOV R9, RZ, RZ, -R9 ;  /* 0x000000ffff09c224 */ /* 0x000fc600078e0a09 */
[C---:B------:R-:W-:Y:S02]  /*1c20*/  SEL R7, R10.reuse, R6, !P2 ;  /* 0x000000060a077207 */ /* 0x040fe40005000000 */
[----:B------:R-:W-:-:S03]  /*1c30*/  SEL R9, R10, R9, !P2 ;  /* 0x000000090a097207 */ /* 0x000fc60005000000 */
[----:B------:R-:W-:Y:S02]  /*1c40*/  IMAD.MOV R6, RZ, RZ, -R7 ;  /* 0x000000ffff067224 */ /* 0x000fe400078e0a07 */
[----:B------:R-:W-:Y:S02]  /*1c50*/  IMAD.MOV R10, RZ, RZ, -R9 ;  /* 0x000000ffff0a7224 */ /* 0x000fe400078e0a09 */
[C---:B------:R-:W-:Y:S02]  /*1c60*/  IMAD R5, R0.reuse, R6, R5 ;  /* 0x0000000600057224 */ /* 0x040fe400078e0205 */
[----:B------:R-:W-:Y:S02]  /*1c70*/  IMAD R6, R0, R10, R3 ;  /* 0x0000000a00067224 */ /* 0x000fe400078e0203 */
[C---:B------:R-:W-:Y:S02]  /*1c80*/  IMAD R5, R8.reuse, R7, R5 ;  /* 0x0000000708057224 */ /* 0x040fe400078e0205 */
[----:B------:R-:W-:-:S05]  /*1c90*/  IMAD R6, R8, R9, R6 ;  /* 0x0000000908067224 */ /* 0x000fca00078e0206 */
[----:B------:R-:W-:Y:S01]  /*1ca0*/  LEA R7, R6, UR6, 0x2 ;  /* 0x0000000606077c11 */ /* 0x000fe2000f8e10ff */
[----:B--2---:R-:W-:Y:S01]  /*1cb0*/  HADD2.F32 R9, -RZ, R2.H0_H0 ;  /* 0x20000002ff097230 */ /* 0x004fe20000004100 */
[----:B------:R-:W-:Y:S01]  /*1cc0*/  LEA R2, R5, UR6, 0x2 ;  /* 0x0000000605027c11 */ /* 0x000fe2000f8e10ff */
[----:B------:R-:W-:Y:S02]  /*1cd0*/  VIADD R5, R3, UR12 ;  /* 0x0000000c03057c36 */ /* 0x000fe40008000000 */
[----:B---3--:R-:W-:Y:S02]  /*1ce0*/  HADD2.F32 R4, -RZ, R4.H0_H0 ;  /* 0x20000004ff047230 */ /* 0x008fe40000004100 */
[----:B------:R0:W-:Y:S04]  /*1cf0*/  STS [R2], R9 ;  /* 0x0000000902007388 */ /* 0x0001e80000000800 */
[----:B------:R0:W-:Y:S02]  /*1d00*/  STS [R7], R4 ;  /* 0x0000000407007388 */ /* 0x0001e40000000800 */
.L_x_44:
[----:B------:R-:W-:Y:S05]  /*1d10*/  @P0 BRA `(.L_x_40) ;  /* 0x0000000000980947 */ /* 0x000fea0003800000 */
[----:B------:R-:W1:Y:S01]  /*1d20*/  LDCU.64 UR6, c[0x0][0x388] ;  /* 0x00007100ff0677ac */ /* 0x000e620008000a00 */
[----:B--2---:R-:W-:-:S04]  /*1d30*/  IADD3 R3, P0, PT, R5, UR5, RZ ;  /* 0x0000000505037c10 */ /* 0x004fc8000ff1e0ff */
[----:B0-----:R-:W-:Y:S02]  /*1d40*/  LEA.HI.X.SX32 R4, R5, UR11, 0x1, P0 ;  /* 0x0000000b05047c11 */ /* 0x001fe400080f0eff */
[----:B-1----:R-:W-:-:S04]  /*1d50*/  LEA R2, P0, R3, UR6, 0x1 ;  /* 0x0000000603027c11 */ /* 0x002fc8000f8008ff */
[----:B------:R-:W-:-:S05]  /*1d60*/  LEA.HI.X R3, R3, UR7, R4, 0x1, P0 ;  /* 0x0000000703037c11 */ /* 0x000fca00080f0c04 */
[----:B------:R0:W2:Y:S01]  /*1d70*/  LDG.E.U16 R4, desc[UR8][R2.64] ;  /* 0x0000000802047981 */ /* 0x0000a2000c1e1500 */
[----:B------:R-:W-:Y:S01]  /*1d80*/  IABS R10, R0 ;  /* 0x00000000000a7213 */ /* 0x000fe20000000000 */
[----:B------:R-:W-:Y:S01]  /*1d90*/  IMAD.MOV.U32 R6, RZ, RZ, RZ ;  /* 0x000000ffff067224 */ /* 0x000fe200078e00ff */
[----:B------:R-:W1:Y:S01]  /*1da0*/  S2UR UR6, SR_CgaCtaId ;  /* 0x00000000000679c3 */ /* 0x000e620000008800 */
[----:B------:R-:W-:Y:S01]  /*1db0*/  UMOV UR5, 0x400 ;  /* 0x0000040000057882 */ /* 0x000fe20000000000 */
[----:B------:R-:W3:Y:S01]  /*1dc0*/  I2F.RP R9, R10 ;  /* 0x0000000a00097306 */ /* 0x000ee20000209400 */
[----:B0-----:R-:W-:-:S07]  /*1dd0*/  IABS R3, R5 ;  /* 0x0000000500037213 */ /* 0x001fce0000000000 */
[----:B---3--:R-:W0:Y:S01]  /*1de0*/  MUFU.RCP R9, R9 ;  /* 0x0000000900097308 */ /* 0x008e220000001000 */
[----:B-1----:R-:W-:Y:S01]  /*1df0*/  ULEA UR5, UR6, UR5, 0x18 ;  /* 0x0000000506057291 */ /* 0x002fe2000f8ec0ff */
[----:B0-----:R-:W-:-:S06]  /*1e00*/  VIADD R7, R9, 0xffffffe ;  /* 0x0ffffffe09077836 */ /* 0x001fcc0000000000 */
[----:B------:R-:W0:Y:S02]  /*1e10*/  F2I.FTZ.U32.TRUNC.NTZ R7, R7 ;  /* 0x0000000700077305 */ /* 0x000e24000021f000 */
[----:B0-----:R-:W-:-:S04]  /*1e20*/  IMAD.MOV R11, RZ, RZ, -R7 ;  /* 0x000000ffff0b7224 */ /* 0x001fc800078e0a07 */
[----:B------:R-:W-:-:S04]  /*1e30*/  IMAD R11, R11, R10, RZ ;  /* 0x0000000a0b0b7224 */ /* 0x000fc800078e02ff */
[----:B------:R-:W-:-:S06]  /*1e40*/  IMAD.HI.U32 R2, R7, R11, R6 ;  /* 0x0000000b07027227 */ /* 0x000fcc00078e0006 */
[----:B------:R-:W-:-:S04]  /*1e50*/  IMAD.HI.U32 R2, R2, R3, RZ ;  /* 0x0000000302027227 */ /* 0x000fc800078e00ff */
[----:B------:R-:W-:-:S04]  /*1e60*/  IMAD.MOV R6, RZ, RZ, -R2 ;  /* 0x000000ffff067224 */ /* 0x000fc800078e0a02 */
[----:B------:R-:W-:-:S05]  /*1e70*/  IMAD R3, R10, R6, R3 ;  /* 0x000000060a037224 */ /* 0x000fca00078e0203 */
[----:B------:R-:W-:-:S13]  /*1e80*/  ISETP.GT.U32.AND P1, PT, R10, R3, PT ;  /* 0x000000030a00720c */ /* 0x000fda0003f24070 */
[----:B------:R-:W-:Y:S02]  /*1e90*/  @!P1 IMAD.IADD R3, R3, 0x1, -R10 ;  /* 0x0000000103039824 */ /* 0x000fe400078e0a0a */
[----:B------:R-:W-:Y:S01]  /*1ea0*/  @!P1 VIADD R2, R2, 0x1 ;  /* 0x0000000102029836 */ /* 0x000fe20000000000 */
[----:B------:R-:W-:Y:S02]  /*1eb0*/  ISETP.NE.AND P1, PT, R0, RZ, PT ;  /* 0x000000ff0000720c */ /* 0x000fe40003f25270 */
[----:B------:R-:W-:Y:S02]  /*1ec0*/  ISETP.GE.U32.AND P0, PT, R3, R10, PT ;  /* 0x0000000a0300720c */ /* 0x000fe40003f06070 */
[----:B------:R-:W-:-:S04]  /*1ed0*/  LOP3.LUT R3, R5, R0, RZ, 0x3c, !PT ;  /* 0x0000000005037212 */ /* 0x000fc800078e3cff */
[----:B------:R-:W-:-:S07]  /*1ee0*/  ISETP.GE.AND P2, PT, R3, RZ, PT ;  /* 0x000000ff0300720c */ /* 0x000fce0003f46270 */
[----:B------:R-:W-:-:S06]  /*1ef0*/  @P0 VIADD R2, R2, 0x1 ;  /* 0x0000000102020836 */ /* 0x000fcc0000000000 */
[----:B------:R-:W-:Y:S01]  /*1f00*/  @!P2 IMAD.MOV R2, RZ, RZ, -R2 ;  /* 0x000000ffff02a224 */ /* 0x000fe200078e0a02 */
[----:B------:R-:W-:-:S05]  /*1f10*/  @!P1 LOP3.LUT R2, RZ, R0, RZ, 0x33, !PT ;  /* 0x00000000ff029212 */ /* 0x000fca00078e33ff */
[----:B------:R-:W-:-:S04]  /*1f20*/  IMAD.MOV R3, RZ, RZ, -R2 ;  /* 0x000000ffff037224 */ /* 0x000fc800078e0a02 */
[----:B------:R-:W-:-:S04]  /*1f30*/  IMAD R5, R0, R3, R5 ;  /* 0x0000000300057224 */ /* 0x000fc800078e0205 */
[----:B------:R-:W-:-:S05]  /*1f40*/  IMAD R5, R8, R2, R5 ;  /* 0x0000000208057224 */ /* 0x000fca00078e0205 */
[----:B------:R-:W-:Y:S01]  /*1f50*/  LEA R5, R5, UR5, 0x2 ;  /* 0x0000000505057c11 */ /* 0x000fe2000f8e10ff */
[----:B--2---:R-:W-:-:S05]  /*1f60*/  HADD2.F32 R4, -RZ, R4.H0_H0 ;  /* 0x20000004ff047230 */ /* 0x004fca0000004100 */
[----:B------:R3:W-:Y:S02]  /*1f70*/  STS [R5], R4 ;  /* 0x0000000405007388 */ /* 0x0007e40000000800 */
.L_x_40:
[----:B--23--:R-:W0:Y:S01]  /*1f80*/  S2R R5, SR_TID.X ;  /* 0x0000000000057919 */ /* 0x00ce220000002100 */
[----:B-1----:R-:W4:Y:S08]  /*1f90*/  LDC R3, c[0x0][0x3a0] ;  /* 0x0000e800ff037b82 */ /* 0x002f300000000800 */
[----:B------:R-:W-:Y:S01]  /*1fa0*/  BAR.SYNC.DEFER_BLOCKING 0x0 ;  /* 0x0000000000007b1d */ /* 0x000fe20000010000 */
[----:B------:R-:W-:Y:S01]  /*1fb0*/  ISETP.GE.AND P0, PT, R0, 0x1, PT ;  /* 0x000000010000780c */ /* 0x000fe20003f06270 */
[----:B0-----:R-:W-:-:S04]  /*1fc0*/  VIADD R2, R5, UR4 ;  /* 0x0000000405027c36 */ /* 0x001fc80008000000 */
[----:B----4-:R-:W-:-:S08]  /*1fd0*/  IMAD R2, R3, UR10, R2 ;  /* 0x0000000a03027c24 */ /* 0x010fd0000f8e0202 */
[----:B------:R-:W-:Y:S05]  /*1fe0*/  @!P0 EXIT ;  /* 0x000000000000894d */ /* 0x000fea0003800000 */
[C---:B------:R-:W-:Y:S01]  /*1ff0*/  VIADD R4, R0.reuse, 0xffffffff ;  /* 0xffffffff00047836 */ /* 0x040fe20000000000 */
[----:B------:R-:W-:Y:S01]  /*2000*/  LOP3.LUT R3, R0, 0x7, RZ, 0xc0, !PT ;  /* 0x0000000700037812 */ /* 0x000fe200078ec0ff */
[----:B------:R-:W-:Y:S02]  /*2010*/  IMAD.MOV.U32 R12, RZ, RZ, RZ ;  /* 0x000000ffff0c7224 */ /* 0x000fe400078e00ff */
[----:B------:R-:W-:Y:S01]  /*2020*/  IMAD.MOV.U32 R7, RZ, RZ, RZ ;  /* 0x000000ffff077224 */ /* 0x000fe200078e00ff */
[----:B------:R-:W-:Y:S01]  /*2030*/  ISETP.GE.U32.AND P1, PT, R4, 0x7, PT ;  /* 0x000000070400780c */ /* 0x000fe20003f26070 */
[----:B------:R-:W-:Y:S01]  /*2040*/  IMAD R4, R5, R0, R5 ;  /* 0x0000000005047224 */ /* 0x000fe200078e0205 */
[----:B------:R-:W-:Y:S02]  /*2050*/  ISETP.NE.AND P0, PT, R3, RZ, PT ;  /* 0x000000ff0300720c */ /* 0x000fe40003f05270 */
[----:B------:R-:W-:-:S09]  /*2060*/  SHF.R.S32.HI R5, RZ, 0x1f, R2 ;  /* 0x0000001fff057819 */ /* 0x000fd20000011402 */
[----:B------:R-:W-:Y:S05]  /*2070*/  @!P1 BRA `(.L_x_45) ;  /* 0x0000000400749947 */ /* 0x000fea0003800000 */
[----:B------:R-:W0:Y:S01]  /*2080*/  S2UR UR5, SR_CgaCtaId ;  /* 0x00000000000579c3 */ /* 0x000e220000008800 */
[----:B------:R-:W-:Y:S01]  /*2090*/  UMOV UR4, 0x400 ;  /* 0x0000040000047882 */ /* 0x000fe20000000000 */
[----:B------:R-:W-:Y:S01]  /*20a0*/  LOP3.LUT R7, R0, 0x7ffffff8, RZ, 0xc0, !PT ;  /* 0x7ffffff800077812 */ /* 0x000fe200078ec0ff */
[----:B------:R-:W-:Y:S01]  /*20b0*/  IMAD.MOV.U32 R12, RZ, RZ, RZ ;  /* 0x000000ffff0c7224 */ /* 0x000fe200078e00ff */
[----:B------:R-:W1:Y:S03]  /*20c0*/  LDCU.64 UR6, c[0x0][0x380] ;  /* 0x00007000ff0677ac */ /* 0x000e660008000a00 */
[----:B------:R-:W-:Y:S01]  /*20d0*/  IMAD.MOV R10, RZ, RZ, -R7 ;  /* 0x000000ffff0a7224 */ /* 0x000fe200078e0a07 */
[----:B------:R-:W2:Y:S08]  /*20e0*/  LDC R8, c[0x0][0x39c] ;  /* 0x0000e700ff087b82 */ /* 0x000eb00000000800 */
[----:B------:R-:W3:Y:S01]  /*20f0*/  LDC R29, c[0x0][0x39c] ;  /* 0x0000e700ff1d7b82 */ /* 0x000ee20000000800 */
[----:B0-----:R-:W-:-:S06]  /*2100*/  ULEA UR4, UR5, UR4, 0x18 ;  /* 0x0000000405047291 */ /* 0x001fcc000f8ec0ff */
[----:B------:R-:W-:Y:S01]  /*2110*/  LEA R6, R4, UR4, 0x2 ;  /* 0x0000000404067c11 */ /* 0x000fe2000f8e10ff */
[C---:B--2---:R-:W-:Y:S02]  /*2120*/  IMAD.SHL.U32 R9, R8.reuse, 0x2, RZ ;  /* 0x0000000208097824 */ /* 0x044fe400078e00ff */
[C---:B------:R-:W-:Y:S02]  /*2130*/  IMAD R11, R8.reuse, 0x3, RZ ;  /* 0x00000003080b7824 */ /* 0x040fe400078e02ff */
[C---:B------:R-:W-:Y:S02]  /*2140*/  IMAD.SHL.U32 R13, R8.reuse, 0x4, RZ ;  /* 0x00000004080d7824 */ /* 0x040fe400078e00ff */
[C---:B------:R-:W-:Y:S02]  /*2150*/  IMAD R23, R8.reuse, 0x5, RZ ;  /* 0x0000000508177824 */ /* 0x040fe400078e02ff */
[C---:B------:R-:W-:Y:S02]  /*2160*/  IMAD R25, R8.reuse, 0x6, RZ ;  /* 0x0000000608197824 */ /* 0x040fe400078e02ff */
[----:B------:R-:W-:-:S02]  /*2170*/  IMAD R27, R8, 0x7, RZ ;  /* 0x00000007081b7824 */ /* 0x000fc400078e02ff */
[----:B-1-3--:R-:W-:-:S07]  /*2180*/  VIADD R6, R6, 0x10 ;  /* 0x0000001006067836 */ /* 0x00afce0000000000 */
.L_x_46:
[----:B0-----:R-:W0:Y:S01]  /*2190*/  LDS R14, [R6+-0x10] ;  /* 0xfffff000060e7984 */ /* 0x001e220000000800 */
[----:B------:R-:W-:Y:S01]  /*21a0*/  IADD3 R15, P1, PT, R2, R12, RZ ;  /* 0x0000000c020f7210 */ /* 0x000fe20007f3e0ff */
[----:B------:R-:W-:Y:S02]  /*21b0*/  VIADD R10, R10, 0x8 ;  /* 0x000000080a0a7836 */ /* 0x000fe40000000000 */
[----:B------:R-:W1:Y:S01]  /*21c0*/  LDS R18, [R6+-0x8] ;  /* 0xfffff80006127984 */ /* 0x000e620000000800 */
[----:B------:R-:W-:Y:S02]  /*21d0*/  LEA.HI.X.SX32 R20, R12, R5, 0x1, P1 ;  /* 0x000000050c147211 */ /* 0x000fe400008f0eff */
[C---:B------:R-:W-:Y:S01]  /*21e0*/  LEA R16, P1, R15.reuse, UR6, 0x1 ;  /* 0x000000060f107c11 */ /* 0x040fe2000f8208ff */
[----:B------:R-:W2:Y:S03]  /*21f0*/  LDS R22, [R6+-0xc] ;  /* 0xfffff40006167984 */ /* 0x000ea60000000800 */
[----:B------:R-:W-:Y:S01]  /*2200*/  LEA.HI.X R17, R15, UR7, R20, 0x1, P1 ;  /* 0x000000070f117c11 */ /* 0x000fe200088f0c14 */
[----:B------:R-:W-:Y:S01]  /*2210*/  LDS R19, [R6+-0x4] ;  /* 0xfffffc0006137984 */ /* 0x000fe20000000800 */
[----:B------:R-:W-:-:S03]  /*2220*/  IADD3 R15, P1, PT, R2, R29, RZ ;  /* 0x0000001d020f7210 */ /* 0x000fc60007f3e0ff */
[----:B------:R-:W3:Y:S01]  /*2230*/  LDS R24, [R6+0x4] ;  /* 0x0000040006187984 */ /* 0x000ee20000000800 */
[----:B------:R-:W-:Y:S01]  /*2240*/  LEA.HI.X.SX32 R20, R29, R5, 0x1, P1 ;  /* 0x000000051d147211 */ /* 0x000fe200008f0eff */
[----:B------:R-:W-:Y:S01]  /*2250*/  IMAD R29, R8, 0x8, R29 ;  /* 0x00000008081d7824 */ /* 0x000fe200078e021d */
[----:B0-----:R-:W-:-:S04]  /*2260*/  F2FP.F16.F32.PACK_AB R14, RZ, R14 ;  /* 0x0000000eff0e723e */ /* 0x001fc800000000ff */
[----:B------:R-:W-:Y:S02]  /*2270*/  PRMT R28, R14, 0x7610, R28 ;  /* 0x000076100e1c7816 */ /* 0x000fe4000000001c */
[C---:B------:R-:W-:Y:S02]  /*2280*/  LEA R14, P1, R15.reuse, UR6, 0x1 ;  /* 0x000000060f0e7c11 */ /* 0x040fe4000f8208ff */
[----:B-1----:R-:W-:Y:S01]  /*2290*/  F2FP.F16.F32.PACK_AB R18, RZ, R18 ;  /* 0x00000012ff12723e */ /* 0x002fe200000000ff */
[----:B------:R0:W-:Y:S01]  /*22a0*/  STG.E.U16 desc[UR8][R16.64], R28 ;  /* 0x0000001c10007986 */ /* 0x0001e2000c101508 */
[----:B------:R-:W-:Y:S02]  /*22b0*/  LEA.HI.X R15, R15, UR7, R20, 0x1, P1 ;  /* 0x000000070f0f7c11 */ /* 0x000fe400088f0c14 */
[----:B------:R-:W-:Y:S01]  /*22c0*/  IADD3 R21, P1, PT, R2, R9, RZ ;  /* 0x0000000902157210 */ /* 0x000fe20007f3e0ff */
[----:B------:R-:W1:Y:S01]  /*22d0*/  LDS R20, [R6] ;  /* 0x0000000006147984 */ /* 0x000e620000000800 */
[----:B--2---:R-:W-:-:S02]  /*22e0*/  F2FP.F16.F32.PACK_AB R22, RZ, R22 ;  /* 0x00000016ff16723e */ /* 0x004fc400000000ff */
[----:B------:R-:W-:Y:S01]  /*22f0*/  LEA.HI.X.SX32 R26, R9, R5, 0x1, P1 ;  /* 0x00000005091a7211 */ /* 0x000fe200008f0eff */
[----:B------:R-:W-:Y:S01]  /*2300*/  IMAD R9, R8, 0x8, R9 ;  /* 0x0000000808097824 */ /* 0x000fe200078e0209 */
[----:B---3--:R-:W-:Y:S01]  /*2310*/  F2FP.F16.F32.PACK_AB R24, RZ, R24 ;  /* 0x00000018ff18723e */ /* 0x008fe200000000ff */
[----:B------:R2:W-:Y:S01]  /*2320*/  STG.E.U16 desc[UR8][R14.64], R22 ;  /* 0x000000160e007986 */ /* 0x0005e2000c101508 */
[----:B0-----:R-:W-:-:S03]  /*2330*/  LEA R16, P1, R21, UR6, 0x1 ;  /* 0x0000000615107c11 */ /* 0x001fc6000f8208ff */
[----:B------:R-:W0:Y:S01]  /*2340*/  LDS R22, [R6+0xc] ;  /* 0x00000c0006167984 */ /* 0x000e220000000800 */
[----:B------:R-:W-:Y:S02]  /*2350*/  LEA.HI.X R17, R21, UR7, R26, 0x1, P1 ;  /* 0x0000000715117c11 */ /* 0x000fe400088f0c1a */
[----:B------:R-:W-:Y:S02]  /*2360*/  PRMT R21, R18, 0x7610, R21 ;  /* 0x0000761012157816 */ /* 0x000fe40000000015 */
[----:B------:R-:W-:Y:S02]  /*2370*/  IADD3 R26, P1, PT, R2, R11, RZ ;  /* 0x0000000b021a7210 */ /* 0x000fe40007f3e0ff */
[----:B--2---:R-:W-:Y:S01]  /*2380*/  F2FP.F16.F32.PACK_AB R15, RZ, R19 ;  /* 0x00000013ff0f723e */ /* 0x004fe200000000ff */
[----:B------:R-:W-:Y:S01]  /*2390*/  STG.E.U16 desc[UR8][R16.64], R21 ;  /* 0x0000001510007986 */ /* 0x000fe2000c101508 */
[----:B------:R-:W-:Y:S01]  /*23a0*/  LEA.HI.X.SX32 R28, R11, R5, 0x1, P1 ;  /* 0x000000050b1c7211 */ /* 0x000fe200008f0eff */
[----:B------:R-:W-:Y:S01]  /*23b0*/  IMAD R11, R8, 0x8, R11 ;  /* 0x00000008080b7824 */ /* 0x000fe200078e020b */
[C---:B------:R-:W-:Y:S01]  /*23c0*/  LEA R18, P1, R26.reuse, UR6, 0x1 ;  /* 0x000000061a127c11 */ /* 0x040fe2000f8208ff */
[----:B------:R2:W3:Y:S03]  /*23d0*/  LDS R21, [R6+0x8] ;  /* 0x0000080006157984 */ /* 0x0004e60000000800 */
[----:B------:R-:W-:-:S02]  /*23e0*/  LEA.HI.X R19, R26, UR7, R28, 0x1, P1 ;  /* 0x000000071a137c11 */ /* 0x000fc400088f0c1c */
[----:B------:R-:W-:Y:S02]  /*23f0*/  IADD3 R26, P1, PT, R2, R13, RZ ;  /* 0x0000000d021a7210 */ /* 0x000fe40007f3e0ff */
[----:B------:R-:W-:Y:S01]  /*2400*/  PRMT R28, R15, 0x7610, R28 ;  /* 0x000076100f1c7816 */ /* 0x000fe2000000001c */
[----:B--2---:R-:W-:Y:S01]  /*2410*/  VIADD R6, R6, 0x20 ;  /* 0x0000002006067836 */ /* 0x004fe20000000000 */
[----:B------:R-:W-:Y:S01]  /*2420*/  LEA.HI.X.SX32 R15, R13, R5, 0x1, P1 ;  /* 0x000000050d0f7211 */ /* 0x000fe200008f0eff */
[----:B------:R-:W-:Y:S01]  /*2430*/  IMAD R13, R8, 0x8, R13 ;  /* 0x00000008080d7824 */ /* 0x000fe200078e020d */
[----:B------:R-:W-:Y:S01]  /*2440*/  LEA R14, P1, R26, UR6, 0x1 ;  /* 0x000000061a0e7c11 */ /* 0x000fe2000f8208ff */
[----:B------:R2:W-:Y:S01]  /*2450*/  STG.E.U16 desc[UR8][R18.64], R28 ;  /* 0x0000001c12007986 */ /* 0x0005e2000c101508 */
[----:B------:R-:W-:Y:S02]  /*2460*/  IADD3 R17, P2, PT, R2, R23, RZ ;  /* 0x0000001702117210 */ /* 0x000fe40007f5e0ff */
[----:B------:R-:W-:-:S02]  /*2470*/  LEA.HI.X R15, R26, UR7, R15, 0x1, P1 ;  /* 0x000000071a0f7c11 */ /* 0x000fc400088f0c0f */
[----:B------:R-:W-:Y:S01]  /*2480*/  LEA.HI.X.SX32 R26, R23, R5, 0x1, P2 ;  /* 0x00000005171a7211 */ /* 0x000fe200010f0eff */
[----:B------:R-:W-:Y:S01]  /*2490*/  IMAD R23, R8, 0x8, R23 ;  /* 0x0000000808177824 */ /* 0x000fe200078e0217 */
[C---:B------:R-:W-:Y:S02]  /*24a0*/  LEA R16, P1, R17.reuse, UR6, 0x1 ;  /* 0x0000000611107c11 */ /* 0x040fe4000f8208ff */
[----:B-1----:R-:W-:Y:S02]  /*24b0*/  F2FP.F16.F32.PACK_AB R20, RZ, R20 ;  /* 0x00000014ff14723e */ /* 0x002fe400000000ff */
[--C-:B------:R-:W-:Y:S02]  /*24c0*/  LEA.HI.X R17, R17, UR7, R26.reuse, 0x1, P1 ;  /* 0x0000000711117c11 */ /* 0x100fe400088f0c1a */
[----:B--2---:R-:W-:Y:S01]  /*24d0*/  IADD3 R19, P1, PT, R2, R25, RZ ;  /* 0x0000001902137210 */ /* 0x004fe20007f3e0ff */
[----:B------:R3:W-:Y:S01]  /*24e0*/  STG.E.U16 desc[UR8][R14.64], R20 ;  /* 0x000000140e007986 */ /* 0x0007e2000c101508 */
[----:B------:R-:W-:-:S02]  /*24f0*/  PRMT R26, R24, 0x7610, R26 ;  /* 0x00007610181a7816 */ /* 0x000fc4000000001a */
[----:B------:R-:W-:Y:S01]  /*2500*/  LEA.HI.X.SX32 R28, R25, R5, 0x1, P1 ;  /* 0x00000005191c7211 */ /* 0x000fe200008f0eff */
[----:B------:R-:W-:Y:S01]  /*2510*/  IMAD R25, R8, 0x8, R25 ;  /* 0x0000000808197824 */ /* 0x000fe200078e0219 */
[C---:B------:R-:W-:Y:S01]  /*2520*/  LEA R18, P1, R19.reuse, UR6, 0x1 ;  /* 0x0000000613127c11 */ /* 0x040fe2000f8208ff */
[----:B------:R1:W-:Y:S01]  /*2530*/  STG.E.U16 desc[UR8][R16.64], R26 ;  /* 0x0000001a10007986 */ /* 0x0003e2000c101508 */
[----:B------:R-:W-:Y:S02]  /*2540*/  IADD3 R24, P2, PT, R2, R27, RZ ;  /* 0x0000001b02187210 */ /* 0x000fe40007f5e0ff */
[----:B------:R-:W-:Y:S02]  /*2550*/  LEA.HI.X R19, R19, UR7, R28, 0x1, P1 ;  /* 0x0000000713137c11 */ /* 0x000fe400088f0c1c */
[----:B------:R-:W-:Y:S02]  /*2560*/  ISETP.NE.AND P1, PT, R10, RZ, PT ;  /* 0x000000ff0a00720c */ /* 0x000fe40003f25270 */
[----:B0-----:R-:W-:-:S02]  /*2570*/  F2FP.F16.F32.PACK_AB R22, RZ, R22 ;  /* 0x00000016ff16723e */ /* 0x001fc400000000ff */
[----:B---3--:R-:W-:Y:S02]  /*2580*/  F2FP.F16.F32.PACK_AB R15, RZ, R21 ;  /* 0x00000015ff0f723e */ /* 0x008fe400000000ff */
[----:B-1----:R-:W-:Y:S01]  /*2590*/  LEA.HI.X.SX32 R26, R27, R5, 0x1, P2 ;  /* 0x000000051b1a7211 */ /* 0x002fe200010f0eff */
[C---:B------:R-:W-:Y:S01]  /*25a0*/  IMAD R27, R8.reuse, 0x8, R27 ;  /* 0x00000008081b7824 */ /* 0x040fe200078e021b */
[----:B------:R-:W-:Y:S01]  /*25b0*/  PRMT R14, R15, 0x7610, R14 ;  /* 0x000076100f0e7816 */ /* 0x000fe2000000000e */
[----:B------:R-:W-:Y:S01]  /*25c0*/  IMAD R15, R8, 0x2, R12 ;  /* 0x00000002080f7824 */ /* 0x000fe200078e020c */
[----:B------:R-:W-:-:S03]  /*25d0*/  LEA R20, P2, R24, UR6, 0x1 ;  /* 0x0000000618147c11 */ /* 0x000fc6000f8408ff */
[----:B------:R-:W-:Y:S01]  /*25e0*/  IMAD R15, R8, 0x2, R15 ;  /* 0x00000002080f7824 */ /* 0x000fe200078e020f */
[----:B------:R-:W-:Y:S01]  /*25f0*/  LEA.HI.X R21, R24, UR7, R26, 0x1, P2 ;  /* 0x0000000718157c11 */ /* 0x000fe200090f0c1a */
[----:B------:R0:W-:Y:S02]  /*2600*/  STG.E.U16 desc[UR8][R18.64], R14 ;  /* 0x0000000e12007986 */ /* 0x0001e4000c101508 */
[C---:B------:R-:W-:Y:S02]  /*2610*/  IMAD R15, R8.reuse, 0x2, R15 ;  /* 0x00000002080f7824 */ /* 0x040fe400078e020f */
[----:B------:R0:W-:Y:S02]  /*2620*/  STG.E.U16 desc[UR8][R20.64], R22 ;  /* 0x0000001614007986 */ /* 0x0001e4000c101508 */
[----:B------:R-:W-:Y:S01]  /*2630*/  IMAD R12, R8, 0x2, R15 ;  /* 0x00000002080c7824 */ /* 0x000fe200078e020f */
[----:B------:R-:W-:Y:S06]  /*2640*/  @P1 BRA `(.L_x_46) ;  /* 0xfffffff800d01947 */ /* 0x000fec000383ffff */
.L_x_45:
[----:B------:R-:W-:Y:S05]  /*2650*/  @!P0 EXIT ;  /* 0x000000000000894d */ /* 0x000fea0003800000 */
[----:B------:R-:W-:Y:S02]  /*2660*/  ISETP.GE.U32.AND P1, PT, R3, 0x4, PT ;  /* 0x000000040300780c */ /* 0x000fe40003f26070 */
[----:B0-----:R-:W-:-:S04]  /*2670*/  LOP3.LUT R18, R0, 0x3, RZ, 0xc0, !PT ;  /* 0x0000000300127812 */ /* 0x001fc800078ec0ff */
[----:B------:R-:W-:-:S07]  /*2680*/  ISETP.NE.AND P0, PT, R18, RZ, PT ;  /* 0x000000ff1200720c */ /* 0x000fce0003f05270 */
[----:B------:R-:W-:Y:S06]  /*2690*/  @!P1 BRA `(.L_x_47) ;  /* 0x0000000000a09947 */ /* 0x000fec0003800000 */
[----:B------:R-:W0:Y:S01]  /*26a0*/  S2UR UR5, SR_CgaCtaId ;  /* 0x00000000000579c3 */ /* 0x000e220000008800 */
[----:B------:R-:W-:Y:S01]  /*26b0*/  UMOV UR4, 0x400 ;  /* 0x0000040000047882 */ /* 0x000fe20000000000 */
[----:B------:R-:W-:Y:S01]  /*26c0*/  IMAD.IADD R3, R4, 0x1, R7 ;  /* 0x0000000104037824 */ /* 0x000fe200078e0207 */
[----:B------:R-:W-:Y:S01]  /*26d0*/  IADD3 R9, P1, PT, R2, R12, RZ ;  /* 0x0000000c02097210 */ /* 0x000fe20007f3e0ff */
[----:B------:R-:W-:-:S03]  /*26e0*/  VIADD R7, R7, 0x4 ;  /* 0x0000000407077836 */ /* 0x000fc60000000000 */
[----:B------:R-:W-:Y:S01]  /*26f0*/  LEA.HI.X.SX32 R14, R12, R5, 0x1, P1 ;  /* 0x000000050c0e7211 */ /* 0x000fe200008f0eff */
[----:B0-----:R-:W-:-:S06]  /*2700*/  ULEA UR4, UR5, UR4, 0x18 ;  /* 0x0000000405047291 */ /* 0x001fcc000f8ec0ff */
[----:B------:R-:W-:Y:S02]  /*2710*/  LEA R10, R3, UR4, 0x2 ;  /* 0x00000004030a7c11 */ /* 0x000fe4000f8e10ff */
[----:B------:R-:W0:Y:S03]  /*2720*/  LDC R3, c[0x0][0x39c] ;  /* 0x0000e700ff037b82 */ /* 0x000e260000000800 */
[----:B------:R-:W1:Y:S01]  /*2730*/  LDS R11, [R10] ;  /* 0x000000000a0b7984 */ /* 0x000e620000000800 */
[----:B------:R-:W2:Y:S03]  /*2740*/  LDCU.64 UR4, c[0x0][0x380] ;  /* 0x00007000ff0477ac */ /* 0x000ea60008000a00 */
[----:B------:R-:W-:Y:S04]  /*2750*/  LDS R16, [R10+0x4] ;  /* 0x000004000a107984 */ /* 0x000fe80000000800 */
[----:B------:R-:W3:Y:S04]  /*2760*/  LDS R6, [R10+0x8] ;  /* 0x000008000a067984 */ /* 0x000ee80000000800 */
[----:B------:R4:W5:Y:S01]  /*2770*/  LDS R13, [R10+0xc] ;  /* 0x00000c000a0d7984 */ /* 0x0009620000000800 */
[----:B--2---:R-:W-:Y:S01]  /*2780*/  LEA R8, P1, R9, UR4, 0x1 ;  /* 0x0000000409087c11 */ /* 0x004fe2000f8208ff */
[----:B0-----:R-:W-:-:S03]  /*2790*/  IMAD.IADD R12, R12, 0x1, R3 ;  /* 0x000000010c0c7824 */ /* 0x001fc600078e0203 */
[----:B------:R-:W-:Y:S01]  /*27a0*/  LEA.HI.X R9, R9, UR5, R14, 0x1, P1 ;  /* 0x0000000509097c11 */ /* 0x000fe200088f0c0e */
[----:B------:R-:W-:Y:S01]  /*27b0*/  IMAD.IADD R14, R12, 0x1, R3 ;  /* 0x000000010c0e7824 */ /* 0x000fe200078e0203 */
[----:B------:R-:W-:-:S04]  /*27c0*/  IADD3 R19, P1, PT, R2, R12, RZ ;  /* 0x0000000c02137210 */ /* 0x000fc80007f3e0ff */
[-C--:B------:R-:W-:Y:S01]  /*27d0*/  LEA.HI.X.SX32 R22, R12, R5.reuse, 0x1, P1 ;  /* 0x000000050c167211 */ /* 0x080fe200008f0eff */
[----:B------:R-:W-:Y:S01]  /*27e0*/  IMAD.IADD R12, R14, 0x1, R3 ;  /* 0x000000010e0c7824 */ /* 0x000fe200078e0203 */
[----:B------:R-:W-:Y:S02]  /*27f0*/  IADD3 R15, P2, PT, R2, R14, RZ ;  /* 0x0000000e020f7210 */ /* 0x000fe40007f5e0ff */
[----:B----4-:R-:W-:Y:S02]  /*2800*/  LEA R10, P1, R19, UR4, 0x1 ;  /* 0x00000004130a7c11 */ /* 0x010fe4000f8208ff */
[----:B------:R-:W-:Y:S02]  /*2810*/  LEA.HI.X.SX32 R20, R14, R5, 0x1, P2 ;  /* 0x000000050e147211 */ /* 0x000fe400010f0eff */
[----:B------:R-:W-:Y:S02]  /*2820*/  LEA R14, P2, R15, UR4, 0x1 ;  /* 0x000000040f0e7c11 */ /* 0x000fe4000f8408ff */
[----:B-1----:R-:W-:-:S02]  /*2830*/  F2FP.F16.F32.PACK_AB R11, RZ, R11 ;  /* 0x0000000bff0b723e */ /* 0x002fc400000000ff */
[----:B------:R-:W-:Y:S02]  /*2840*/  IADD3 R17, P3, PT, R2, R12, RZ ;  /* 0x0000000c02117210 */ /* 0x000fe40007f7e0ff */
[----:B------:R-:W-:Y:S01]  /*2850*/  LEA.HI.X R15, R15, UR5, R20, 0x1, P2 ;  /* 0x000000050f0f7c11 */ /* 0x000fe200090f0c14 */
[----:B------:R0:W-:Y:S01]  /*2860*/  STG.E.U16 desc[UR8][R8.64], R11 ;  /* 0x0000000b08007986 */ /* 0x0001e2000c101508 */
[C---:B------:R-:W-:Y:S01]  /*2870*/  LEA.HI.X.SX32 R20, R12.reuse, R5, 0x1, P3 ;  /* 0x000000050c147211 */ /* 0x040fe200018f0eff */
[----:B------:R-:W-:Y:S01]  /*2880*/  IMAD.IADD R12, R12, 0x1, R3 ;  /* 0x000000010c0c7824 */ /* 0x000fe200078e0203 */
[----:B---3--:R-:W-:Y:S02]  /*2890*/  F2FP.F16.F32.PACK_AB R6, RZ, R6 ;  /* 0x00000006ff06723e */ /* 0x008fe400000000ff */
[----:B-----5:R-:W-:Y:S02]  /*28a0*/  F2FP.F16.F32.PACK_AB R13, RZ, R13 ;  /* 0x0000000dff0d723e */ /* 0x020fe400000000ff */
[----:B0-----:R-:W-:-:S02]  /*28b0*/  LEA.HI.X R11, R19, UR5, R22, 0x1, P1 ;  /* 0x00000005130b7c11 */ /* 0x001fc400088f0c16 */
[----:B------:R-:W-:Y:S02]  /*28c0*/  F2FP.F16.F32.PACK_AB R9, RZ, R16 ;  /* 0x00000010ff09723e */ /* 0x000fe400000000ff */
[----:B------:R-:W-:-:S03]  /*28d0*/  LEA R16, P1, R17, UR4, 0x1 ;  /* 0x0000000411107c11 */ /* 0x000fc6000f8208ff */
[----:B------:R0:W-:Y:S01]  /*28e0*/  STG.E.U16 desc[UR8][R10.64], R9 ;  /* 0x000000090a007986 */ /* 0x0001e2000c101508 */
[----:B------:R-:W-:-:S03]  /*28f0*/  LEA.HI.X R17, R17, UR5, R20, 0x1, P1 ;  /* 0x0000000511117c11 */ /* 0x000fc600088f0c14 */
[----:B------:R0:W-:Y:S04]  /*2900*/  STG.E.U16 desc[UR8][R14.64], R6 ;  /* 0x000000060e007986 */ /* 0x0001e8000c101508 */
[----:B------:R0:W-:Y:S02]  /*2910*/  STG.E.U16 desc[UR8][R16.64], R13 ;  /* 0x0000000d10007986 */ /* 0x0001e4000c101508 */
.L_x_47:
[----:B------:R-:W-:Y:S05]  /*2920*/  @!P0 EXIT ;  /* 0x000000000000894d */ /* 0x000fea0003800000 */
[----:B------:R-:W-:Y:S02]  /*2930*/  ISETP.NE.AND P0, PT, R18, 0x1, PT ;  /* 0x000000011200780c */ /* 0x000fe40003f05270 */
[----:B------:R-:W-:-:S04]  /*2940*/  LOP3.LUT R0, R0, 0x1, RZ, 0xc0, !PT ;  /* 0x0000000100007812 */ /* 0x000fc800078ec0ff */
[----:B------:R-:W-:-:S07]  /*2950*/  ISETP.NE.U32.AND P2, PT, R0, 0x1, PT ;  /* 0x000000010000780c */ /* 0x000fce0003f45070 */
[----:B------:R-:W-:Y:S06]  /*2960*/  @!P0 BRA `(.L_x_48) ;  /* 0x0000000000608947 */ /* 0x000fec0003800000 */
[----:B------:R-:W1:Y:S01]  /*2970*/  S2UR UR5, SR_CgaCtaId ;  /* 0x00000000000579c3 */ /* 0x000e620000008800 */
[----:B------:R-:W-:Y:S01]  /*2980*/  UMOV UR4, 0x400 ;  /* 0x0000040000047882 */ /* 0x000fe20000000000 */
[----:B------:R-:W-:Y:S01]  /*2990*/  IMAD.IADD R0, R4, 0x1, R7 ;  /* 0x0000000104007824 */ /* 0x000fe200078e0207 */
[----:B0-----:R-:W-:Y:S01]  /*29a0*/  IADD3 R6, P0, PT, R2, R12, RZ ;  /* 0x0000000c02067210 */ /* 0x001fe20007f1e0ff */
[----:B------:R-:W-:-:S03]  /*29b0*/  VIADD R7, R7, 0x2 ;  /* 0x0000000207077836 */ /* 0x000fc60000000000 */
[----:B------:R-:W-:Y:S01]  /*29c0*/  LEA.HI.X.SX32 R9, R12, R5, 0x1, P0 ;  /* 0x000000050c097211 */ /* 0x000fe200000f0eff */
[----:B------:R-:W0:Y:S01]  /*29d0*/  LDC R13, c[0x0][0x39c] ;  /* 0x0000e700ff0d7b82 */ /* 0x000e220000000800 */
[----:B-1----:R-:W-:-:S06]  /*29e0*/  ULEA UR4, UR5, UR4, 0x18 ;  /* 0x0000000405047291 */ /* 0x002fcc000f8ec0ff */
[----:B------:R-:W-:Y:S01]  /*29f0*/  LEA R0, R0, UR4, 0x2 ;  /* 0x0000000400007c11 */ /* 0x000fe2000f8e10ff */
[----:B0-----:R-:W-:-:S04]  /*2a00*/  IMAD.IADD R14, R12, 0x1, R13 ;  /* 0x000000010c0e7824 */ /* 0x001fc800078e020d */
[----:B------:R-:W0:Y:S01]  /*2a10*/  LDS R3, [R0] ;  /* 0x0000000000037984 */ /* 0x000e220000000800 */
[----:B------:R-:W1:Y:S01]  /*2a20*/  LDCU.64 UR4, c[0x0][0x380] ;  /* 0x00007000ff0477ac */ /* 0x000e620008000a00 */
[----:B------:R-:W-:Y:S02]  /*2a30*/  IADD3 R15, P1, PT, R2, R14, RZ ;  /* 0x0000000e020f7210 */ /* 0x000fe40007f3e0ff */
[----:B------:R-:W2:Y:S02]  /*2a40*/  LDS R11, [R0+0x4] ;  /* 0x00000400000b7984 */ /* 0x000ea40000000800 */
[----:B------:R-:W-:Y:S02]  /*2a50*/  LEA.HI.X.SX32 R12, R14, R5, 0x1, P1 ;  /* 0x000000050e0c7211 */ /* 0x000fe400008f0eff */
[----:B-1----:R-:W-:Y:S02]  /*2a60*/  LEA R8, P0, R6, UR4, 0x1 ;  /* 0x0000000406087c11 */ /* 0x002fe4000f8008ff */
[----:B------:R-:W-:-:S02]  /*2a70*/  LEA R10, P1, R15, UR4, 0x1 ;  /* 0x000000040f0a7c11 */ /* 0x000fc4000f8208ff */
[----:B------:R-:W-:Y:S02]  /*2a80*/  LEA.HI.X R9, R6, UR5, R9, 0x1, P0 ;  /* 0x0000000506097c11 */ /* 0x000fe400080f0c09 */
[----:B0-----:R-:W-:Y:S02]  /*2a90*/  F2FP.F16.F32.PACK_AB R3, RZ, R3 ;  /* 0x00000003ff03723e */ /* 0x001fe400000000ff */
[----:B--2---:R-:W-:-:S03]  /*2aa0*/  F2FP.F16.F32.PACK_AB R0, RZ, R11 ;  /* 0x0000000bff00723e */ /* 0x004fc600000000ff */
[----:B------:R1:W-:Y:S01]  /*2ab0*/  STG.E.U16 desc[UR8][R8.64], R3 ;  /* 0x0000000308007986 */ /* 0x0003e2000c101508 */
[----:B------:R-:W-:Y:S01]  /*2ac0*/  LEA.HI.X R11, R15, UR5, R12, 0x1, P1 ;  /* 0x000000050f0b7c11 */ /* 0x000fe200088f0c0c */
[----:B------:R-:W-:-:S04]  /*2ad0*/  IMAD.IADD R12, R14, 0x1, R13 ;  /* 0x000000010e0c7824 */ /* 0x000fc800078e020d */
[----:B------:R1:W-:Y:S03]  /*2ae0*/  STG.E.U16 desc[UR8][R10.64], R0 ;  /* 0x000000000a007986 */ /* 0x0003e6000c101508 */
.L_x_48:
[----:B------:R-:W-:Y:S05]  /*2af0*/  @P2 EXIT ;  /* 0x000000000000294d */ /* 0x000fea0003800000 */
[----:B------:R-:W2:Y:S01]  /*2b00*/  S2UR UR5, SR_CgaCtaId ;  /* 0x00000000000579c3 */ /* 0x000ea20000008800 */
[----:B------:R-:W-:Y:S01]  /*2b10*/  UMOV UR4, 0x400 ;  /* 0x0000040000047882 */ /* 0x000fe20000000000 */
[----:B------:R-:W-:Y:S01]  /*2b20*/  IMAD.IADD R4, R4, 0x1, R7 ;  /* 0x0000000104047824 */ /* 0x000fe200078e0207 */
[----:B-1----:R-:W-:-:S04]  /*2b30*/  IADD3 R3, P0, PT, R2, R12, RZ ;  /* 0x0000000c02037210 */ /* 0x002fc80007f1e0ff */
[----:B------:R-:W-:Y:S01]  /*2b40*/  LEA.HI.X.SX32 R12, R12, R5, 0x1, P0 ;  /* 0x000000050c0c7211 */ /* 0x000fe200000f0eff */
[----:B--2---:R-:W-:-:S06]  /*2b50*/  ULEA UR4, UR5, UR4, 0x18 ;  /* 0x0000000405047291 */ /* 0x004fcc000f8ec0ff */
[----:B------:R-:W-:-:S05]  /*2b60*/  LEA R4, R4, UR4, 0x2 ;  /* 0x0000000404047c11 */ /* 0x000fca000f8e10ff */
[----:B------:R-:W1:Y:S01]  /*2b70*/  LDCU.64 UR4, c[0x0][0x380] ;  /* 0x00007000ff0477ac */ /* 0x000e620008000a00 */
[----:B------:R-:W2:Y:S01]  /*2b80*/  LDS R4, [R4] ;  /* 0x0000000004047984 */ /* 0x000ea20000000800 */
[----:B-1----:R-:W-:-:S04]  /*2b90*/  LEA R2, P0, R3, UR4, 0x1 ;  /* 0x0000000403027c11 */ /* 0x002fc8000f8008ff */
[----:B------:R-:W-:Y:S02]  /*2ba0*/  LEA.HI.X R3, R3, UR5, R12, 0x1, P0 ;  /* 0x0000000503037c11 */ /* 0x000fe400080f0c0c */
[----:B--2---:R-:W-:-:S05]  /*2bb0*/  F2FP.F16.F32.PACK_AB R0, RZ, R4 ;  /* 0x00000004ff00723e */ /* 0x004fca00000000ff */
[----:B------:R-:W-:Y:S01]  /*2bc0*/  STG.E.U16 desc[UR8][R2.64], R0 ;  /* 0x0000000002007986 */ /* 0x000fe2000c101508 */
[----:B------:R-:W-:Y:S05]  /*2bd0*/  EXIT ;  /* 0x000000000000794d */ /* 0x000fea0003800000 */
.L_x_49:
        /* <DEDUP_REMOVED lines=10> */
.L_x_82:


//--------------------- .text._ZN17fastertransformer12transpose201IfEEvPT_PKS1_iiiii --------------------------
	.section	.text._ZN17fastertransformer12transpose201IfEEvPT_PKS1_iiiii,"ax",@progbits
	.align	128
        .global         _ZN17fastertransformer12transpose201IfEEvPT_PKS1_iiiii
        .type           _ZN17fastertransformer12transpose201IfEEvPT_PKS1_iiiii,@function
        .size           _ZN17fastertransformer12transpose201IfEEvPT_PKS1_iiiii,(.L_x_83 - _ZN17fastertransformer12transpose201IfEEvPT_PKS1_iiiii)
        .other          _ZN17fastertransformer12transpose201IfEEvPT_PKS1_iiiii,@"STO_CUDA_ENTRY STV_DEFAULT"
_ZN17fastertransformer12transpose201IfEEvPT_PKS1_iiiii:
.text._ZN17fastertransformer12transpose201IfEEvPT_PKS1_iiiii:
        /* <DEDUP_REMOVED lines=40> */
.L_x_52:
[----:B------:R-:W-:-:S04]  /*0280*/  IADD3 R0, P1, PT, R5, UR5, RZ ;  /* 0x0000000505007c10 */ /* 0x000fc8000ff3e0ff */
[----:B0-----:R-:W-:Y:S02]  /*0290*/  LEA.HI.X.SX32 R3, R5, UR11, 0x1, P1 ;  /* 0x0000000b05037c11 */ /* 0x001fe400088f0eff */
[----:B------:R-:W-:-:S04]  /*02a0*/  LEA R2, P1, R0, UR12, 0x2 ;  /* 0x0000000c00027c11 */ /* 0x000fc8000f8210ff */
[----:B------:R-:W-:Y:S02]  /*02b0*/  LEA.HI.X R3, R0, UR13, R3, 0x2, P1 ;  /* 0x0000000d00037c11 */ /* 0x000fe400088f1403 */
[----:B------:R-:W0:Y:S03]  /*02c0*/  LDC R0, c[0x0][0x398] ;  /* 0x0000e600ff007b82 */ /* 0x000e260000000800 */
[----:B------:R1:W2:Y:S01]  /*02d0*/  LDG.E R4, desc[UR8][R2.64] ;  /* 0x0000000802047981 */ /* 0x0002a2000c1e1900 */
        /* <DEDUP_REMOVED lines=49> */
[----:B------:R0:W3:Y:S01]  /*05f0*/  LDG.E R20, desc[UR8][R2.64] ;  /* 0x0000000802147981 */ /* 0x0000e2000c1e1900 */
        /* <DEDUP_REMOVED lines=12> */
[----:B------:R-:W-:Y:S01]  /*06c0*/  @!P4 IMAD.MOV R22, RZ, RZ, -R22 ;  /* 0x000000ffff16c224 */ /* 0x000fe200078e0a16 */
[----:B--2---:R0:W-:Y:S02]  /*06d0*/  STS [R27], R4 ;  /* 0x000000041b007388 */ /* 0x0041e40000000800 */
[----:B0-----:R-:W-:-:S04]  /*06e0*/  LEA R4, P5, R26, UR12, 0x2 ;  /* 0x0000000c1a047c11 */ /* 0x001fc8000f8a10ff */
[----:B------:R-:W-:Y:S02]  /*06f0*/  LEA.HI.X R5, R26, UR13, R5, 0x2, P5 ;  /* 0x0000000d1a057c11 */ /* 0x000fe4000a8f1405 */
[----:B------:R-:W-:Y:S01]  /*0700*/  LOP3.LUT R26, R23, R0, RZ, 0x3c, !PT ;  /* 0x00000000171a7212 */ /* 0x000fe200078e3cff */
[----:B------:R-:W-:Y:S02]  /*0710*/  IMAD.IADD R27, R25, 0x1, R10 ;  /* 0x00000001191b7824 */ /* 0x000fe400078e020a */
[----:B------:R0:W2:Y:S01]  /*0720*/  LDG.E R4, desc[UR8][R4.64] ;  /* 0x0000000804047981 */ /* 0x0000a2000c1e1900 */
        /* <DEDUP_REMOVED lines=11> */
[----:B------:R-:W-:-:S03]  /*07e0*/  IADD3 R3, P4, PT, R11, UR5, RZ ;  /* 0x000000050b037c10 */ /* 0x000fc6000ff9e0ff */
[----:B------:R-:W-:Y:S01]  /*07f0*/  IMAD.MOV R2, RZ, RZ, -R23 ;  /* 0x000000ffff027224 */ /* 0x000fe200078e0a17 */
[----:B------:R-:W-:-:S03]  /*0800*/  LEA.HI.X.SX32 R24, R11, UR11, 0x1, P4 ;  /* 0x0000000b0b187c11 */ /* 0x000fc6000a0f0eff */
[----:B------:R-:W-:Y:S01]  /*0810*/  IMAD R25, R0, R2, R25 ;  /* 0x0000000200197224 */ /* 0x000fe200078e0219 */
[----:B------:R-:W-:-:S04]  /*0820*/  LEA R2, P4, R3, UR12, 0x2 ;  /* 0x0000000c03027c11 */ /* 0x000fc8000f8810ff */
[----:B------:R-:W-:-:S05]  /*0830*/  LEA.HI.X R3, R3, UR13, R24, 0x2, P4 ;  /* 0x0000000d03037c11 */ /* 0x000fca000a0f1418 */
[----:B------:R0:W4:Y:S01]  /*0840*/  LDG.E R26, desc[UR8][R2.64] ;  /* 0x00000008021a7981 */ /* 0x000122000c1e1900 */
[----:B------:R-:W-:Y:S02]  /*0850*/  ISETP.GT.U32.AND P2, PT, R14, R29, PT ;  /* 0x0000001d0e00720c */ /* 0x000fe40003f44070 */
[----:B------:R-:W-:-:S11]  /*0860*/  LOP3.LUT R24, R27, R0, RZ, 0x3c, !PT ;  /* 0x000000001b187212 */ /* 0x000fd600078e3cff */
        /* <DEDUP_REMOVED lines=11> */
[----:B------:R-:W-:-:S04]  /*0920*/  IMAD R27, R0, R24, R27 ;  /* 0x00000018001b7224 */ /* 0x000fc800078e021b */
[----:B------:R-:W-:Y:S01]  /*0930*/  IMAD R5, R8, R5, R27 ;  /* 0x0000000508057224 */ /* 0x000fe200078e021b */
[----:B------:R-:W-:Y:S01]  /*0940*/  LEA R27, R22, UR6, 0x2 ;  /* 0x00000006161b7c11 */ /* 0x000fe2000f8e10ff */
[----:B------:R-:W-:-:S04]  /*0950*/  IMAD.HI.U32 R22, R6, R3, RZ ;  /* 0x0000000306167227 */ /* 0x000fc800078e00ff */
[----:B------:R-:W-:Y:S01]  /*0960*/  IMAD.MOV R2, RZ, RZ, -R22 ;  /* 0x000000ffff027224 */ /* 0x000fe200078e0a16 */
[----:B------:R-:W-:-:S03]  /*0970*/  LEA R28, R5, UR6, 0x2 ;  /* 0x00000006051c7c11 */ /* 0x000fc6000f8e10ff */
[----:B------:R-:W-:Y:S01]  /*0980*/  IMAD R5, R18, R2, R3 ;  /* 0x0000000212057224 */ /* 0x000fe200078e0203 */
[----:B------:R-:W-:-:S04]  /*0990*/  LEA R29, R25, UR6, 0x2 ;  /* 0x00000006191d7c11 */ /* 0x000fc8000f8e10ff */
[----:B------:R-:W-:Y:S01]  /*09a0*/  ISETP.GT.U32.AND P3, PT, R14, R5, PT ;  /* 0x000000050e00720c */ /* 0x000fe20003f64070 */
[----:B------:R-:W-:Y:S01]  /*09b0*/  IMAD.IADD R25, R23, 0x1, R10 ;  /* 0x0000000117197824 */ /* 0x000fe200078e020a */
[C---:B------:R-:W-:Y:S01]  /*09c0*/  IADD3 R24, P2, PT, R13.reuse, UR5, RZ ;  /* 0x000000050d187c10 */ /* 0x040fe2000ff5e0ff */
[----:B---3--:R0:W-:Y:S03]  /*09d0*/  STS [R27], R20 ;  /* 0x000000141b007388 */ /* 0x0081e60000000800 */
[----:B------:R-:W-:Y:S02]  /*09e0*/  LEA.HI.X.SX32 R3, R13, UR11, 0x1, P2 ;  /* 0x0000000b0d037c11 */ /* 0x000fe400090f0eff */
[----:B------:R-:W-:Y:S02]  /*09f0*/  LEA R2, P2, R24, UR12, 0x2 ;  /* 0x0000000c18027c11 */ /* 0x000fe4000f8410ff */
[----:B0-----:R-:W-:-:S03]  /*0a00*/  IABS R27, R25 ;  /* 0x00000019001b7213 */ /* 0x001fc60000000000 */
[----:B------:R-:W-:Y:S01]  /*0a10*/  @!P3 IMAD.IADD R5, R5, 0x1, -R18 ;  /* 0x000000010505b824 */ /* 0x000fe200078e0a12 */
[----:B------:R-:W-:Y:S01]  /*0a20*/  LEA.HI.X R3, R24, UR13, R3, 0x2, P2 ;  /* 0x0000000d18037c11 */ /* 0x000fe200090f1403 */
[----:B------:R-:W-:-:S03]  /*0a30*/  IMAD.HI.U32 R24, R6, R27, RZ ;  /* 0x0000001b06187227 */ /* 0x000fc600078e00ff */
[----:B------:R-:W-:Y:S01]  /*0a40*/  ISETP.GE.U32.AND P4, PT, R5, R14, PT ;  /* 0x0000000e0500720c */ /* 0x000fe20003f86070 */
[----:B------:R0:W3:Y:S01]  /*0a50*/  LDG.E R20, desc[UR8][R2.64] ;  /* 0x0000000802147981 */ /* 0x0000e2000c1e1900 */
[----:B------:R-:W-:-:S11]  /*0a60*/  @!P3 VIADD R22, R22, 0x1 ;  /* 0x000000011616b836 */ /* 0x000fd60000000000 */
[----:B------:R-:W-:Y:S01]  /*0a70*/  @P4 VIADD R22, R22, 0x1 ;  /* 0x0000000116164836 */ /* 0x000fe20000000000 */
[----:B0-----:R-:W-:-:S04]  /*0a80*/  LOP3.LUT R2, R25, R0, RZ, 0x3c, !PT ;  /* 0x0000000019027212 */ /* 0x001fc800078e3cff */
[----:B------:R-:W-:Y:S01]  /*0a90*/  ISETP.GE.AND P4, PT, R2, RZ, PT ;  /* 0x000000ff0200720c */ /* 0x000fe20003f86270 */
[----:B--2---:R0:W-:Y:S02]  /*0aa0*/  STS [R29], R4 ;  /* 0x000000041d007388 */ /* 0x0041e40000000800 */
[----:B0-----:R-:W-:-:S04]  /*0ab0*/  IMAD.MOV R29, RZ, RZ, -R24 ;  /* 0x000000ffff1d7224 */ /* 0x001fc800078e0a18 */
[----:B------:R-:W-:Y:S02]  /*0ac0*/  IMAD R29, R18, R29, R27 ;  /* 0x0000001d121d7224 */ /* 0x000fe400078e021b */
[----:B------:R-:W-:Y:S01]  /*0ad0*/  IMAD.IADD R27, R25, 0x1, R10 ;  /* 0x00000001191b7824 */ /* 0x000fe200078e020a */
[----:B----4-:R0:W-:Y:S02]  /*0ae0*/  STS [R28], R26 ;  /* 0x0000001a1c007388 */ /* 0x0101e40000000800 */
[----:B0-----:R-:W-:-:S04]  /*0af0*/  IADD3 R26, P2, PT, R15, UR5, RZ ;  /* 0x000000050f1a7c10 */ /* 0x001fc8000ff5e0ff */
[----:B------:R-:W-:Y:S02]  /*0b00*/  LEA.HI.X.SX32 R5, R15, UR11, 0x1, P2 ;  /* 0x0000000b0f057c11 */ /* 0x000fe400090f0eff */
[----:B------:R-:W-:-:S04]  /*0b10*/  LEA R4, P5, R26, UR12, 0x2 ;  /* 0x0000000c1a047c11 */ /* 0x000fc8000f8a10ff */
[----:B------:R-:W-:Y:S02]  /*0b20*/  LEA.HI.X R5, R26, UR13, R5, 0x2, P5 ;  /* 0x0000000d1a057c11 */ /* 0x000fe4000a8f1405 */
[----:B------:R-:W-:Y:S02]  /*0b30*/  LOP3.LUT R26, R23, R0, RZ, 0x3c, !PT ;  /* 0x00000000171a7212 */ /* 0x000fe400078e3cff */
[----:B------:R-:W-:Y:S01]  /*0b40*/  ISETP.GT.U32.AND P2, PT, R14, R29, PT ;  /* 0x0000001d0e00720c */ /* 0x000fe20003f44070 */
[----:B------:R0:W2:Y:S01]  /*0b50*/  LDG.E R4, desc[UR8][R4.64] ;  /* 0x0000000804047981 */ /* 0x0000a2000c1e1900 */
[----:B------:R-:W-:-:S11]  /*0b60*/  ISETP.GE.AND P5, PT, R26, RZ, PT ;  /* 0x000000ff1a00720c */ /* 0x000fd60003fa6270 */
[----:B------:R-:W-:Y:S02]  /*0b70*/  @!P2 IMAD.IADD R29, R29, 0x1, -R18 ;  /* 0x000000011d1da824 */ /* 0x000fe400078e0a12 */
[----:B------:R-:W-:-:S03]  /*0b80*/  @!P5 IMAD.MOV R22, RZ, RZ, -R22 ;  /* 0x000000ffff16d224 */ /* 0x000fc600078e0a16 */
[----:B------:R-:W-:Y:S02]  /*0b90*/  ISETP.GE.U32.AND P3, PT, R29, R14, PT ;  /* 0x0000000e1d00720c */ /* 0x000fe40003f66070 */
[----:B------:R-:W-:Y:S02]  /*0ba0*/  SEL R3, R16, R22, !P1 ;  /* 0x0000001610037207 */ /* 0x000fe40004800000 */
[----:B------:R-:W-:-:S03]  /*0bb0*/  IABS R29, R27 ;  /* 0x0000001b001d7213 */ /* 0x000fc60000000000 */
[----:B0-----:R-:W-:Y:S02]  /*0bc0*/  IMAD.MOV R5, RZ, RZ, -R3 ;  /* 0x000000ffff057224 */ /* 0x001fe400078e0a03 */
[----:B------:R-:W-:-:S04]  /*0bd0*/  IMAD.HI.U32 R22, R6, R29, RZ ;  /* 0x0000001d06167227 */ /* 0x000fc800078e00ff */
[----:B------:R-:W-:Y:S02]  /*0be0*/  IMAD R5, R0, R5, R23 ;  /* 0x0000000500057224 */ /* 0x000fe400078e0217 */
[----:B------:R-:W-:-:S04]  /*0bf0*/  IMAD.MOV R23, RZ, RZ, -R22 ;  /* 0x000000ffff177224 */ /* 0x000fc800078e0a16 */
[----:B------:R-:W-:Y:S02]  /*0c00*/  IMAD R23, R18, R23, R29 ;  /* 0x0000001712177224 */ /* 0x000fe400078e021d */
[----:B------:R-:W-:-:S03]  /*0c10*/  @!P2 VIADD R24, R24, 0x1 ;  /* 0x000000011818a836 */ /* 0x000fc60000000000 */
[----:B------:R-:W-:Y:S01]  /*0c20*/  ISETP.GT.U32.AND P2, PT, R14, R23, PT ;  /* 0x000000170e00720c */ /* 0x000fe20003f44070 */
[----:B------:R-:W-:-:S04]  /*0c30*/  @P3 VIADD R24, R24, 0x1 ;  /* 0x0000000118183836 */ /* 0x000fc80000000000 */
[----:B------:R-:W-:-:S05]  /*0c40*/  @!P4 IMAD.MOV R24, RZ, RZ, -R24 ;  /* 0x000000ffff18c224 */ /* 0x000fca00078e0a18 */
[----:B------:R-:W-:Y:S01]  /*0c50*/  SEL R29, R16, R24, !P1 ;  /* 0x00000018101d7207 */ /* 0x000fe20004800000 */
[----:B------:R-:W-:Y:S02]  /*0c60*/  IMAD R5, R8, R3, R5 ;  /* 0x0000000308057224 */ /* 0x000fe400078e0205 */
[----:B------:R-:W-:Y:S01]  /*0c70*/  @!P2 IMAD.IADD R23, R23, 0x1, -R18 ;  /* 0x000000011717a824 */ /* 0x000fe200078e0a12 */
[----:B------:R-:W-:Y:S01]  /*0c80*/  IADD3 R3, P4, PT, R17, UR5, RZ ;  /* 0x0000000511037c10 */ /* 0x000fe2000ff9e0ff */
[----:B------:R-:W-:-:S03]  /*0c90*/  IMAD.MOV R2, RZ, RZ, -R29 ;  /* 0x000000ffff027224 */ /* 0x000fc600078e0a1d */
[----:B------:R-:W-:Y:S01]  /*0ca0*/  ISETP.GE.U32.AND P3, PT, R23, R14, PT ;  /* 0x0000000e1700720c */ /* 0x000fe20003f66070 */
[----:B------:R-:W-:Y:S01]  /*0cb0*/  IMAD R25, R0, R2, R25 ;  /* 0x0000000200197224 */ /* 0x000fe200078e0219 */
[----:B------:R-:W-:Y:S02]  /*0cc0*/  LEA.HI.X.SX32 R24, R17, UR11, 0x1, P4 ;  /* 0x0000000b11187c11 */ /* 0x000fe4000a0f0eff */
[----:B------:R-:W-:Y:S02]  /*0cd0*/  LEA R2, P4, R3, UR12, 0x2 ;  /* 0x0000000c03027c11 */ /* 0x000fe4000f8810ff */
[----:B------:R-:W-:Y:S02]  /*0ce0*/  LOP3.LUT R23, R27, R0, RZ, 0x3c, !PT ;  /* 0x000000001b177212 */ /* 0x000fe400078e3cff */
[----:B------:R-:W-:Y:S01]  /*0cf0*/  LEA.HI.X R3, R3, UR13, R24, 0x2, P4 ;  /* 0x0000000d03037c11 */ /* 0x000fe2000a0f1418 */
[----:B------:R-:W-:Y:S01]  /*0d00*/  @!P2 VIADD R22, R22, 0x1 ;  /* 0x000000011616a836 */ /* 0x000fe20000000000 */
[----:B------:R-:W-:-:S03]  /*0d10*/  ISETP.GE.AND P4, PT, R23, RZ, PT ;  /* 0x000000ff1700720c */ /* 0x000fc60003f86270 */
[----:B------:R-:W-:-:S04]  /*0d20*/  @P3 VIADD R22, R22, 0x1 ;  /* 0x0000000116163836 */ /* 0x000fc80000000000 */
[----:B------:R-:W-:Y:S02]  /*0d30*/  IMAD.MOV.U32 R24, RZ, RZ, R22 ;  /* 0x000000ffff187224 */ /* 0x000fe400078e0016 */
[----:B------:R-:W-:Y:S01]  /*0d40*/  IMAD.IADD R23, R27, 0x1, R10 ;  /* 0x000000011b177824 */ /* 0x000fe200078e020a */
[----:B------:R0:W4:Y:S03]  /*0d50*/  LDG.E R22, desc[UR8][R2.64] ;  /* 0x0000000802167981 */ /* 0x000126000c1e1900 */
[----:B------:R-:W-:-:S05]  /*0d60*/  @!P4 IMAD.MOV R24, RZ, RZ, -R24 ;  /* 0x000000ffff18c224 */ /* 0x000fca00078e0a18 */
[----:B------:R-:W-:Y:S01]  /*0d70*/  SEL R24, R16, R24, !P1 ;  /* 0x0000001810187207 */ /* 0x000fe20004800000 */
[----:B------:R-:W-:Y:S01]  /*0d80*/  IMAD R29, R8, R29, R25 ;  /* 0x0000001d081d7224 */ /* 0x000fe200078e0219 */
[----:B------:R-:W-:-:S03]  /*0d90*/  IABS R26, R23 ;  /* 0x00000017001a7213 */ /* 0x000fc60000000000 */
[----:B------:R-:W-:-:S04]  /*0da0*/  IMAD.MOV R25, RZ, RZ, -R24 ;  /* 0x000000ffff197224 */ /* 0x000fc800078e0a18 */
[----:B------:R-:W-:Y:S02]  /*0db0*/  IMAD R27, R0, R25, R27 ;  /* 0x00000019001b7224 */ /* 0x000fe400078e021b */
[----:B------:R-:W-:-:S04]  /*0dc0*/  IMAD.HI.U32 R25, R6, R26, RZ ;  /* 0x0000001a06197227 */ /* 0x000fc800078e00ff */
[----:B0-----:R-:W-:-:S04]  /*0dd0*/  IMAD.MOV R3, RZ, RZ, -R25 ;  /* 0x000000ffff037224 */ /* 0x001fc800078e0a19 */
[----:B------:R-:W-:-:S05]  /*0de0*/  IMAD R3, R18, R3, R26 ;  /* 0x0000000312037224 */ /* 0x000fca00078e021a */
[----:B------:R-:W-:Y:S02]  /*0df0*/  ISETP.GT.U32.AND P3, PT, R14, R3, PT ;  /* 0x000000030e00720c */ /* 0x000fe40003f64070 */
[----:B------:R-:W-:-:S11]  /*0e00*/  LOP3.LUT R2, R23, R0, RZ, 0x3c, !PT ;  /* 0x0000000017027212 */ /* 0x000fd600078e3cff */
[----:B------:R-:W-:-:S05]  /*0e10*/  @!P3 IMAD.IADD R3, R3, 0x1, -R18 ;  /* 0x000000010303b824 */ /* 0x000fca00078e0a12 */
[----:B------:R-:W-:Y:S02]  /*0e20*/  ISETP.GE.U32.AND P2, PT, R3, R14, PT ;  /* 0x0000000e0300720c */ /* 0x000fe40003f46070 */
[C---:B------:R-:W-:Y:S02]  /*0e30*/  IADD3 R3, P5, PT, R19.reuse, UR5, RZ ;  /* 0x0000000513037c10 */ /* 0x040fe4000ffbe0ff */
[----:B------:R-:W-:Y:S02]  /*0e40*/  ISETP.GE.AND P4, PT, R2, RZ, PT ;  /* 0x000000ff0200720c */ /* 0x000fe40003f86270 */
[----:B------:R-:W-:Y:S02]  /*0e50*/  LEA.HI.X.SX32 R18, R19, UR11, 0x1, P5 ;  /* 0x0000000b13127c11 */ /* 0x000fe4000a8f0eff */
[----:B------:R-:W-:-:S04]  /*0e60*/  LEA R2, P5, R3, UR12, 0x2 ;  /* 0x0000000c03027c11 */ /* 0x000fc8000f8a10ff */
[----:B------:R-:W-:-:S05]  /*0e70*/  LEA.HI.X R3, R3, UR13, R18, 0x2, P5 ;  /* 0x0000000d03037c11 */ /* 0x000fca000a8f1412 */
[----:B------:R0:W5:Y:S01]  /*0e80*/  LDG.E R2, desc[UR8][R2.64] ;  /* 0x0000000802027981 */ /* 0x000162000c1e1900 */
[----:B------:R-:W-:-:S04]  /*0e90*/  @!P3 VIADD R25, R25, 0x1 ;  /* 0x000000011919b836 */ /* 0x000fc80000000000 */
        /* <DEDUP_REMOVED lines=8> */
[----:B------:R-:W-:Y:S02]  /*0f20*/  LEA R29, R29, UR6, 0x2 ;  /* 0x000000061d1d7c11 */ /* 0x000fe4000f8e10ff */
[----:B0-----:R-:W-:Y:S02]  /*0f30*/  LEA R3, R24, UR6, 0x2 ;  /* 0x0000000618037c11 */ /* 0x001fe4000f8e10ff */
[----:B------:R-:W-:Y:S01]  /*0f40*/  LEA R25, R16, UR6, 0x2 ;  /* 0x0000000610197c11 */ /* 0x000fe2000f8e10ff */
[----:B---3--:R0:W-:Y:S01]  /*0f50*/  STS [R5], R20 ;  /* 0x0000001405007388 */ /* 0x0081e20000000800 */
        /* <DEDUP_REMOVED lines=9> */
[----:B0-----:R-:W-:Y:S01]  /*0ff0*/  IMAD.IADD R5, R23, 0x1, R10 ;  /* 0x0000000117057824 */ /* 0x001fe200078e020a */
[----:B--2---:R0:W-:Y:S04]  /*1000*/  STS [R29], R4 ;  /* 0x000000041d007388 */ /* 0x0041e80000000800 */
[----:B----4-:R0:W-:Y:S04]  /*1010*/  STS [R3], R22 ;  /* 0x0000001603007388 */ /* 0x0101e80000000800 */
[----:B-----5:R0:W-:Y:S01]  /*1020*/  STS [R25], R2 ;  /* 0x0000000219007388 */ /* 0x0201e20000000800 */
[----:B------:R-:W-:Y:S05]  /*1030*/  @P1 BRA `(.L_x_52) ;  /* 0xfffffff000901947 */ /* 0x000fea000383ffff */
.L_x_51:
[----:B------:R-:W-:Y:S05]  /*1040*/  @!P0 BRA `(.L_x_50) ;  /* 0x0000000c008c8947 */ /* 0x000fea0003800000 */
[----:B------:R-:W-:Y:S02]  /*1050*/  ISETP.GE.U32.AND P1, PT, R7, 0x4, PT ;  /* 0x000000040700780c */ /* 0x000fe40003f26070 */
[----:B------:R-:W-:-:S04]  /*1060*/  LOP3.LUT R19, R0, 0x3, RZ, 0xc0, !PT ;  /* 0x0000000300137812 */ /* 0x000fc800078ec0ff */
[----:B------:R-:W-:-:S07]  /*1070*/  ISETP.NE.AND P0, PT, R19, RZ, PT ;  /* 0x000000ff1300720c */ /* 0x000fce0003f05270 */
[----:B------:R-:W-:Y:S06]  /*1080*/  @!P1 BRA `(.L_x_53) ;  /* 0x0000000400c89947 */ /* 0x000fec0003800000 */
[----:B------:R-:W1:Y:S01]  /*1090*/  LDCU UR12, c[0x0][0x3a0] ;  /* 0x00007400ff0c77ac */ /* 0x000e620008000800 */
[C---:B0-2---:R-:W-:Y:S01]  /*10a0*/  IADD3 R2, P1, PT, R5.reuse, UR5, RZ ;  /* 0x0000000505027c10 */ /* 0x045fe2000ff3e0ff */
[----:B------:R-:W0:Y:S03]  /*10b0*/  LDCU.64 UR6, c[0x0][0x388] ;  /* 0x00007100ff0677ac */ /* 0x000e260008000a00 */
[C---:B------:R-:W-:Y:S01]  /*10c0*/  LEA.HI.X.SX32 R3, R5.reuse, UR11, 0x1, P1 ;  /* 0x0000000b05037c11 */ /* 0x040fe200088f0eff */
[----:B-1----:R-:W-:Y:S01]  /*10d0*/  VIADD R7, R5, UR12 ;  /* 0x0000000c05077c36 */ /* 0x002fe20008000000 */
[----:B0-----:R-:W-:-:S03]  /*10e0*/  LEA R16, P1, R2, UR6, 0x2 ;  /* 0x0000000602107c11 */ /* 0x001fc6000f8210ff */
        /* <DEDUP_REMOVED lines=15> */
[----:B------:R-:W2:Y:S04]  /*11e0*/  LDG.E R2, desc[UR8][R16.64] ;  /* 0x0000000810027981 */ /* 0x000ea8000c1e1900 */
[----:B------:R-:W3:Y:S04]  /*11f0*/  LDG.E R4, desc[UR8][R14.64] ;  /* 0x000000080e047981 */ /* 0x000ee8000c1e1900 */
[----:B------:R0:W4:Y:S04]  /*1200*/  LDG.E R6, desc[UR8][R12.64] ;  /* 0x000000080c067981 */ /* 0x000128000c1e1900 */
[----:B------:R1:W5:Y:S01]  /*1210*/  LDG.E R10, desc[UR8][R10.64] ;  /* 0x000000080a0a7981 */ /* 0x000362000c1e1900 */
        /* <DEDUP_REMOVED lines=67> */
[C---:B------:R-:W-:Y:S01]  /*1650*/  SEL R15, R17.reuse, R15, !P2 ;  /* 0x0000000f110f7207 */ /* 0x040fe20005000000 */
[----:B------:R-:W-:Y:S01]  /*1660*/  IMAD.MOV R16, RZ, RZ, -R13 ;  /* 0x000000ffff107224 */ /* 0x000fe200078e0a0d */
[----:B------:R-:W-:Y:S01]  /*1670*/  SEL R17, R17, R12, !P2 ;  /* 0x0000000c11117207 */ /* 0x000fe20005000000 */
[----:B------:R-:W-:-:S02]  /*1680*/  IMAD R5, R0, R14, R5 ;  /* 0x0000000e00057224 */ /* 0x000fc400078e0205 */
[----:B------:R-:W-:Y:S02]  /*1690*/  IMAD.MOV R12, RZ, RZ, -R15 ;  /* 0x000000ffff0c7224 */ /* 0x000fe400078e0a0f */
[----:B------:R-:W-:Y:S02]  /*16a0*/  IMAD.MOV R14, RZ, RZ, -R17 ;  /* 0x000000ffff0e7224 */ /* 0x000fe400078e0a11 */
[C---:B------:R-:W-:Y:S02]  /*16b0*/  IMAD R7, R0.reuse, R12, R7 ;  /* 0x0000000c00077224 */ /* 0x040fe400078e0207 */
[C---:B------:R-:W-:Y:S02]  /*16c0*/  IMAD R9, R0.reuse, R16, R9 ;  /* 0x0000001000097224 */ /* 0x040fe400078e0209 */
[----:B------:R-:W-:Y:S02]  /*16d0*/  IMAD R12, R0, R14, R3 ;  /* 0x0000000e000c7224 */ /* 0x000fe400078e0203 */
[----:B------:R-:W-:-:S02]  /*16e0*/  IMAD R5, R8, R11, R5 ;  /* 0x0000000b08057224 */ /* 0x000fc400078e0205 */
        /* <DEDUP_REMOVED lines=8> */
[----:B--2---:R1:W-:Y:S04]  /*1770*/  STS [R7], R2 ;  /* 0x0000000207007388 */ /* 0x0043e80000000800 */
[----:B---3--:R1:W-:Y:S04]  /*1780*/  STS [R15], R4 ;  /* 0x000000040f007388 */ /* 0x0083e80000000800 */
[----:B----4-:R1:W-:Y:S04]  /*1790*/  STS [R9], R6 ;  /* 0x0000000609007388 */ /* 0x0103e80000000800 */
[----:B-----5:R1:W-:Y:S02]  /*17a0*/  STS [R11], R10 ;  /* 0x0000000a0b007388 */ /* 0x0203e40000000800 */
.L_x_53:
        /* <DEDUP_REMOVED lines=16> */
[----:B------:R0:W2:Y:S04]  /*18b0*/  LDG.E R2, desc[UR8][R10.64] ;  /* 0x000000080a027981 */ /* 0x0000a8000c1e1900 */
[----:B------:R1:W3:Y:S01]  /*18c0*/  LDG.E R4, desc[UR8][R6.64] ;  /* 0x0000000806047981 */ /* 0x0002e2000c1e1900 */
        /* <DEDUP_REMOVED lines=47> */
[----:B------:R-:W-:-:S03]  /*1bc0*/  IMAD R6, R8, R9, R6 ;  /* 0x0000000908067224 */ /* 0x000fc600078e0206 */
[----:B------:R-:W-:Y:S01]  /*1bd0*/  LEA R7, R5, UR6, 0x2 ;  /* 0x0000000605077c11 */ /* 0x000fe2000f8e10ff */
[----:B------:R-:W-:Y:S01]  /*1be0*/  VIADD R5, R3, UR12 ;  /* 0x0000000c03057c36 */ /* 0x000fe20008000000 */
[----:B------:R-:W-:-:S03]  /*1bf0*/  LEA R9, R6, UR6, 0x2 ;  /* 0x0000000606097c11 */ /* 0x000fc6000f8e10ff */
[----:B--2---:R0:W-:Y:S04]  /*1c00*/  STS [R7], R2 ;  /* 0x0000000207007388 */ /* 0x0041e80000000800 */
[----:B---3--:R0:W-:Y:S02]  /*1c10*/  STS [R9], R4 ;  /* 0x0000000409007388 */ /* 0x0081e40000000800 */
.L_x_54:
[----:B------:R-:W-:Y:S05]  /*1c20*/  @P0 BRA `(.L_x_50) ;  /* 0x0000000000940947 */ /* 0x000fea0003800000 */
[----:B------:R-:W1:Y:S01]  /*1c30*/  LDCU.64 UR6, c[0x0][0x388] ;  /* 0x00007100ff0677ac */ /* 0x000e620008000a00 */
[----:B--2---:R-:W-:-:S04]  /*1c40*/  IADD3 R3, P0, PT, R5, UR5, RZ ;  /* 0x0000000505037c10 */ /* 0x004fc8000ff1e0ff */
[----:B0-----:R-:W-:Y:S02]  /*1c50*/  LEA.HI.X.SX32 R4, R5, UR11, 0x1, P0 ;  /* 0x0000000b05047c11 */ /* 0x001fe400080f0eff */
[----:B-1----:R-:W-:-:S04]  /*1c60*/  LEA R2, P0, R3, UR6, 0x2 ;  /* 0x0000000603027c11 */ /* 0x002fc8000f8010ff */
[----:B------:R-:W-:-:S05]  /*1c70*/  LEA.HI.X R3, R3, UR7, R4, 0x2, P0 ;  /* 0x0000000703037c11 */ /* 0x000fca00080f1404 */
[----:B------:R0:W2:Y:S01]  /*1c80*/  LDG.E R4, desc[UR8][R2.64] ;  /* 0x0000000802047981 */ /* 0x0000a2000c1e1900 */
        /* <DEDUP_REMOVED lines=29> */
[----:B------:R-:W-:-:S05]  /*1e60*/  LEA R5, R5, UR5, 0x2 ;  /* 0x0000000505057c11 */ /* 0x000fca000f8e10ff */
[----:B--2---:R3:W-:Y:S02]  /*1e70*/  STS [R5], R4 ;  /* 0x0000000405007388 */ /* 0x0047e40000000800 */
.L_x_50:
[----:B--23--:R-:W1:Y:S01]  /*1e80*/  S2R R5, SR_TID.X ;  /* 0x0000000000057919 */ /* 0x00ce620000002100 */
[----:B0-----:R-:W4:Y:S08]  /*1e90*/  LDC R3, c[0x0][0x3a0] ;  /* 0x0000e800ff037b82 */ /* 0x001f300000000800 */
[----:B------:R-:W-:Y:S01]  /*1ea0*/  BAR.SYNC.DEFER_BLOCKING 0x0 ;  /* 0x0000000000007b1d */ /* 0x000fe20000010000 */
[----:B------:R-:W-:Y:S01]  /*1eb0*/  ISETP.GE.AND P0, PT, R0, 0x1, PT ;  /* 0x000000010000780c */ /* 0x000fe20003f06270 */
[----:B-1----:R-:W-:-:S04]  /*1ec0*/  VIADD R2, R5, UR4 ;  /* 0x0000000405027c36 */ /* 0x002fc80008000000 */
        /* <DEDUP_REMOVED lines=28> */
.L_x_56:
[----:B--2---:R-:W0:Y:S01]  /*2090*/  LDS R24, [R6+-0x10] ;  /* 0xfffff00006187984 */ /* 0x004e220000000800 */
[----:B------:R-:W-:Y:S01]  /*20a0*/  IADD3 R14, P1, PT, R2, R12, RZ ;  /* 0x0000000c020e7210 */ /* 0x000fe20007f3e0ff */
[----:B------:R-:W-:Y:S01]  /*20b0*/  VIADD R10, R10, 0x8 ;  /* 0x000000080a0a7836 */ /* 0x000fe20000000000 */
[----:B------:R-:W-:Y:S01]  /*20c0*/  IADD3 R15, P2, PT, R2, R29, RZ ;  /* 0x0000001d020f7210 */ /* 0x000fe20007f5e0ff */
[----:B------:R-:W1:Y:S01]  /*20d0*/  LDS R22, [R6+-0xc] ;  /* 0xfffff40006167984 */ /* 0x000e620000000800 */
[-C--:B------:R-:W-:Y:S02]  /*20e0*/  LEA.HI.X.SX32 R17, R12, R5.reuse, 0x1, P1 ;  /* 0x000000050c117211 */ /* 0x080fe400008f0eff */
[----:B------:R-:W-:Y:S01]  /*20f0*/  LEA R18, P1, R14, UR6, 0x2 ;  /* 0x000000060e127c11 */ /* 0x000fe2000f8210ff */
[----:B------:R-:W2:Y:S01]  /*2100*/  LDS R20, [R6+-0x8] ;  /* 0xfffff80006147984 */ /* 0x000ea20000000800 */
[----:B------:R-:W-:Y:S01]  /*2110*/  LEA.HI.X.SX32 R16, R29, R5, 0x1, P2 ;  /* 0x000000051d107211 */ /* 0x000fe200010f0eff */
[----:B------:R-:W-:Y:S01]  /*2120*/  IMAD R29, R8, 0x8, R29 ;  /* 0x00000008081d7824 */ /* 0x000fe200078e021d */
[----:B------:R-:W-:Y:S01]  /*2130*/  LEA.HI.X R19, R14, UR7, R17, 0x2, P1 ;  /* 0x000000070e137c11 */ /* 0x000fe200088f1411 */
[----:B------:R-:W3:Y:S01]  /*2140*/  LDS R21, [R6+-0x4] ;  /* 0xfffffc0006157984 */ /* 0x000ee20000000800 */
[----:B------:R-:W-:-:S03]  /*2150*/  LEA R14, P1, R15, UR6, 0x2 ;  /* 0x000000060f0e7c11 */ /* 0x000fc6000f8210ff */
[----:B------:R-:W4:Y:S01]  /*2160*/  LDS R26, [R6] ;  /* 0x00000000061a7984 */ /* 0x000f220000000800 */
[----:B------:R-:W-:Y:S02]  /*2170*/  LEA.HI.X R15, R15, UR7, R16, 0x2, P1 ;  /* 0x000000070f0f7c11 */ /* 0x000fe400088f1410 */
[----:B------:R-:W-:Y:S01]  /*2180*/  IADD3 R17, P1, PT, R2, R9, RZ ;  /* 0x0000000902117210 */ /* 0x000fe20007f3e0ff */
[----:B------:R-:W5:Y:S04]  /*2190*/  LDS R28, [R6+0x4] ;  /* 0x00000400061c7984 */ /* 0x000f680000000800 */
[----:B0-----:R-:W-:Y:S04]  /*21a0*/  STG.E desc[UR8][R18.64], R24 ;  /* 0x0000001812007986 */ /* 0x001fe8000c101908 */
[----:B-1----:R0:W-:Y:S04]  /*21b0*/  STG.E desc[UR8][R14.64], R22 ;  /* 0x000000160e007986 */ /* 0x0021e8000c101908 */
[----:B------:R-:W1:Y:S04]  /*21c0*/  LDS R22, [R6+0x8] ;  /* 0x0000080006167984 */ /* 0x000e680000000800 */
[----:B------:R2:W1:Y:S01]  /*21d0*/  LDS R24, [R6+0xc] ;  /* 0x00000c0006187984 */ /* 0x0004620000000800 */
[----:B0-----:R-:W-:Y:S01]  /*21e0*/  LEA.HI.X.SX32 R14, R9, R5, 0x1, P1 ;  /* 0x00000005090e7211 */ /* 0x001fe200008f0eff */
[----:B------:R-:W-:Y:S01]  /*21f0*/  IMAD R9, R8, 0x8, R9 ;  /* 0x0000000808097824 */ /* 0x000fe200078e0209 */
[----:B------:R-:W-:Y:S01]  /*2200*/  LEA R16, P1, R17, UR6, 0x2 ;  /* 0x0000000611107c11 */ /* 0x000fe2000f8210ff */
[----:B--2---:R-:W-:-:S03]  /*2210*/  VIADD R6, R6, 0x20 ;  /* 0x0000002006067836 */ /* 0x004fc60000000000 */
[----:B------:R-:W-:Y:S02]  /*2220*/  LEA.HI.X R17, R17, UR7, R14, 0x2, P1 ;  /* 0x0000000711117c11 */ /* 0x000fe400088f140e */
[----:B------:R-:W-:-:S03]  /*2230*/  IADD3 R14, P1, PT, R2, R11, RZ ;  /* 0x0000000b020e7210 */ /* 0x000fc60007f3e0ff */
[----:B------:R0:W-:Y:S01]  /*2240*/  STG.E desc[UR8][R16.64], R20 ;  /* 0x0000001410007986 */ /* 0x0001e2000c101908 */
[----:B------:R-:W-:Y:S01]  /*2250*/  LEA.HI.X.SX32 R15, R11, R5, 0x1, P1 ;  /* 0x000000050b0f7211 */ /* 0x000fe200008f0eff */
[----:B------:R-:W-:Y:S01]  /*2260*/  IMAD R11, R8, 0x8, R11 ;  /* 0x00000008080b7824 */ /* 0x000fe200078e020b */
[----:B------:R-:W-:-:S04]  /*2270*/  LEA R18, P1, R14, UR6, 0x2 ;  /* 0x000000060e127c11 */ /* 0x000fc8000f8210ff */
[----:B------:R-:W-:Y:S02]  /*2280*/  LEA.HI.X R19, R14, UR7, R15, 0x2, P1 ;  /* 0x000000070e137c11 */ /* 0x000fe400088f140f */
[C---:B------:R-:W-:Y:S02]  /*2290*/  IADD3 R15, P1, PT, R2.reuse, R13, RZ ;  /* 0x0000000d020f7210 */ /* 0x040fe40007f3e0ff */
[----:B0-----:R-:W-:Y:S01]  /*22a0*/  IADD3 R17, P2, PT, R2, R23, RZ ;  /* 0x0000001702117210 */ /* 0x001fe20007f5e0ff */
[----:B---3--:R-:W-:Y:S01]  /*22b0*/  STG.E desc[UR8][R18.64], R21 ;  /* 0x0000001512007986 */ /* 0x008fe2000c101908 */
[-C--:B------:R-:W-:Y:S01]  /*22c0*/  LEA.HI.X.SX32 R16, R13, R5.reuse, 0x1, P1 ;  /* 0x000000050d107211 */ /* 0x080fe200008f0eff */
[C---:B------:R-:W-:Y:S01]  /*22d0*/  IMAD R13, R8.reuse, 0x8, R13 ;  /* 0x00000008080d7824 */ /* 0x040fe200078e020d */
[----:B------:R-:W-:Y:S02]  /*22e0*/  LEA R14, P1, R15, UR6, 0x2 ;  /* 0x000000060f0e7c11 */ /* 0x000fe4000f8210ff */
[----:B------:R-:W-:Y:S01]  /*22f0*/  LEA.HI.X.SX32 R20, R23, R5, 0x1, P2 ;  /* 0x0000000517147211 */ /* 0x000fe200010f0eff */
[----:B------:R-:W-:Y:S01]  /*2300*/  IMAD R23, R8, 0x8, R23 ;  /* 0x0000000808177824 */ /* 0x000fe200078e0217 */
[----:B------:R-:W-:-:S02]  /*2310*/  LEA.HI.X R15, R15, UR7, R16, 0x2, P1 ;  /* 0x000000070f0f7c11 */ /* 0x000fc400088f1410 */
[----:B------:R-:W-:-:S03]  /*2320*/  LEA R16, P1, R17, UR6, 0x2 ;  /* 0x0000000611107c11 */ /* 0x000fc6000f8210ff */
[----:B----4-:R0:W-:Y:S01]  /*2330*/  STG.E desc[UR8][R14.64], R26 ;  /* 0x0000001a0e007986 */ /* 0x0101e2000c101908 */
[----:B------:R-:W-:-:S05]  /*2340*/  LEA.HI.X R17, R17, UR7, R20, 0x2, P1 ;  /* 0x0000000711117c11 */ /* 0x000fca00088f1414 */
[----:B-----5:R2:W-:Y:S01]  /*2350*/  STG.E desc[UR8][R16.64], R28 ;  /* 0x0000001c10007986 */ /* 0x0205e2000c101908 */
[C---:B0-----:R-:W-:Y:S02]  /*2360*/  IADD3 R14, P1, PT, R2.reuse, R25, RZ ;  /* 0x00000019020e7210 */ /* 0x041fe40007f3e0ff */
[----:B------:R-:W-:Y:S02]  /*2370*/  IADD3 R15, P2, PT, R2, R27, RZ ;  /* 0x0000001b020f7210 */ /* 0x000fe40007f5e0ff */
[-C--:B------:R-:W-:Y:S01]  /*2380*/  LEA.HI.X.SX32 R19, R25, R5.reuse, 0x1, P1 ;  /* 0x0000000519137211 */ /* 0x080fe200008f0eff */
[----:B------:R-:W-:Y:S01]  /*2390*/  IMAD R25, R8, 0x8, R25 ;  /* 0x0000000808197824 */ /* 0x000fe200078e0219 */
[----:B------:R-:W-:Y:S02]  /*23a0*/  LEA R18, P1, R14, UR6, 0x2 ;  /* 0x000000060e127c11 */ /* 0x000fe4000f8210ff */
[----:B------:R-:W-:Y:S01]  /*23b0*/  LEA.HI.X.SX32 R21, R27, R5, 0x1, P2 ;  /* 0x000000051b157211 */ /* 0x000fe200010f0eff */
[----:B------:R-:W-:Y:S01]  /*23c0*/  IMAD R27, R8, 0x8, R27 ;  /* 0x00000008081b7824 */ /* 0x000fe200078e021b */
[----:B------:R-:W-:-:S02]  /*23d0*/  LEA R20, P2, R15, UR6, 0x2 ;  /* 0x000000060f147c11 */ /* 0x000fc4000f8410ff */
[----:B------:R-:W-:Y:S02]  /*23e0*/  LEA.HI.X R19, R14, UR7, R19, 0x2, P1 ;  /* 0x000000070e137c11 */ /* 0x000fe400088f1413 */
[----:B------:R-:W-:Y:S02]  /*23f0*/  ISETP.NE.AND P1, PT, R10, RZ, PT ;  /* 0x000000ff0a00720c */ /* 0x000fe40003f25270 */
[----:B------:R-:W-:Y:S01]  /*2400*/  LEA.HI.X R21, R15, UR7, R21, 0x2, P2 ;  /* 0x000000070f157c11 */ /* 0x000fe200090f1415 */
[C---:B------:R-:W-:Y:S01]  /*2410*/  IMAD R15, R8.reuse, 0x2, R12 ;  /* 0x00000002080f7824 */ /* 0x040fe200078e020c */
[----:B-1----:R2:W-:Y:S03]  /*2420*/  STG.E desc[UR8][R18.64], R22 ;  /* 0x0000001612007986 */ /* 0x0025e6000c101908 */
[C---:B------:R-:W-:Y:S01]  /*2430*/  IMAD R15, R8.reuse, 0x2, R15 ;  /* 0x00000002080f7824 */ /* 0x040fe200078e020f */
[----:B------:R2:W-:Y:S03]  /*2440*/  STG.E desc[UR8][R20.64], R24 ;  /* 0x0000001814007986 */ /* 0x0005e6000c101908 */
[----:B------:R-:W-:-:S04]  /*2450*/  IMAD R15, R8, 0x2, R15 ;  /* 0x00000002080f7824 */ /* 0x000fc800078e020f */
[----:B------:R-:W-:Y:S01]  /*2460*/  IMAD R12, R8, 0x2, R15 ;  /* 0x00000002080c7824 */ /* 0x000fe200078e020f */
[----:B------:R-:W-:Y:S06]  /*2470*/  @P1 BRA `(.L_x_56) ;  /* 0xfffffffc00041947 */ /* 0x000fec000383ffff */
.L_x_55:
[----:B------:R-:W-:Y:S05]  /*2480*/  @!P0 EXIT ;  /* 0x000000000000894d */ /* 0x000fea0003800000 */
[----:B------:R-:W-:Y:S02]  /*2490*/  ISETP.GE.U32.AND P1, PT, R3, 0x4, PT ;  /* 0x000000040300780c */ /* 0x000fe40003f26070 */
[----:B--2---:R-:W-:-:S04]  /*24a0*/  LOP3.LUT R20, R0, 0x3, RZ, 0xc0, !PT ;  /* 0x0000000300147812 */ /* 0x004fc800078ec0ff */
        /* <DEDUP_REMOVED lines=13> */
[----:B------:R-:W3:Y:S04]  /*2580*/  LDS R19, [R6+0x4] ;  /* 0x0000040006137984 */ /* 0x000ee80000000800 */
[----:B------:R-:W4:Y:S04]  /*2590*/  LDS R13, [R6+0x8] ;  /* 0x00000800060d7984 */ /* 0x000f280000000800 */
[----:B------:R5:W4:Y:S01]  /*25a0*/  LDS R23, [R6+0xc] ;  /* 0x00000c0006177984 */ /* 0x000b220000000800 */
[----:B--2---:R-:W-:Y:S01]  /*25b0*/  LEA R8, P1, R9, UR4, 0x2 ;  /* 0x0000000409087c11 */ /* 0x004fe2000f8210ff */
[----:B0-----:R-:W-:-:S03]  /*25c0*/  IMAD.IADD R10, R12, 0x1, R3 ;  /* 0x000000010c0a7824 */ /* 0x001fc600078e0203 */
[----:B------:R-:W-:Y:S01]  /*25d0*/  LEA.HI.X R9, R9, UR5, R14, 0x2, P1 ;  /* 0x0000000509097c11 */ /* 0x000fe200088f140e */
[----:B------:R-:W-:Y:S01]  /*25e0*/  IMAD.IADD R12, R10, 0x1, R3 ;  /* 0x000000010a0c7824 */ /* 0x000fe200078e0203 */
[----:B------:R-:W-:-:S03]  /*25f0*/  IADD3 R11, P2, PT, R2, R10, RZ ;  /* 0x0000000a020b7210 */ /* 0x000fc60007f5e0ff */
[----:B------:R-:W-:Y:S01]  /*2600*/  IMAD.IADD R18, R12, 0x1, R3 ;  /* 0x000000010c127824 */ /* 0x000fe200078e0203 */
[-C--:B------:R-:W-:Y:S02]  /*2610*/  LEA.HI.X.SX32 R16, R10, R5.reuse, 0x1, P2 ;  /* 0x000000050a107211 */ /* 0x080fe400010f0eff */
[C---:B------:R-:W-:Y:S02]  /*2620*/  IADD3 R15, P3, PT, R2.reuse, R12, RZ ;  /* 0x0000000c020f7210 */ /* 0x040fe40007f7e0ff */
[----:B------:R-:W-:Y:S02]  /*2630*/  LEA R10, P1, R11, UR4, 0x2 ;  /* 0x000000040b0a7c11 */ /* 0x000fe4000f8210ff */
[----:B-----5:R-:W-:Y:S02]  /*2640*/  IADD3 R6, P4, PT, R2, R18, RZ ;  /* 0x0000001202067210 */ /* 0x020fe40007f9e0ff */
[----:B------:R-:W-:Y:S02]  /*2650*/  LEA.HI.X.SX32 R12, R12, R5, 0x1, P3 ;  /* 0x000000050c0c7211 */ /* 0x000fe400018f0eff */
[----:B------:R-:W-:Y:S01]  /*2660*/  LEA R14, P2, R15, UR4, 0x2 ;  /* 0x000000040f0e7c11 */ /* 0x000fe2000f8410ff */
[----:B-1----:R0:W-:Y:S01]  /*2670*/  STG.E desc[UR8][R8.64], R21 ;  /* 0x0000001508007986 */ /* 0x0021e2000c101908 */
[----:B------:R-:W-:-:S02]  /*2680*/  LEA.HI.X R11, R11, UR5, R16, 0x2, P1 ;  /* 0x000000050b0b7c11 */ /* 0x000fc400088f1410 */
[----:B------:R-:W-:Y:S02]  /*2690*/  LEA.HI.X.SX32 R17, R18, R5, 0x1, P4 ;  /* 0x0000000512117211 */ /* 0x000fe400020f0eff */
[----:B------:R-:W-:Y:S01]  /*26a0*/  LEA R16, P1, R6, UR4, 0x2 ;  /* 0x0000000406107c11 */ /* 0x000fe2000f8210ff */
[----:B---3--:R0:W-:Y:S01]  /*26b0*/  STG.E desc[UR8][R10.64], R19 ;  /* 0x000000130a007986 */ /* 0x0081e2000c101908 */
[----:B------:R-:W-:Y:S01]  /*26c0*/  LEA.HI.X R15, R15, UR5, R12, 0x2, P2 ;  /* 0x000000050f0f7c11 */ /* 0x000fe200090f140c */
[----:B------:R-:W-:Y:S01]  /*26d0*/  IMAD.IADD R12, R18, 0x1, R3 ;  /* 0x00000001120c7824 */ /* 0x000fe200078e0203 */
[----:B------:R-:W-:-:S03]  /*26e0*/  LEA.HI.X R17, R6, UR5, R17, 0x2, P1 ;  /* 0x0000000506117c11 */ /* 0x000fc600088f1411 */
[----:B----4-:R0:W-:Y:S04]  /*26f0*/  STG.E desc[UR8][R14.64], R13 ;  /* 0x0000000d0e007986 */ /* 0x0101e8000c101908 */
[----:B------:R0:W-:Y:S02]  /*2700*/  STG.E desc[UR8][R16.64], R23 ;  /* 0x0000001710007986 */ /* 0x0001e4000c101908 */
.L_x_57:
        /* <DEDUP_REMOVED lines=8> */
[----:B------:R-:W-:Y:S01]  /*2790*/  IADD3 R6, P0, PT, R2, R12, RZ ;  /* 0x0000000c02067210 */ /* 0x000fe20007f1e0ff */
[----:B------:R-:W-:-:S03]  /*27a0*/  VIADD R7, R7, 0x2 ;  /* 0x0000000207077836 */ /* 0x000fc60000000000 */
[----:B0-----:R-:W-:Y:S01]  /*27b0*/  LEA.HI.X.SX32 R9, R12, R5, 0x1, P0 ;  /* 0x000000050c097211 */ /* 0x001fe200000f0eff */
        /* <DEDUP_REMOVED lines=12> */
[----:B------:R-:W-:Y:S01]  /*2880*/  LEA.HI.X R11, R11, UR5, R12, 0x2, P1 ;  /* 0x000000050b0b7c11 */ /* 0x000fe200088f140c */
[----:B------:R-:W-:Y:S02]  /*2890*/  IMAD.IADD R12, R14, 0x1, R13 ;  /* 0x000000010e0c7824 */ /* 0x000fe400078e020d */
[----:B0-----:R1:W-:Y:S04]  /*28a0*/  STG.E desc[UR8][R8.64], R3 ;  /* 0x0000000308007986 */ /* 0x0013e8000c101908 */
[----:B--2---:R1:W-:Y:S02]  /*28b0*/  STG.E desc[UR8][R10.64], R15 ;  /* 0x0000000f0a007986 */ /* 0x0043e4000c101908 */
.L_x_58:
[----:B------:R-:W-:Y:S05]  /*28c0*/  @P2 EXIT ;  /* 0x000000000000294d */ /* 0x000fea0003800000 */
[----:B------:R-:W2:Y:S01]  /*28d0*/  S2UR UR5, SR_CgaCtaId ;  /* 0x00000000000579c3 */ /* 0x000ea20000008800 */
[----:B------:R-:W-:Y:S01]  /*28e0*/  UMOV UR4, 0x400 ;  /* 0x0000040000047882 */ /* 0x000fe20000000000 */
[----:B------:R-:W-:Y:S01]  /*28f0*/  IMAD.IADD R4, R4, 0x1, R7 ;  /* 0x0000000104047824 */ /* 0x000fe200078e0207 */
[----:B------:R-:W-:-:S04]  /*2900*/  IADD3 R0, P0, PT, R2, R12, RZ ;  /* 0x0000000c02007210 */ /* 0x000fc80007f1e0ff */
[----:B------:R-:W-:Y:S01]  /*2910*/  LEA.HI.X.SX32 R5, R12, R5, 0x1, P0 ;  /* 0x000000050c057211 */ /* 0x000fe200000f0eff */
[----:B--2---:R-:W-:-:S06]  /*2920*/  ULEA UR4, UR5, UR4, 0x18 ;  /* 0x0000000405047291 */ /* 0x004fcc000f8ec0ff */
[----:B------:R-:W-:-:S05]  /*2930*/  LEA R4, R4, UR4, 0x2 ;  /* 0x0000000404047c11 */ /* 0x000fca000f8e10ff */
[----:B------:R-:W2:Y:S01]  /*2940*/  LDS R7, [R4] ;  /* 0x0000000004077984 */ /* 0x000ea20000000800 */
[----:B------:R-:W3:Y:S02]  /*2950*/  LDCU.64 UR4, c[0x0][0x380] ;  /* 0x00007000ff0477ac */ /* 0x000ee40008000a00 */
[----:B---3--:R-:W-:-:S04]  /*2960*/  LEA R2, P0, R0, UR4, 0x2 ;  /* 0x0000000400027c11 */ /* 0x008fc8000f8010ff */
[----:B-1----:R-:W-:-:S05]  /*2970*/  LEA.HI.X R3, R0, UR5, R5, 0x2, P0 ;  /* 0x0000000500037c11 */ /* 0x002fca00080f1405 */
[----:B--2---:R-:W-:Y:S01]  /*2980*/  STG.E desc[UR8][R2.64], R7 ;  /* 0x0000000702007986 */ /* 0x004fe2000c101908 */
[----:B------:R-:W-:Y:S05]  /*2990*/  EXIT ;  /* 0x000000000000794d */ /* 0x000fea0003800000 */
.L_x_59:
        /* <DEDUP_REMOVED lines=14> */
.L_x_83:


//--------------------- .text._ZN17fastertransformer12transpose102I6__halfEEvPT_PKS2_iiii --------------------------
	.section	.text._ZN17fastertransformer12transpose102I6__halfEEvPT_PKS2_iiii,"ax",@progbits
	.align	128
        .global         _ZN17fastertransformer12transpose102I6__halfEEvPT_PKS2_iiii
        .type           _ZN17fastertransformer12transpose102I6__halfEEvPT_PKS2_iiii,@function
        .size           _ZN17fastertransformer12transpose102I6__halfEEvPT_PKS2_iiii,(.L_x_84 - _ZN17fastertransformer12transpose102I6__halfEEvPT_PKS2_iiii)
        .other          _ZN17fastertransformer12transpose102I6__halfEEvPT_PKS2_iiii,@"STO_CUDA_ENTRY STV_DEFAULT"
_ZN17fastertransformer12transpose102I6__halfEEvPT_PKS2_iiii:
.text._ZN17fastertransformer12transpose102I6__halfEEvPT_PKS2_iiii:
[----:B------:R-:W-:Y:S08]  /*0000*/  LDC R1, c[0x0][0x37c] ;  /* 0x0000df00ff017b82 */ /* 0x000ff00000000800 */
[----:B------:R-:W0:Y:S01]  /*0010*/  S2UR UR4, SR_CTAID.X ;  /* 0x00000000000479c3 */ /* 0x000e220000002500 */
[----:B------:R-:W1:Y:S07]  /*0020*/  S2R R7, SR_TID.X ;  /* 0x0000000000077919 */ /* 0x000e6e0000002100 */
[----:B------:R-:W0:Y:S08]  /*0030*/  LDC.64 R2, c[0x0][0x390] ;  /* 0x0000e400ff027b82 */ /* 0x000e300000000a00 */
[----:B------:R-:W2:Y:S08]  /*0040*/  S2UR UR6, SR_CTAID.Y ;  /* 0x00000000000679c3 */ /* 0x000eb00000002600 */
[----:B------:R-:W1:Y:S08]  /*0050*/  LDC.64 R8, c[0x0][0x398] ;  /* 0x0000e600ff087b82 */ /* 0x000e700000000a00 */
[----:B------:R-:W3:Y:S01]  /*0060*/  LDC.64 R4, c[0x0][0x388] ;  /* 0x0000e200ff047b82 */ /* 0x000ee20000000a00 */
[----:B0-----:R-:W-:Y:S01]  /*0070*/  IMAD R0, R2, UR4, RZ ;  /* 0x0000000402007c24 */ /* 0x001fe2000f8e02ff */
[----:B------:R-:W0:Y:S03]  /*0080*/  LDCU.64 UR4, c[0x0][0x358] ;  /* 0x00006b00ff0477ac */ /* 0x000e260008000a00 */
[----:B--2---:R-:W-:-:S04]  /*0090*/  IMAD R2, R3, UR6, R0 ;  /* 0x0000000603027c24 */ /* 0x004fc8000f8e0200 */
[----:B-1----:R-:W-:-:S05]  /*00a0*/  IMAD R2, R7, R9, R2 ;  /* 0x0000000907027224 */ /* 0x002fca00078e0202 */
[----:B------:R-:W-:-:S05]  /*00b0*/  SHF.R.S32.HI R3, RZ, 0x1, R2 ;  /* 0x00000001ff037819 */ /* 0x000fca0000011402 */
[----:B---3--:R-:W-:Y:S02]  /*00c0*/  IMAD.WIDE R4, R3, 0x4, R4 ;  /* 0x0000000403047825 */ /* 0x008fe400078e0204 */
[----:B------:R-:W1:Y:S04]  /*00d0*/  LDC.64 R2, c[0x0][0x380] ;  /* 0x0000e000ff027b82 */ /* 0x000e680000000a00 */
[----:B0-----:R-:W2:Y:S01]  /*00e0*/  LDG.E R5, desc[UR4][R4.64] ;  /* 0x0000000404057981 */ /* 0x001ea2000c1e1900 */
[----:B------:R-:W-:-:S04]  /*00f0*/  IMAD R0, R7, R8, R0 ;  /* 0x0000000807007224 */ /* 0x000fc800078e0200 */
[----:B------:R-:W-:-:S05]  /*0100*/  IMAD R0, R9, UR6, R0 ;  /* 0x0000000609007c24 */ /* 0x000fca000f8e0200 */
[----:B------:R-:W-:-:S05]  /*0110*/  SHF.R.S32.HI R7, RZ, 0x1, R0 ;  /* 0x00000001ff077819 */ /* 0x000fca0000011400 */
[----:B-1----:R-:W-:-:S05]  /*0120*/  IMAD.WIDE R2, R7, 0x4, R2 ;  /* 0x0000000407027825 */ /* 0x002fca00078e0202 */
[----:B--2---:R-:W-:Y:S01]  /*0130*/  STG.E desc[UR4][R2.64], R5 ;  /* 0x0000000502007986 */ /* 0x004fe2000c101904 */
[----:B------:R-:W-:Y:S05]  /*0140*/  EXIT ;  /* 0x000000000000794d */ /* 0x000fea0003800000 */
.L_x_60:
        /* <DEDUP_REMOVED lines=11> */
.L_x_84:


//--------------------- .text._ZN17fastertransformer15prepareMatrixesI6__halfEEvPT_S3_S3_S3_S3_S3_PKS2_S5_S5_S5_S5_S5_S5_iiii --------------------------
	.section	.text._ZN17fastertransformer15prepareMatrixesI6__halfEEvPT_S3_S3_S3_S3_S3_PKS2_S5_S5_S5_S5_S5_S5_iiii,"ax",@progbits
	.align	128
        .global         _ZN17fastertransformer15prepareMatrixesI6__halfEEvPT_S3_S3_S3_S3_S3_PKS2_S5_S5_S5_S5_S5_S5_iiii
        .type           _ZN17fastertransformer15prepareMatrixesI6__halfEEvPT_S3_S3_S3_S3_S3_PKS2_S5_S5_S5_S5_S5_S5_iiii,@function
        .size           _ZN17fastertransformer15prepareMatrixesI6__halfEEvPT_S3_S3_S3_S3_S3_PKS2_S5_S5_S5_S5_S5_S5_iiii,(.L_x_85 - _ZN17fastertransformer15prepareMatrixesI6__halfEEvPT_S3_S3_S3_S3_S3_PKS2_S5_S5_S5_S5_S5_S5_iiii)
        .other          _ZN17fastertransformer15prepareMatrixesI6__halfEEvPT_S3_S3_S3_S3_S3_PKS2_S5_S5_S5_S5_S5_S5_iiii,@"STO_CUDA_ENTRY STV_DEFAULT"
_ZN17fastertransformer15prepareMatrixesI6__halfEEvPT_S3_S3_S3_S3_S3_PKS2_S5_S5_S5_S5_S5_S5_iiii:
.text._ZN17fastertransformer15prepareMatrixesI6__halfEEvPT_S3_S3_S3_S3_S3_PKS2_S5_S5_S5_S5_S5_S5_iiii:
[----:B------:R-:W-:Y:S01]  /*0000*/  LDC R1, c[0x0][0x37c] ;  /* 0x0000df00ff017b82 */ /* 0x000fe20000000800 */
[----:B------:R-:W0:Y:S01]  /*0010*/  S2R R9, SR_TID.X ;  /* 0x0000000000097919 */ /* 0x000e220000002100 */
[----:B------:R-:W1:Y:S01]  /*0020*/  LDCU UR6, c[0x0][0x3ec] ;  /* 0x00007d80ff0677ac */ /* 0x000e620008000800 */
[----:B0-----:R-:W-:-:S04]  /*0030*/  SHF.L.U32 R8, R9, 0x1, RZ ;  /* 0x0000000109087819 */ /* 0x001fc800000006ff */
[----:B-1----:R-:W-:-:S13]  /*0040*/  ISETP.GE.AND P0, PT, R8, UR6, PT ;  /* 0x0000000608007c0c */ /* 0x002fda000bf06270 */
[----:B------:R-:W-:Y:S05]  /*0050*/  @P0 EXIT ;  /* 0x000000000000094d */ /* 0x000fea0003800000 */
[----:B------:R-:W0:Y:S01]  /*0060*/  S2R R0, SR_CTAID.Y ;  /* 0x0000000000007919 */ /* 0x000e220000002600 */
[----:B------:R-:W0:Y:S01]  /*0070*/  LDCU UR7, c[0x0][0x3e8] ;  /* 0x00007d00ff0777ac */ /* 0x000e220008000800 */
[----:B------:R-:W1:Y:S01]  /*0080*/  LDC.64 R22, c[0x0][0x3d0] ;  /* 0x0000f400ff167b82 */ /* 0x000e620000000a00 */
[----:B------:R-:W2:Y:S01]  /*0090*/  S2R R2, SR_CTAID.X ;  /* 0x0000000000027919 */ /* 0x000ea20000002500 */
[----:B------:R-:W3:Y:S01]  /*00a0*/  LDCU.64 UR4, c[0x0][0x358] ;  /* 0x00006b00ff0477ac */ /* 0x000ee20008000a00 */
[----:B------:R-:W4:Y:S05]  /*00b0*/  LDCU UR8, c[0x0][0x3f0] ;  /* 0x00007e00ff0877ac */ /* 0x000f2a0008000800 */
[----:B------:R-:W5:Y:S08]  /*00c0*/  LDC.64 R12, c[0x0][0x3b0] ;  /* 0x0000ec00ff0c7b82 */ /* 0x000f700000000a00 */
[----:B------:R-:W4:Y:S08]  /*00d0*/  LDC.64 R24, c[0x0][0x3d8] ;  /* 0x0000f600ff187b82 */ /* 0x000f300000000a00 */
[----:B------:R-:W5:Y:S01]  /*00e0*/  LDC.64 R4, c[0x0][0x3e0] ;  /* 0x0000f800ff047b82 */ /* 0x000f620000000a00 */
[----:B-1----:R-:W-:-:S04]  /*00f0*/  IMAD.WIDE.U32 R22, R8, 0x2, R22 ;  /* 0x0000000208167825 */ /* 0x002fc800078e0016 */
[----:B0-----:R-:W-:Y:S02]  /*0100*/  IMAD R7, R0, UR7, RZ ;  /* 0x0000000700077c24 */ /* 0x001fe4000f8e02ff */
[----:B---3--:R-:W3:Y:S01]  /*0110*/  LDG.E.CONSTANT R22, desc[UR4][R22.64] ;  /* 0x0000000416167981 */ /* 0x008ee2000c1e9900 */
[----:B------:R-:W0:Y:S01]  /*0120*/  LDC R3, c[0x0][0x3f4] ;  /* 0x0000fd00ff037b82 */ /* 0x000e220000000800 */
[----:B--2---:R-:W-:-:S05]  /*0130*/  IMAD R10, R2, UR6, RZ ;  /* 0x00000006020a7c24 */ /* 0x004fca000f8e02ff */
[----:B------:R-:W-:Y:S01]  /*0140*/  IADD3 R27, PT, PT, R10, R7, R8 ;  /* 0x000000070a1b7210 */ /* 0x000fe20007ffe008 */
[----:B----4-:R-:W-:Y:S01]  /*0150*/  IMAD.WIDE.U32 R24, R8, 0x2, R24 ;  /* 0x0000000208187825 */ /* 0x010fe200078e0018 */
[----:B------:R-:W1:Y:S02]  /*0160*/  LDC.64 R18, c[0x0][0x380] ;  /* 0x0000e000ff127b82 */ /* 0x000e640000000a00 */
[----:B------:R-:W-:-:S03]  /*0170*/  SHF.R.S32.HI R27, RZ, 0x1, R27 ;  /* 0x00000001ff1b7819 */ /* 0x000fc6000001141b */
[----:B------:R-:W2:Y:S02]  /*0180*/  LDG.E.CONSTANT R24, desc[UR4][R24.64] ;  /* 0x0000000418187981 */ /* 0x000ea4000c1e9900 */
[----:B-----5:R-:W-:Y:S01]  /*0190*/  IMAD.WIDE R12, R27, 0x4, R12 ;  /* 0x000000041b0c7825 */ /* 0x020fe200078e020c */
[----:B------:R-:W4:Y:S03]  /*01a0*/  LDC.64 R16, c[0x0][0x3b8] ;  /* 0x0000ee00ff107b82 */ /* 0x000f260000000a00 */
[----:B------:R-:W-:Y:S01]  /*01b0*/  IMAD.WIDE.U32 R14, R8, 0x2, R4 ;  /* 0x00000002080e7825 */ /* 0x000fe200078e0004 */
[----:B------:R-:W3:Y:S04]  /*01c0*/  LDG.E R21, desc[UR4][R12.64] ;  /* 0x000000040c157981 */ /* 0x000ee8000c1e1900 */
[----:B------:R5:W2:Y:S01]  /*01d0*/  LDG.E.CONSTANT R26, desc[UR4][R14.64] ;  /* 0x000000040e1a7981 */ /* 0x000aa2000c1e9900 */
[----:B0-----:R-:W-:Y:S01]  /*01e0*/  IABS R11, R3 ;  /* 0x00000003000b7213 */ /* 0x001fe20000000000 */
[----:B------:R-:W0:Y:S03]  /*01f0*/  LDC.64 R28, c[0x0][0x398] ;  /* 0x0000e600ff1c7b82 */ /* 0x000e260000000a00 */
[----:B------:R-:W1:Y:S05]  /*0200*/  I2F.RP R6, R11 ;  /* 0x0000000b00067306 */ /* 0x000e6a0000209400 */
[----:B-----5:R-:W5:Y:S03]  /*0210*/  LDC.64 R14, c[0x0][0x390] ;  /* 0x0000e400ff0e7b82 */ /* 0x020f660000000a00 */
[----:B-1----:R-:W1:Y:S02]  /*0220*/  MUFU.RCP R6, R6 ;  /* 0x0000000600067308 */ /* 0x002e640000001000 */
[----:B-1----:R-:W-:-:S06]  /*0230*/  IADD3 R4, PT, PT, R6, 0xffffffe, RZ ;  /* 0x0ffffffe06047810 */ /* 0x002fcc0007ffe0ff */
[----:B------:R1:W4:Y:S02]  /*0240*/  F2I.FTZ.U32.TRUNC.NTZ R5, R4 ;  /* 0x0000000400057305 */ /* 0x000324000021f000 */
[----:B-1----:R-:W-:Y:S01]  /*0250*/  IMAD.MOV.U32 R4, RZ, RZ, RZ ;  /* 0x000000ffff047224 */ /* 0x002fe200078e00ff */
[----:B----4-:R-:W-:-:S05]  /*0260*/  IADD3 R12, PT, PT, RZ, -R5, RZ ;  /* 0x80000005ff0c7210 */ /* 0x010fca0007ffe0ff */
[----:B------:R-:W-:Y:S01]  /*0270*/  IMAD R13, R12, R11, RZ ;  /* 0x0000000b0c0d7224 */ /* 0x000fe200078e02ff */
[----:B------:R-:W-:-:S03]  /*0280*/  IABS R12, R8 ;  /* 0x00000008000c7213 */ /* 0x000fc60000000000 */
[----:B------:R-:W-:-:S06]  /*0290*/  IMAD.HI.U32 R5, R5, R13, R4 ;  /* 0x0000000d05057227 */ /* 0x000fcc00078e0004 */
[----:B------:R-:W-:-:S05]  /*02a0*/  IMAD.HI.U32 R5, R5, R12, RZ ;  /* 0x0000000c05057227 */ /* 0x000fca00078e00ff */
[----:B------:R-:W-:-:S05]  /*02b0*/  IADD3 R6, PT, PT, -R5, RZ, RZ ;  /* 0x000000ff05067210 */ /* 0x000fca0007ffe1ff */
[C---:B------:R-:W-:Y:S01]  /*02c0*/  IMAD R6, R11.reuse, R6, R12 ;  /* 0x000000060b067224 */ /* 0x040fe200078e020c */
[----:B------:R-:W-:Y:S01]  /*02d0*/  LOP3.LUT R4, R8, R3, RZ, 0x3c, !PT ;  /* 0x0000000308047212 */ /* 0x000fe200078e3cff */
[----:B------:R-:W1:Y:S03]  /*02e0*/  LDC.64 R12, c[0x0][0x388] ;  /* 0x0000e200ff0c7b82 */ /* 0x000e660000000a00 */
[----:B------:R-:W-:Y:S02]  /*02f0*/  ISETP.GT.U32.AND P2, PT, R11, R6, PT ;  /* 0x000000060b00720c */ /* 0x000fe40003f44070 */
[----:B------:R-:W-:-:S11]  /*0300*/  ISETP.GE.AND P1, PT, R4, RZ, PT ;  /* 0x000000ff0400720c */ /* 0x000fd60003f26270 */
[----:B------:R-:W-:-:S04]  /*0310*/  @!P2 IADD3 R6, PT, PT, R6, -R11, RZ ;  /* 0x8000000b0606a210 */ /* 0x000fc80007ffe0ff */
[----:B------:R-:W-:Y:S01]  /*0320*/  ISETP.GE.U32.AND P0, PT, R6, R11, PT ;  /* 0x0000000b0600720c */ /* 0x000fe20003f06070 */
[----:B------:R-:W-:Y:S01]  /*0330*/  @!P2 VIADD R5, R5, 0x1 ;  /* 0x000000010505a836 */ /* 0x000fe20000000000 */
[----:B------:R-:W-:-:S11]  /*0340*/  ISETP.NE.AND P2, PT, R3, RZ, PT ;  /* 0x000000ff0300720c */ /* 0x000fd60003f45270 */
[----:B------:R-:W-:-:S04]  /*0350*/  @P0 IADD3 R5, PT, PT, R5, 0x1, RZ ;  /* 0x0000000105050810 */ /* 0x000fc80007ffe0ff */
[----:B------:R-:W-:Y:S02]  /*0360*/  @!P1 IADD3 R5, PT, PT, -R5, RZ, RZ ;  /* 0x000000ff05059210 */ /* 0x000fe40007ffe1ff */
[----:B------:R-:W-:-:S04]  /*0370*/  @!P2 LOP3.LUT R5, RZ, R3, RZ, 0x33, !PT ;  /* 0x00000003ff05a212 */ /* 0x000fc800078e33ff */
[C---:B------:R-:W-:Y:S01]  /*0380*/  IADD3 R4, PT, PT, -R5.reuse, RZ, RZ ;  /* 0x000000ff05047210 */ /* 0x040fe20007ffe1ff */
[----:B------:R-:W-:Y:S02]  /*0390*/  IMAD R11, R2, R3, R7 ;  /* 0x00000003020b7224 */ /* 0x000fe400078e0207 */
[----:B------:R-:W-:Y:S02]  /*03a0*/  IMAD R20, R5, UR8, RZ ;  /* 0x0000000805147c24 */ /* 0x000fe4000f8e02ff */
[----:B------:R-:W-:-:S05]  /*03b0*/  IMAD R4, R3, R4, R8 ;  /* 0x0000000403047224 */ /* 0x000fca00078e0208 */
[----:B------:R-:W-:-:S04]  /*03c0*/  IADD3 R6, PT, PT, R4, R11, R20 ;  /* 0x0000000b04067210 */ /* 0x000fc80007ffe014 */
[----:B------:R-:W-:Y:S01]  /*03d0*/  SHF.R.S32.HI R6, RZ, 0x1, R6 ;  /* 0x00000001ff067819 */ /* 0x000fe20000011406 */
[----:B------:R-:W-:-:S04]  /*03e0*/  IMAD.WIDE R16, R27, 0x4, R16 ;  /* 0x000000041b107825 */ /* 0x000fc800078e0210 */
[----:B------:R-:W-:-:S04]  /*03f0*/  IMAD.WIDE R18, R6, 0x4, R18 ;  /* 0x0000000406127825 */ /* 0x000fc800078e0212 */
[----:B-1----:R-:W-:-:S04]  /*0400*/  IMAD.WIDE R12, R6, 0x4, R12 ;  /* 0x00000004060c7825 */ /* 0x002fc800078e020c */
[----:B-----5:R-:W-:-:S04]  /*0410*/  IMAD.WIDE R14, R6, 0x4, R14 ;  /* 0x00000004060e7825 */ /* 0x020fc800078e020e */
[C---:B---3--:R-:W-:Y:S02]  /*0420*/  HFMA2 R25, R21.reuse, 1, 1, R22 ;  /* 0x3c003c0015197831 */ /* 0x048fe40000000016 */
[C---:B--2---:R-:W-:Y:S02]  /*0430*/  HADD2 R23, R21.reuse, R24 ;  /* 0x0000001815177230 */ /* 0x044fe40000000000 */
[----:B------:R-:W-:Y:S01]  /*0440*/  HFMA2 R21, R21, 1, 1, R26 ;  /* 0x3c003c0015157831 */ /* 0x000fe2000000001a */
[----:B------:R1:W-:Y:S01]  /*0450*/  STG.E desc[UR4][R18.64], R25 ;  /* 0x0000001912007986 */ /* 0x0003e2000c101904 */
[----:B------:R-:W2:Y:S03]  /*0460*/  LDC.64 R26, c[0x0][0x3c0] ;  /* 0x0000f000ff1a7b82 */ /* 0x000ea60000000a00 */
[----:B------:R3:W-:Y:S04]  /*0470*/  STG.E desc[UR4][R12.64], R23 ;  /* 0x000000170c007986 */ /* 0x0007e8000c101904 */
[----:B------:R3:W-:Y:S04]  /*0480*/  STG.E desc[UR4][R14.64], R21 ;  /* 0x000000150e007986 */ /* 0x0007e8000c101904 */
[----:B------:R2:W4:Y:S01]  /*0490*/  LDG.E R22, desc[UR4][R16.64] ;  /* 0x0000000410167981 */ /* 0x000522000c1e1900 */
[----:B------:R-:W-:Y:S01]  /*04a0*/  LEA.HI R9, R10, R9, RZ, 0x1f ;  /* 0x000000090a097211 */ /* 0x000fe200078ff8ff */
[----:B0-----:R-:W-:Y:S01]  /*04b0*/  IMAD.WIDE R28, R6, 0x4, R28 ;  /* 0x00000004061c7825 */ /* 0x001fe200078e021c */
[----:B-1----:R-:W0:Y:S03]  /*04c0*/  LDC.64 R18, c[0x0][0x3a0] ;  /* 0x0000e800ff127b82 */ /* 0x002e260000000a00 */
[----:B--2---:R-:W-:Y:S01]  /*04d0*/  IMAD.WIDE.U32 R16, R9, 0x4, R26 ;  /* 0x0000000409107825 */ /* 0x004fe200078e001a */
[----:B------:R-:W-:Y:S01]  /*04e0*/  IADD3 R7, PT, PT, R4, R11, R7 ;  /* 0x0000000b04077210 */ /* 0x000fe20007ffe007 */
[----:B----4-:R3:W-:Y:S04]  /*04f0*/  STG.E desc[UR4][R28.64], R22 ;  /* 0x000000161c007986 */ /* 0x0107e8000c101904 */
[----:B------:R-:W2:Y:S01]  /*0500*/  LDG.E R24, desc[UR4][R16.64] ;  /* 0x0000000410187981 */ /* 0x000ea2000c1e1900 */
[----:B------:R-:W-:Y:S01]  /*0510*/  IMAD R20, R20, 0x2, R7 ;  /* 0x0000000214147824 */ /* 0x000fe200078e0207 */
[----:B------:R-:W-:-:S04]  /*0520*/  IADD3 R8, PT, PT, R10, UR7, R8 ;  /* 0x000000070a087c10 */ /* 0x000fc8000fffe008 */
[----:B------:R-:W-:Y:S02]  /*0530*/  SHF.R.S32.HI R7, RZ, 0x1, R20 ;  /* 0x00000001ff077819 */ /* 0x000fe40000011414 */
[----:B------:R-:W-:-:S03]  /*0540*/  SHF.R.S32.HI R11, RZ, 0x1, R8 ;  /* 0x00000001ff0b7819 */ /* 0x000fc60000011408 */
[----:B0-----:R-:W-:-:S04]  /*0550*/  IMAD.WIDE R6, R7, 0x4, R18 ;  /* 0x0000000407067825 */ /* 0x001fc800078e0212 */
[----:B------:R-:W-:Y:S01]  /*0560*/  IMAD.WIDE R26, R11, 0x4, R26 ;  /* 0x000000040b1a7825 */ /* 0x000fe200078e021a */
[----:B--2---:R3:W-:Y:S05]  /*0570*/  STG.E desc[UR4][R6.64], R24 ;  /* 0x0000001806007986 */ /* 0x0047ea000c101904 */
[----:B------:R-:W2:Y:S01]  /*0580*/  LDG.E R27, desc[UR4][R26.64] ;  /* 0x000000041a1b7981 */ /* 0x000ea2000c1e1900 */
[----:B------:R-:W-:Y:S02]  /*0590*/  IADD3 R20, PT, PT, R20, UR8, RZ ;  /* 0x0000000814147c10 */ /* 0x000fe4000fffe0ff */
[----:B------:R-:W-:Y:S02]  /*05a0*/  ISETP.GT.U32.AND P0, PT, R2, 0x1, PT ;  /* 0x000000010200780c */ /* 0x000fe40003f04070 */
[----:B------:R-:W-:-:S05]  /*05b0*/  SHF.R.S32.HI R11, RZ, 0x1, R20 ;  /* 0x00000001ff0b7819 */ /* 0x000fca0000011414 */
[----:B------:R-:W-:-:S05]  /*05c0*/  IMAD.WIDE R18, R11, 0x4, R18 ;  /* 0x000000040b127825 */ /* 0x000fca00078e0212 */
[----:B--2---:R3:W-:Y:S01]  /*05d0*/  STG.E desc[UR4][R18.64], R27 ;  /* 0x0000001b12007986 */ /* 0x0047e2000c101904 */
[----:B------:R-:W-:Y:S05]  /*05e0*/  @P0 EXIT ;  /* 0x000000000000094d */ /* 0x000fea0003800000 */
[----:B---3--:R-:W0:Y:S02]  /*05f0*/  LDC.64 R6, c[0x0][0x3c8] ;  /* 0x0000f200ff067b82 */ /* 0x008e240000000a00 */
[----:B0-----:R-:W-:-:S06]  /*0600*/  IMAD.WIDE.U32 R6, R9, 0x4, R6 ;  /* 0x0000000409067825 */ /* 0x001fcc00078e0006 */
[----:B------:R-:W0:Y:S01]  /*0610*/  LDC.64 R8, c[0x0][0x3a8] ;  /* 0x0000ea00ff087b82 */ /* 0x000e220000000a00 */
[----:B------:R-:W2:Y:S01]  /*0620*/  LDG.E R7, desc[UR4][R6.64] ;  /* 0x0000000406077981 */ /* 0x000ea2000c1e1900 */
[----:B------:R-:W-:Y:S01]  /*0630*/  IMAD R11, R0, UR6, RZ ;  /* 0x00000006000b7c24 */ /* 0x000fe2000f8e02ff */
[----:B------:R-:W-:-:S04]  /*0640*/  LEA R2, R5, R2, 0x1 ;  /* 0x0000000205027211 */ /* 0x000fc800078e08ff */
[----:B------:R-:W-:-:S05]  /*0650*/  LEA R11, R11, R4, 0x1 ;  /* 0x000000040b0b7211 */ /* 0x000fca00078e08ff */
[----:B------:R-:W-:-:S05]  /*0660*/  IMAD R2, R2, R3, R11 ;  /* 0x0000000302027224 */ /* 0x000fca00078e020b */
[----:B------:R-:W-:-:S05]  /*0670*/  SHF.R.S32.HI R3, RZ, 0x1, R2 ;  /* 0x00000001ff037819 */ /* 0x000fca0000011402 */
[----:B0-----:R-:W-:-:S05]  /*0680*/  IMAD.WIDE R2, R3, 0x4, R8 ;  /* 0x0000000403027825 */ /* 0x001fca00078e0208 */
[----:B--2---:R-:W-:Y:S01]  /*0690*/  STG.E desc[UR4][R2.64], R7 ;  /* 0x0000000702007986 */ /* 0x004fe2000c101904 */
[----:B------:R-:W-:Y:S05]  /*06a0*/  EXIT ;  /* 0x000000000000794d */ /* 0x000fea0003800000 */
.L_x_61:
        /* <DEDUP_REMOVED lines=13> */
.L_x_85:


//--------------------- .text._ZN17fastertransformer21calAttnScore_valueBufIfEEvPT_PKS1_S4_S4_S4_iiifS2_S4_iiii --------------------------
	.section	.text._ZN17fastertransformer21calAttnScore_valueBufIfEEvPT_PKS1_S4_S4_S4_iiifS2_S4_iiii,"ax",@progbits
	.align	128
        .global         _ZN17fastertransformer21calAttnScore_valueBufIfEEvPT_PKS1_S4_S4_S4_iiifS2_S4_iiii
        .type           _ZN17fastertransformer21calAttnScore_valueBufIfEEvPT_PKS1_S4_S4_S4_iiifS2_S4_iiii,@function
        .size           _ZN17fastertransformer21calAttnScore_valueBufIfEEvPT_PKS1_S4_S4_S4_iiifS2_S4_iiii,(.L_x_86 - _ZN17fastertransformer21calAttnScore_valueBufIfEEvPT_PKS1_S4_S4_S4_iiifS2_S4_iiii)
        .other          _ZN17fastertransformer21calAttnScore_valueBufIfEEvPT_PKS1_S4_S4_S4_iiifS2_S4_iiii,@"STO_CUDA_ENTRY STV_DEFAULT"
_ZN17fastertransformer21calAttnScore_valueBufIfEEvPT_PKS1_S4_S4_S4_iiifS2_S4_iiii:
.text._ZN17fastertransformer21calAttnScore_valueBufIfEEvPT_PKS1_S4_S4_S4_iiifS2_S4_iiii:
[----:B------:R-:W-:Y:S01]  /*0000*/  LDC R1, c[0x0][0x37c] ;  /* 0x0000df00ff017b82 */ /* 0x000fe20000000800 */
[----:B------:R-:W0:Y:S07]  /*0010*/  S2R R0, SR_TID.X ;  /* 0x0000000000007919 */ /* 0x000e2e0000002100 */
[----:B------:R-:W0:Y:S01]  /*0020*/  LDC R3, c[0x0][0x3b0] ;  /* 0x0000ec00ff037b82 */ /* 0x000e220000000800 */
[----:B------:R-:W1:Y:S07]  /*0030*/  LDCU.64 UR6, c[0x0][0x358] ;  /* 0x00006b00ff0677ac */ /* 0x000e6e0008000a00 */
[----:B------:R-:W2:Y:S08]  /*0040*/  S2UR UR8, SR_CTAID.X ;  /* 0x00000000000879c3 */ /* 0x000eb00000002500 */
[----:B------:R-:W2:Y:S08]  /*0050*/  LDC.64 R12, c[0x0][0x3a8] ;  /* 0x0000ea00ff0c7b82 */ /* 0x000eb00000000a00 */
[----:B------:R-:W3:Y:S01]  /*0060*/  S2UR UR9, SR_CTAID.Y ;  /* 0x00000000000979c3 */ /* 0x000ee20000002600 */
[----:B0-----:R-:W-:-:S07]  /*0070*/  ISETP.GE.AND P0, PT, R0, R3, PT ;  /* 0x000000030000720c */ /* 0x001fce0003f06270 */
[----:B------:R-:W0:Y:S08]  /*0080*/  S2UR UR10, SR_CTAID.Z ;  /* 0x00000000000a79c3 */ /* 0x000e300000002700 */
[----:B------:R-:W4:Y:S01]  /*0090*/  LDC.64 R10, c[0x0][0x390] ;  /* 0x0000e400ff0a7b82 */ /* 0x000f220000000a00 */
[--C-:B--2---:R-:W-:Y:S02]  /*00a0*/  IMAD R2, R12, UR8, R0.reuse ;  /* 0x000000080c027c24 */ /* 0x104fe4000f8e0200 */
[----:B------:R-:W-:-:S05]  /*00b0*/  @!P0 IMAD R12, R13, UR8, R0 ;  /* 0x000000080d0c8c24 */ /* 0x000fca000f8e0200 */
[----:B------:R-:W2:Y:S01]  /*00c0*/  @!P0 LDC.64 R8, c[0x0][0x388] ;  /* 0x0000e200ff088b82 */ /* 0x000ea20000000a00 */
[----:B---3--:R-:W-:-:S07]  /*00d0*/  IMAD R2, R13, UR9, R2 ;  /* 0x000000090d027c24 */ /* 0x008fce000f8e0202 */
[----:B------:R-:W3:Y:S01]  /*00e0*/  LDC.64 R6, c[0x0][0x398] ;  /* 0x0000e600ff067b82 */ /* 0x000ee20000000a00 */
[C---:B0-----:R-:W-:Y:S02]  /*00f0*/  IMAD R2, R3.reuse, UR10, R2 ;  /* 0x0000000a03027c24 */ /* 0x041fe4000f8e0202 */
[----:B------:R-:W-:-:S05]  /*0100*/  @!P0 IMAD R13, R3, UR10, R12 ;  /* 0x0000000a030d8c24 */ /* 0x000fca000f8e020c */
[----:B------:R-:W0:Y:S01]  /*0110*/  @!P0 LDC.64 R4, c[0x0][0x3a0] ;  /* 0x0000e800ff048b82 */ /* 0x000e220000000a00 */
[----:B----4-:R-:W-:-:S06]  /*0120*/  @!P0 IMAD.WIDE R10, R2, 0x4, R10 ;  /* 0x00000004020a8825 */ /* 0x010fcc00078e020a */
[----:B-1----:R-:W4:Y:S01]  /*0130*/  @!P0 LDG.E R11, desc[UR6][R10.64] ;  /* 0x000000060a0b8981 */ /* 0x002f22000c1e1900 */
[C---:B--2---:R-:W-:Y:S01]  /*0140*/  @!P0 IMAD.WIDE R8, R2.reuse, 0x4, R8 ;  /* 0x0000000402088825 */ /* 0x044fe200078e0208 */
[----:B------:R-:W1:Y:S05]  /*0150*/  @!P0 LDC R15, c[0x0][0x3b4] ;  /* 0x0000ed00ff0f8b82 */ /* 0x000e6a0000000800 */
[----:B------:R-:W4:Y:S01]  /*0160*/  @!P0 LDG.E R8, desc[UR6][R8.64] ;  /* 0x0000000608088981 */ /* 0x000f22000c1e1900 */
[----:B---3--:R-:W-:-:S06]  /*0170*/  @!P0 IMAD.WIDE R6, R2, 0x4, R6 ;  /* 0x0000000402068825 */ /* 0x008fcc00078e0206 */
[----:B------:R-:W2:Y:S01]  /*0180*/  @!P0 LDG.E R7, desc[UR6][R6.64] ;  /* 0x0000000606078981 */ /* 0x000ea2000c1e1900 */
[----:B0-----:R-:W-:-:S06]  /*0190*/  @!P0 IMAD.WIDE R12, R13, 0x4, R4 ;  /* 0x000000040d0c8825 */ /* 0x001fcc00078e0204 */
[----:B------:R-:W3:Y:S01]  /*01a0*/  @!P0 LDG.E R12, desc[UR6][R12.64] ;  /* 0x000000060c0c8981 */ /* 0x000ee2000c1e1900 */
[----:B------:R-:W0:Y:S02]  /*01b0*/  LDCU UR4, c[0x0][0x360] ;  /* 0x00006c00ff0477ac */ /* 0x000e240008000800 */
[----:B0-----:R-:W-:Y:S01]  /*01c0*/  USHF.R.U32.HI UR4, URZ, 0x5, UR4 ;  /* 0x00000005ff047899 */ /* 0x001fe20008011604 */
[----:B----4-:R-:W-:-:S04]  /*01d0*/  @!P0 FADD.FTZ R4, R8, R11 ;  /* 0x0000000b08048221 */ /* 0x010fc80000010000 */
[----:B--2---:R-:W-:Y:S01]  /*01e0*/  @!P0 FADD.FTZ R5, R4, R7 ;  /* 0x0000000704058221 */ /* 0x004fe20000010000 */
[----:B------:R-:W-:Y:S02]  /*01f0*/  HFMA2 R4, -RZ, RZ, -10824, -13904 ;  /* 0xf149f2caff047431 */ /* 0x000fe400000001ff */
[----:B---3--:R-:W-:-:S04]  /*0200*/  @!P0 FMUL.FTZ R14, R12, -1.00000001504746621988e+30 ;  /* 0xf149f2ca0c0e8820 */ /* 0x008fc80000410000 */
[----:B-1----:R-:W-:-:S05]  /*0210*/  @!P0 FFMA.FTZ R4, R5, R15, R14 ;  /* 0x0000000f05048223 */ /* 0x002fca000001000e */
[----:B------:R-:W0:Y:S02]  /*0220*/  SHFL.BFLY PT, R5, R4, 0x10, 0x1f ;  /* 0x0e001f0004057f89 */ /* 0x000e2400000e0000 */
[----:B0-----:R-:W-:-:S05]  /*0230*/  FMNMX.FTZ R8, R5, R4, !PT ;  /* 0x0000000405087209 */ /* 0x001fca0007810000 */
[----:B------:R-:W0:Y:S02]  /*0240*/  SHFL.BFLY PT, R5, R8, 0x8, 0x1f ;  /* 0x0d001f0008057f89 */ /* 0x000e2400000e0000 */
[----:B0-----:R-:W-:-:S05]  /*0250*/  FMNMX.FTZ R6, R8, R5, !PT ;  /* 0x0000000508067209 */ /* 0x001fca0007810000 */
[----:B------:R-:W0:Y:S02]  /*0260*/  SHFL.BFLY PT, R5, R6, 0x4, 0x1f ;  /* 0x0c801f0006057f89 */ /* 0x000e2400000e0000 */
[----:B0-----:R-:W-:-:S05]  /*0270*/  FMNMX.FTZ R7, R6, R5, !PT ;  /* 0x0000000506077209 */ /* 0x001fca0007810000 */
[----:B------:R-:W0:Y:S01]  /*0280*/  SHFL.BFLY PT, R10, R7, 0x2, 0x1f ;  /* 0x0c401f00070a7f89 */ /* 0x000e2200000e0000 */
[----:B------:R-:W-:-:S13]  /*0290*/  LOP3.LUT P1, R5, R0, 0x1f, RZ, 0xc0, !PT ;  /* 0x0000001f00057812 */ /* 0x000fda000782c0ff */
[----:B------:R-:W1:Y:S01]  /*02a0*/  @!P1 S2R R11, SR_CgaCtaId ;  /* 0x00000000000b9919 */ /* 0x000e620000008800 */
[----:B------:R-:W-:Y:S02]  /*02b0*/  ISETP.GE.U32.AND P0, PT, R0, UR4, PT ;  /* 0x0000000400007c0c */ /* 0x000fe4000bf06070 */
[----:B0-----:R-:W-:-:S05]  /*02c0*/  FMNMX.FTZ R10, R7, R10, !PT ;  /* 0x0000000a070a7209 */ /* 0x001fca0007810000 */
[----:B------:R-:W0:Y:S01]  /*02d0*/  SHFL.BFLY PT, R9, R10, 0x1, 0x1f ;  /* 0x0c201f000a097f89 */ /* 0x000e2200000e0000 */
[----:B------:R-:W-:-:S05]  /*02e0*/  @!P1 MOV R6, 0x400 ;  /* 0x0000040000069802 */ /* 0x000fca0000000f00 */
[----:B------:R-:W2:Y:S01]  /*02f0*/  @!P0 S2R R13, SR_CgaCtaId ;  /* 0x00000000000d8919 */ /* 0x000ea20000008800 */
[----:B-1----:R-:W-:-:S04]  /*0300*/  @!P1 LEA R11, R11, R6, 0x18 ;  /* 0x000000060b0b9211 */ /* 0x002fc800078ec0ff */
[----:B------:R-:W-:Y:S02]  /*0310*/  @!P1 LEA.HI R11, R0, R11, RZ, 0x1d ;  /* 0x0000000b000b9211 */ /* 0x000fe400078fe8ff */
[----:B0-----:R-:W-:-:S05]  /*0320*/  FMNMX.FTZ R12, R10, R9, !PT ;  /* 0x000000090a0c7209 */ /* 0x001fca0007810000 */
[----:B------:R-:W-:Y:S01]  /*0330*/  @!P1 STS [R11], R12 ;  /* 0x0000000c0b009388 */ /* 0x000fe20000000800 */
[----:B------:R-:W-:Y:S01]  /*0340*/  @!P0 MOV R8, 0x400 ;  /* 0x0000040000088802 */ /* 0x000fe20000000f00 */
[----:B------:R-:W-:-:S03]  /*0350*/  IMAD.MOV.U32 R6, RZ, RZ, -0xeb60d36 ;  /* 0xf149f2caff067424 */ /* 0x000fc600078e00ff */
[----:B--2---:R-:W-:-:S04]  /*0360*/  @!P0 LEA R8, R13, R8, 0x18 ;  /* 0x000000080d088211 */ /* 0x004fc800078ec0ff */
[----:B------:R-:W-:Y:S01]  /*0370*/  @!P0 LEA R7, R5, R8, 0x2 ;  /* 0x0000000805078211 */ /* 0x000fe200078e10ff */
[----:B------:R-:W-:Y:S06]  /*0380*/  BAR.SYNC.DEFER_BLOCKING 0x0 ;  /* 0x0000000000007b1d */ /* 0x000fec0000010000 */
[----:B------:R-:W0:Y:S04]  /*0390*/  @!P0 LDS R6, [R7] ;  /* 0x0000000007068984 */ /* 0x000e280000000800 */
[----:B0-----:R-:W0:Y:S02]  /*03a0*/  SHFL.BFLY PT, R9, R6, 0x10, 0x1f ;  /* 0x0e001f0006097f89 */ /* 0x001e2400000e0000 */
[----:B0-----:R-:W-:-:S05]  /*03b0*/  FMNMX.FTZ R9, R9, R6, !PT ;  /* 0x0000000609097209 */ /* 0x001fca0007810000 */
[----:B------:R-:W0:Y:S02]  /*03c0*/  SHFL.BFLY PT, R8, R9, 0x8, 0x1f ;  /* 0x0d001f0009087f89 */ /* 0x000e2400000e0000 */
[----:B0-----:R-:W-:-:S05]  /*03d0*/  FMNMX.FTZ R8, R9, R8, !PT ;  /* 0x0000000809087209 */ /* 0x001fca0007810000 */
[----:B------:R-:W0:Y:S01]  /*03e0*/  SHFL.BFLY PT, R13, R8, 0x4, 0x1f ;  /* 0x0c801f00080d7f89 */ /* 0x000e2200000e0000 */
[----:B------:R-:W-:Y:S02]  /*03f0*/  ISETP.NE.AND P1, PT, R0, RZ, PT ;  /* 0x000000ff0000720c */ /* 0x000fe40003f25270 */
[----:B0-----:R-:W-:-:S05]  /*0400*/  FMNMX.FTZ R13, R8, R13, !PT ;  /* 0x0000000d080d7209 */ /* 0x001fca0007810000 */
[----:B------:R-:W0:Y:S06]  /*0410*/  SHFL.BFLY PT, R10, R13, 0x2, 0x1f ;  /* 0x0c401f000d0a7f89 */ /* 0x000e2c00000e0000 */
[----:B------:R-:W1:Y:S01]  /*0420*/  @!P1 S2R R11, SR_CgaCtaId ;  /* 0x00000000000b9919 */ /* 0x000e620000008800 */
[----:B------:R-:W-:Y:S02]  /*0430*/  ISETP.GE.AND P2, PT, R0, R3, PT ;  /* 0x000000030000720c */ /* 0x000fe40003f46270 */
[----:B0-----:R-:W-:-:S05]  /*0440*/  FMNMX.FTZ R10, R13, R10, !PT ;  /* 0x0000000a0d0a7209 */ /* 0x001fca0007810000 */
[----:B------:R-:W0:Y:S01]  /*0450*/  SHFL.BFLY PT, R7, R10, 0x1, 0x1f ;  /* 0x0c201f000a077f89 */ /* 0x000e2200000e0000 */
[----:B------:R-:W-:-:S05]  /*0460*/  @!P1 MOV R6, 0x400 ;  /* 0x0000040000069802 */ /* 0x000fca0000000f00 */
[----:B------:R-:W2:Y:S01]  /*0470*/  @!P2 S2R R12, SR_CgaCtaId ;  /* 0x00000000000ca919 */ /* 0x000ea20000008800 */
[----:B-1----:R-:W-:Y:S02]  /*0480*/  @!P1 LEA R11, R11, R6, 0x18 ;  /* 0x000000060b0b9211 */ /* 0x002fe400078ec0ff */
[----:B0-----:R-:W-:-:S05]  /*0490*/  FMNMX.FTZ R8, R10, R7, !PT ;  /* 0x000000070a087209 */ /* 0x001fca0007810000 */
[----:B------:R-:W-:Y:S01]  /*04a0*/  @!P1 STS [R11+0x84], R8 ;  /* 0x000084080b009388 */ /* 0x000fe20000000800 */
[----:B------:R-:W-:-:S04]  /*04b0*/  @!P2 MOV R9, 0x400 ;  /* 0x000004000009a802 */ /* 0x000fc80000000f00 */
[----:B--2---:R-:W-:Y:S01]  /*04c0*/  @!P2 LEA R12, R12, R9, 0x18 ;  /* 0x000000090c0ca211 */ /* 0x004fe200078ec0ff */
[----:B------:R-:W-:Y:S06]  /*04d0*/  BAR.SYNC.DEFER_BLOCKING 0x0 ;  /* 0x0000000000007b1d */ /* 0x000fec0000010000 */
[----:B------:R-:W0:Y:S02]  /*04e0*/  @!P2 LDS R7, [R12+0x84] ;  /* 0x000084000c07a984 */ /* 0x000e240000000800 */
[----:B0-----:R-:W-:Y:S01]  /*04f0*/  @!P2 FADD.FTZ R7, -R7, R4 ;  /* 0x000000040707a221 */ /* 0x001fe20000010100 */
[----:B------:R-:W-:-:S03]  /*0500*/  IMAD.MOV.U32 R4, RZ, RZ, RZ ;  /* 0x000000ffff047224 */ /* 0x000fc600078e00ff */
[----:B------:R-:W-:-:S04]  /*0510*/  @!P2 FMUL.FTZ R7, R7, 1.4426950216293334961 ;  /* 0x3fb8aa3b0707a820 */ /* 0x000fc80000410000 */
[----:B------:R-:W0:Y:S02]  /*0520*/  @!P2 MUFU.EX2 R4, R7 ;  /* 0x000000070004a308 */ /* 0x000e240000000800 */
[----:B0-----:R-:W0:Y:S02]  /*0530*/  SHFL.BFLY PT, R9, R4, 0x10, 0x1f ;  /* 0x0e001f0004097f89 */ /* 0x001e2400000e0000 */
[----:B0-----:R-:W-:-:S05]  /*0540*/  FADD.FTZ R9, R9, R4 ;  /* 0x0000000409097221 */ /* 0x001fca0000010000 */
[----:B------:R-:W0:Y:S02]  /*0550*/  SHFL.BFLY PT, R6, R9, 0x8, 0x1f ;  /* 0x0d001f0009067f89 */ /* 0x000e2400000e0000 */
[----:B0-----:R-:W-:-:S05]  /*0560*/  FADD.FTZ R6, R9, R6 ;  /* 0x0000000609067221 */ /* 0x001fca0000010000 */
[----:B------:R-:W0:Y:S01]  /*0570*/  SHFL.BFLY PT, R11, R6, 0x4, 0x1f ;  /* 0x0c801f00060b7f89 */ /* 0x000e2200000e0000 */
[----:B------:R-:W-:Y:S01]  /*0580*/  ISETP.NE.AND P3, PT, R5, RZ, PT ;  /* 0x000000ff0500720c */ /* 0x000fe20003f65270 */
[----:B0-----:R-:W-:-:S05]  /*0590*/  FADD.FTZ R11, R6, R11 ;  /* 0x0000000b060b7221 */ /* 0x001fca0000010000 */
[----:B------:R-:W0:Y:S07]  /*05a0*/  SHFL.BFLY PT, R8, R11, 0x2, 0x1f ;  /* 0x0c401f000b087f89 */ /* 0x000e2e00000e0000 */
[----:B------:R-:W1:Y:S01]  /*05b0*/  @!P3 S2R R12, SR_CgaCtaId ;  /* 0x00000000000cb919 */ /* 0x000e620000008800 */
[----:B------:R-:W2:Y:S01]  /*05c0*/  @!P0 S2R R14, SR_CgaCtaId ;  /* 0x00000000000e8919 */ /* 0x000ea20000008800 */
[----:B0-----:R-:W-:-:S05]  /*05d0*/  FADD.FTZ R8, R11, R8 ;  /* 0x000000080b087221 */ /* 0x001fca0000010000 */
[----:B------:R-:W0:Y:S01]  /*05e0*/  SHFL.BFLY PT, R7, R8, 0x1, 0x1f ;  /* 0x0c201f0008077f89 */ /* 0x000e2200000e0000 */
[----:B------:R-:W-:Y:S02]  /*05f0*/  @!P3 MOV R10, 0x400 ;  /* 0x00000400000ab802 */ /* 0x000fe40000000f00 */
[----:B------:R-:W-:Y:S02]  /*0600*/  @!P0 MOV R13, 0x400 ;  /* 0x00000400000d8802 */ /* 0x000fe40000000f00 */
[----:B------:R-:W-:-:S03]  /*0610*/  @!P3 IADD3 R9, PT, PT, R10, 0x88, RZ ;  /* 0x000000880a09b810 */ /* 0x000fc60007ffe0ff */
[----:B------:R-:W-:Y:S01]  /*0620*/  @!P0 VIADD R13, R13, 0x88 ;  /* 0x000000880d0d8836 */ /* 0x000fe20000000000 */
[----:B-1----:R-:W-:-:S04]  /*0630*/  @!P3 LEA R9, R12, R9, 0x18 ;  /* 0x000000090c09b211 */ /* 0x002fc800078ec0ff */
[----:B--2---:R-:W-:Y:S02]  /*0640*/  @!P0 LEA R6, R14, R13, 0x18 ;  /* 0x0000000d0e068211 */ /* 0x004fe400078ec0ff */
[----:B------:R-:W-:Y:S01]  /*0650*/  @!P3 LEA.HI R9, R0, R9, RZ, 0x1d ;  /* 0x000000090009b211 */ /* 0x000fe200078fe8ff */
[----:B0-----:R-:W-:-:S05]  /*0660*/  FADD.FTZ R14, R8, R7 ;  /* 0x00000007080e7221 */ /* 0x001fca0000010000 */
[----:B------:R-:W-:Y:S01]  /*0670*/  @!P3 STS [R9], R14 ;  /* 0x0000000e0900b388 */ /* 0x000fe20000000800 */
[----:B------:R-:W-:Y:S01]  /*0680*/  @!P0 LEA R7, R5, R6, 0x2 ;  /* 0x0000000605078211 */ /* 0x000fe200078e10ff */
[----:B------:R-:W-:Y:S01]  /*0690*/  IMAD.MOV.U32 R6, RZ, RZ, RZ ;  /* 0x000000ffff067224 */ /* 0x000fe200078e00ff */
[----:B------:R-:W-:Y:S06]  /*06a0*/  BAR.SYNC.DEFER_BLOCKING 0x0 ;  /* 0x0000000000007b1d */ /* 0x000fec0000010000 */
[----:B------:R-:W0:Y:S04]  /*06b0*/  @!P0 LDS R6, [R7] ;  /* 0x0000000007068984 */ /* 0x000e280000000800 */
[----:B0-----:R-:W0:Y:S02]  /*06c0*/  SHFL.BFLY PT, R5, R6, 0x10, 0x1f ;  /* 0x0e001f0006057f89 */ /* 0x001e2400000e0000 */
[----:B0-----:R-:W-:-:S05]  /*06d0*/  FADD.FTZ R8, R5, R6 ;  /* 0x0000000605087221 */ /* 0x001fca0000010000 */
[----:B------:R-:W0:Y:S02]  /*06e0*/  SHFL.BFLY PT, R5, R8, 0x8, 0x1f ;  /* 0x0d001f0008057f89 */ /* 0x000e2400000e0000 */
[----:B0-----:R-:W-:-:S05]  /*06f0*/  FADD.FTZ R10, R8, R5 ;  /* 0x00000005080a7221 */ /* 0x001fca0000010000 */
[----:B------:R-:W0:Y:S02]  /*0700*/  SHFL.BFLY PT, R5, R10, 0x4, 0x1f ;  /* 0x0c801f000a057f89 */ /* 0x000e2400000e0000 */
[----:B0-----:R-:W-:Y:S01]  /*0710*/  FADD.FTZ R11, R10, R5 ;  /* 0x000000050a0b7221 */ /* 0x001fe20000010000 */
[----:B------:R-:W0:Y:S01]  /*0720*/  @!P1 S2R R13, SR_CgaCtaId ;  /* 0x00000000000d9919 */ /* 0x000e220000008800 */
[----:B------:R-:W1:Y:S03]  /*0730*/  LDC R5, c[0x0][0x3d4] ;  /* 0x0000f500ff057b82 */ /* 0x000e660000000800 */
[----:B------:R-:W2:Y:S02]  /*0740*/  SHFL.BFLY PT, R12, R11, 0x2, 0x1f ;  /* 0x0c401f000b0c7f89 */ /* 0x000ea400000e0000 */
[----:B--2---:R-:W-:-:S05]  /*0750*/  FADD.FTZ R12, R11, R12 ;  /* 0x0000000c0b0c7221 */ /* 0x004fca0000010000 */
[----:B------:R-:W2:Y:S01]  /*0760*/  SHFL.BFLY PT, R7, R12, 0x1, 0x1f ;  /* 0x0c201f000c077f89 */ /* 0x000ea200000e0000 */
[----:B------:R-:W-:-:S04]  /*0770*/  @!P1 MOV R6, 0x400 ;  /* 0x0000040000069802 */ /* 0x000fc80000000f00 */
[----:B0-----:R-:W-:Y:S01]  /*0780*/  @!P1 LEA R6, R13, R6, 0x18 ;  /* 0x000000060d069211 */ /* 0x001fe200078ec0ff */
[----:B------:R-:W-:Y:S01]  /*0790*/  BSSY.RECONVERGENT B0, `(.L_x_62) ;  /* 0x0000010000007945 */ /* 0x000fe20003800200 */
[----:B------:R-:W-:Y:S01]  /*07a0*/  BAR.SYNC.DEFER_BLOCKING 0x0 ;  /* 0x0000000000007b1d */ /* 0x000fe20000010000 */
[----:B-1----:R-:W-:Y:S01]  /*07b0*/  ISETP.GE.AND P0, PT, R0, R5, PT ;  /* 0x000000050000720c */ /* 0x002fe20003f06270 */
[----:B--2---:R-:W-:-:S05]  /*07c0*/  FADD.FTZ R7, R12, R7 ;  /* 0x000000070c077221 */ /* 0x004fca0000010000 */
[----:B------:R0:W-:Y:S01]  /*07d0*/  @!P1 STS [R6+0x80], R7 ;  /* 0x0000800706009388 */ /* 0x0001e20000000800 */
[----:B------:R-:W-:Y:S06]  /*07e0*/  BAR.SYNC.DEFER_BLOCKING 0x0 ;  /* 0x0000000000007b1d */ /* 0x000fec0000010000 */
[----:B------:R-:W-:Y:S05]  /*07f0*/  @P2 BRA `(.L_x_63) ;  /* 0x0000000000242947 */ /* 0x000fea0003800000 */
[----:B------:R-:W1:Y:S01]  /*0800*/  S2UR UR5, SR_CgaCtaId ;  /* 0x00000000000579c3 */ /* 0x000e620000008800 */
[----:B------:R-:W-:-:S07]  /*0810*/  UMOV UR4, 0x400 ;  /* 0x0000040000047882 */ /* 0x000fce0000000000 */
[----:B0-----:R-:W0:Y:S01]  /*0820*/  LDC.64 R6, c[0x0][0x380] ;  /* 0x0000e000ff067b82 */ /* 0x001e220000000a00 */
[----:B-1----:R-:W-:Y:S01]  /*0830*/  ULEA UR4, UR5, UR4, 0x18 ;  /* 0x0000000405047291 */ /* 0x002fe2000f8ec0ff */
[----:B0-----:R-:W-:-:S08]  /*0840*/  IMAD.WIDE R6, R2, 0x4, R6 ;  /* 0x0000000402067825 */ /* 0x001fd000078e0206 */
[----:B------:R-:W0:Y:S02]  /*0850*/  LDS R8, [UR4+0x80] ;  /* 0x00008004ff087984 */ /* 0x000e240008000800 */
[----:B0-----:R-:W0:Y:S02]  /*0860*/  MUFU.RCP R9, R8 ;  /* 0x0000000800097308 */ /* 0x001e240000001000 */
[----:B0-----:R-:W-:-:S05]  /*0870*/  FMUL.FTZ R9, R9, R4 ;  /* 0x0000000409097220 */ /* 0x001fca0000410000 */
[----:B------:R1:W-:Y:S02]  /*0880*/  STG.E desc[UR6][R6.64], R9 ;  /* 0x0000000906007986 */ /* 0x0003e4000c101906 */
.L_x_63:
[----:B------:R-:W-:Y:S05]  /*0890*/  BSYNC.RECONVERGENT B0 ;  /* 0x0000000000007941 */ /* 0x000fea0003800200 */
.L_x_62:
[----:B------:R-:W-:Y:S05]  /*08a0*/  @P0 EXIT ;  /* 0x000000000000094d */ /* 0x000fea0003800000 */
[----:B------:R-:W2:Y:S01]  /*08b0*/  I2F.U32.RP R8, R3 ;  /* 0x0000000300087306 */ /* 0x000ea20000209000 */
[----:B------:R-:W-:Y:S01]  /*08c0*/  IADD3 R2, PT, PT, R0, R3, RZ ;  /* 0x0000000300027210 */ /* 0x000fe20007ffe0ff */
[----:B------:R-:W3:Y:S01]  /*08d0*/  LDC R13, c[0x0][0x3c8] ;  /* 0x0000f200ff0d7b82 */ /* 0x000ee20000000800 */
[----:B------:R-:W-:Y:S01]  /*08e0*/  ISETP.NE.U32.AND P2, PT, R3, RZ, PT ;  /* 0x000000ff0300720c */ /* 0x000fe20003f45070 */
[----:B------:R-:W-:Y:S01]  /*08f0*/  BSSY.RECONVERGENT B0, `(.L_x_64) ;  /* 0x0000032000007945 */ /* 0x000fe20003800200 */
[CC--:B------:R-:W-:Y:S02]  /*0900*/  ISETP.GE.AND P0, PT, R2.reuse, R5.reuse, PT ;  /* 0x000000050200720c */ /* 0x0c0fe40003f06270 */
[----:B-1----:R-:W-:Y:S01]  /*0910*/  VIMNMX R9, PT, PT, R2, R5, !PT ;  /* 0x0000000502097248 */ /* 0x002fe20007fe0100 */
[----:B--2---:R-:W0:Y:S02]  /*0920*/  MUFU.RCP R8, R8 ;  /* 0x0000000800087308 */ /* 0x004e240000001000 */
[----:B0-----:R-:W-:-:S06]  /*0930*/  IADD3 R6, PT, PT, R8, 0xffffffe, RZ ;  /* 0x0ffffffe08067810 */ /* 0x001fcc0007ffe0ff */
[----:B------:R0:W1:Y:S02]  /*0940*/  F2I.FTZ.U32.TRUNC.NTZ R7, R6 ;  /* 0x0000000600077305 */ /* 0x000064000021f000 */
[----:B0-----:R-:W-:Y:S02]  /*0950*/  IMAD.MOV.U32 R6, RZ, RZ, RZ ;  /* 0x000000ffff067224 */ /* 0x001fe400078e00ff */
[----:B-1----:R-:W-:-:S04]  /*0960*/  IMAD.MOV R4, RZ, RZ, -R7 ;  /* 0x000000ffff047224 */ /* 0x002fc800078e0a07 */
[----:B------:R-:W-:Y:S01]  /*0970*/  IMAD R11, R4, R3, RZ ;  /* 0x00000003040b7224 */ /* 0x000fe200078e02ff */
[----:B------:R-:W-:-:S03]  /*0980*/  SEL R4, RZ, 0x1, P0 ;  /* 0x00000001ff047807 */ /* 0x000fc60000000000 */
[----:B------:R-:W-:Y:S01]  /*0990*/  IMAD.HI.U32 R7, R7, R11, R6 ;  /* 0x0000000b07077227 */ /* 0x000fe200078e0006 */
[----:B------:R-:W-:-:S05]  /*09a0*/  IADD3 R2, PT, PT, R9, -R2, -R4 ;  /* 0x8000000209027210 */ /* 0x000fca0007ffe804 */
[----:B------:R-:W-:-:S05]  /*09b0*/  IMAD.HI.U32 R7, R7, R2, RZ ;  /* 0x0000000207077227 */ /* 0x000fca00078e00ff */
[----:B------:R-:W-:-:S05]  /*09c0*/  IADD3 R6, PT, PT, -R7, RZ, RZ ;  /* 0x000000ff07067210 */ /* 0x000fca0007ffe1ff */
[----:B------:R-:W-:-:S05]  /*09d0*/  IMAD R2, R3, R6, R2 ;  /* 0x0000000603027224 */ /* 0x000fca00078e0202 */
[----:B------:R-:W-:-:S13]  /*09e0*/  ISETP.GE.U32.AND P0, PT, R2, R3, PT ;  /* 0x000000030200720c */ /* 0x000fda0003f06070 */
[----:B------:R-:W-:Y:S01]  /*09f0*/  @P0 IADD3 R2, PT, PT, R2, -R3, RZ ;  /* 0x8000000302020210 */ /* 0x000fe20007ffe0ff */
[----:B------:R-:W-:-:S03]  /*0a00*/  @P0 VIADD R7, R7, 0x1 ;  /* 0x0000000107070836 */ /* 0x000fc60000000000 */
[----:B------:R-:W-:-:S13]  /*0a10*/  ISETP.GE.U32.AND P1, PT, R2, R3, PT ;  /* 0x000000030200720c */ /* 0x000fda0003f26070 */
[----:B------:R-:W-:Y:S02]  /*0a20*/  @P1 IADD3 R7, PT, PT, R7, 0x1, RZ ;  /* 0x0000000107071810 */ /* 0x000fe40007ffe0ff */
[----:B------:R-:W-:-:S04]  /*0a30*/  @!P2 LOP3.LUT R7, RZ, R3, RZ, 0x33, !PT ;  /* 0x00000003ff07a212 */ /* 0x000fc800078e33ff */
[----:B------:R-:W-:-:S04]  /*0a40*/  IADD3 R11, PT, PT, R4, R7, RZ ;  /* 0x00000007040b7210 */ /* 0x000fc80007ffe0ff */
[C---:B------:R-:W-:Y:S02]  /*0a50*/  LOP3.LUT R2, R11.reuse, 0x3, RZ, 0xc0, !PT ;  /* 0x000000030b027812 */ /* 0x040fe400078ec0ff */
[----:B------:R-:W-:Y:S02]  /*0a60*/  ISETP.GE.U32.AND P1, PT, R11, 0x3, PT ;  /* 0x000000030b00780c */ /* 0x000fe40003f26070 */
[----:B------:R-:W-:Y:S01]  /*0a70*/  ISETP.NE.AND P0, PT, R2, 0x3, PT ;  /* 0x000000030200780c */ /* 0x000fe20003f05270 */
[----:B---3--:R-:W-:-:S12]  /*0a80*/  IMAD R2, R13, UR8, RZ ;  /* 0x000000080d027c24 */ /* 0x008fd8000f8e02ff */
[----:B------:R-:W-:Y:S05]  /*0a90*/  @!P0 BRA `(.L_x_65) ;  /* 0x00000000005c8947 */ /* 0x000fea0003800000 */
[----:B------:R-:W0:Y:S01]  /*0aa0*/  LDC R15, c[0x0][0x3cc] ;  /* 0x0000f300ff0f7b82 */ /* 0x000e220000000800 */
[----:B------:R-:W-:Y:S02]  /*0ab0*/  VIADD R11, R11, 0x1 ;  /* 0x000000010b0b7836 */ /* 0x000fe40000000000 */
[C-C-:B------:R-:W-:Y:S02]  /*0ac0*/  IMAD R4, R5.reuse, UR9, R0.reuse ;  /* 0x0000000905047c24 */ /* 0x140fe4000f8e0200 */
[----:B------:R-:W-:Y:S01]  /*0ad0*/  IMAD R10, R5, UR10, R0 ;  /* 0x0000000a050a7c24 */ /* 0x000fe2000f8e0200 */
[----:B------:R-:W-:Y:S02]  /*0ae0*/  LOP3.LUT R11, R11, 0x3, RZ, 0xc0, !PT ;  /* 0x000000030b0b7812 */ /* 0x000fe400078ec0ff */
[----:B------:R-:W1:Y:S08]  /*0af0*/  LDC R17, c[0x0][0x3d0] ;  /* 0x0000f400ff117b82 */ /* 0x000e700000000800 */
[----:B------:R-:W2:Y:S08]  /*0b00*/  LDC.64 R8, c[0x0][0x3c0] ;  /* 0x0000f000ff087b82 */ /* 0x000eb00000000a00 */
[----:B------:R-:W3:Y:S01]  /*0b10*/  LDC.64 R6, c[0x0][0x3b8] ;  /* 0x0000ee00ff067b82 */ /* 0x000ee20000000a00 */
[----:B0-----:R-:W-:Y:S01]  /*0b20*/  IMAD R4, R15, UR10, R4 ;  /* 0x0000000a0f047c24 */ /* 0x001fe2000f8e0204 */
[----:B------:R-:W-:-:S03]  /*0b30*/  IADD3 R15, PT, PT, -R11, RZ, RZ ;  /* 0x000000ff0b0f7210 */ /* 0x000fc60007ffe1ff */
[----:B------:R-:W-:Y:S02]  /*0b40*/  IMAD R4, R13, UR8, R4 ;  /* 0x000000080d047c24 */ /* 0x000fe4000f8e0204 */
[----:B-1----:R-:W-:-:S04]  /*0b50*/  IMAD R10, R17, UR9, R10 ;  /* 0x00000009110a7c24 */ /* 0x002fc8000f8e020a */
[----:B------:R-:W-:-:S07]  /*0b60*/  IMAD R14, R13, UR8, R10 ;  /* 0x000000080d0e7c24 */ /* 0x000fce000f8e020a */
.L_x_66:
[----:B0-2---:R-:W-:-:S06]  /*0b70*/  IMAD.WIDE R10, R4, 0x4, R8 ;  /* 0x00000004040a7825 */ /* 0x005fcc00078e0208 */
[----:B------:R-:W2:Y:S01]  /*0b80*/  LDG.E R11, desc[UR6][R10.64] ;  /* 0x000000060a0b7981 */ /* 0x000ea2000c1e1900 */
[----:B---3--:R-:W-:Y:S01]  /*0b90*/  IMAD.WIDE R12, R14, 0x4, R6 ;  /* 0x000000040e0c7825 */ /* 0x008fe200078e0206 */
[----:B------:R-:W-:Y:S02]  /*0ba0*/  IADD3 R15, PT, PT, R15, 0x1, RZ ;  /* 0x000000010f0f7810 */ /* 0x000fe40007ffe0ff */
[-C--:B------:R-:W-:Y:S01]  /*0bb0*/  IADD3 R4, PT, PT, R4, R3.reuse, RZ ;  /* 0x0000000304047210 */ /* 0x080fe20007ffe0ff */
[----:B------:R-:W-:Y:S01]  /*0bc0*/  IMAD.IADD R0, R0, 0x1, R3 ;  /* 0x0000000100007824 */ /* 0x000fe200078e0203 */
[----:B------:R-:W-:Y:S02]  /*0bd0*/  ISETP.NE.AND P0, PT, R15, RZ, PT ;  /* 0x000000ff0f00720c */ /* 0x000fe40003f05270 */
[----:B------:R-:W-:Y:S01]  /*0be0*/  IADD3 R14, PT, PT, R14, R3, RZ ;  /* 0x000000030e0e7210 */ /* 0x000fe20007ffe0ff */
[----:B--2---:R0:W-:Y:S10]  /*0bf0*/  STG.E desc[UR6][R12.64], R11 ;  /* 0x0000000b0c007986 */ /* 0x0041f4000c101906 */
[----:B------:R-:W-:Y:S05]  /*0c00*/  @P0 BRA `(.L_x_66) ;  /* 0xfffffffc00d80947 */ /* 0x000fea000383ffff */
.L_x_65:
[----:B------:R-:W-:Y:S05]  /*0c10*/  BSYNC.RECONVERGENT B0 ;  /* 0x0000000000007941 */ /* 0x000fea0003800200 */
.L_x_64:
[----:B------:R-:W-:Y:S05]  /*0c20*/  @!P1 EXIT ;  /* 0x000000000000994d */ /* 0x000fea0003800000 */
[----:B0-----:R-:W0:Y:S08]  /*0c30*/  LDC R11, c[0x0][0x3cc] ;  /* 0x0000f300ff0b7b82 */ /* 0x001e300000000800 */
[----:B------:R-:W1:Y:S08]  /*0c40*/  LDC R13, c[0x0][0x3d0] ;  /* 0x0000f400ff0d7b82 */ /* 0x000e700000000800 */
[----:B------:R-:W2:Y:S08]  /*0c50*/  LDC.64 R6, c[0x0][0x3c0] ;  /* 0x0000f000ff067b82 */ /* 0x000eb00000000a00 */
[----:B------:R-:W3:Y:S01]  /*0c60*/  LDC.64 R8, c[0x0][0x3b8] ;  /* 0x0000ee00ff087b82 */ /* 0x000ee20000000a00 */
[----:B0-----:R-:W-:-:S04]  /*0c70*/  IMAD R4, R11, UR10, R2 ;  /* 0x0000000a0b047c24 */ /* 0x001fc8000f8e0202 */
[----:B------:R-:W-:Y:S02]  /*0c80*/  IMAD R11, R5, UR9, R4 ;  /* 0x00000009050b7c24 */ /* 0x000fe4000f8e0204 */
[----:B-1----:R-:W-:-:S04]  /*0c90*/  IMAD R2, R13, UR9, R2 ;  /* 0x000000090d027c24 */ /* 0x002fc8000f8e0202 */
[----:B------:R-:W-:-:S07]  /*0ca0*/  IMAD R13, R5, UR10, R2 ;  /* 0x0000000a050d7c24 */ /* 0x000fce000f8e0202 */
.L_x_67:
[----:B0-----:R-:W-:-:S04]  /*0cb0*/  IMAD.IADD R15, R11, 0x1, R0 ;  /* 0x000000010b0f7824 */ /* 0x001fc800078e0200 */
[----:B--2---:R-:W-:-:S05]  /*0cc0*/  IMAD.WIDE R14, R15, 0x4, R6 ;  /* 0x000000040f0e7825 */ /* 0x004fca00078e0206 */
[----:B------:R-:W2:Y:S01]  /*0cd0*/  LDG.E R29, desc[UR6][R14.64] ;  /* 0x000000060e1d7981 */ /* 0x000ea2000c1e1900 */
[----:B------:R-:W-:Y:S01]  /*0ce0*/  IADD3 R17, PT, PT, R13, R0, RZ ;  /* 0x000000000d117210 */ /* 0x000fe20007ffe0ff */
[----:B------:R-:W-:-:S04]  /*0cf0*/  IMAD.WIDE R18, R3, 0x4, R14 ;  /* 0x0000000403127825 */ /* 0x000fc800078e020e */
[----:B---3--:R-:W-:-:S05]  /*0d00*/  IMAD.WIDE R16, R17, 0x4, R8 ;  /* 0x0000000411107825 */ /* 0x008fca00078e0208 */
[----:B--2---:R0:W-:Y:S04]  /*0d10*/  STG.E desc[UR6][R16.64], R29 ;  /* 0x0000001d10007986 */ /* 0x0041e8000c101906 */
[----:B------:R-:W2:Y:S01]  /*0d20*/  LDG.E R2, desc[UR6][R18.64] ;  /* 0x0000000612027981 */ /* 0x000ea2000c1e1900 */
[----:B------:R-:W-:-:S04]  /*0d30*/  IMAD.WIDE R20, R3, 0x4, R16 ;  /* 0x0000000403147825 */ /* 0x000fc800078e0210 */
[C---:B------:R-:W-:Y:S01]  /*0d40*/  IMAD.WIDE R22, R3.reuse, 0x4, R18 ;  /* 0x0000000403167825 */ /* 0x040fe200078e0212 */
[----:B--2---:R0:W-:Y:S04]  /*0d50*/  STG.E desc[UR6][R20.64], R2 ;  /* 0x0000000214007986 */ /* 0x0041e8000c101906 */
[----:B------:R-:W2:Y:S01]  /*0d60*/  LDG.E R4, desc[UR6][R22.64] ;  /* 0x0000000616047981 */ /* 0x000ea2000c1e1900 */
[----:B------:R-:W-:-:S04]  /*0d70*/  IMAD.WIDE R24, R3, 0x4, R20 ;  /* 0x0000000403187825 */ /* 0x000fc800078e0214 */
[C---:B------:R-:W-:Y:S01]  /*0d80*/  IMAD.WIDE R14, R3.reuse, 0x4, R22 ;  /* 0x00000004030e7825 */ /* 0x040fe200078e0216 */
[----:B--2---:R0:W-:Y:S05]  /*0d90*/  STG.E desc[UR6][R24.64], R4 ;  /* 0x0000000418007986 */ /* 0x0041ea000c101906 */
[----:B------:R-:W2:Y:S01]  /*0da0*/  LDG.E R15, desc[UR6][R14.64] ;  /* 0x000000060e0f7981 */ /* 0x000ea2000c1e1900 */
[C---:B------:R-:W-:Y:S01]  /*0db0*/  IMAD.WIDE R26, R3.reuse, 0x4, R24 ;  /* 0x00000004031a7825 */ /* 0x040fe200078e0218 */
[----:B------:R-:W-:-:S04]  /*0dc0*/  LEA R0, R3, R0, 0x2 ;  /* 0x0000000003007211 */ /* 0x000fc800078e10ff */
[----:B------:R-:W-:Y:S01]  /*0dd0*/  ISETP.GE.AND P0, PT, R0, R5, PT ;  /* 0x000000050000720c */ /* 0x000fe20003f06270 */
[----:B--2---:R0:W-:-:S12]  /*0de0*/  STG.E desc[UR6][R26.64], R15 ;  /* 0x0000000f1a007986 */ /* 0x0041d8000c101906 */
[----:B------:R-:W-:Y:S05]  /*0df0*/  @!P0 BRA `(.L_x_67) ;  /* 0xfffffffc00ac8947 */ /* 0x000fea000383ffff */
[----:B------:R-:W-:Y:S05]  /*0e00*/  EXIT ;  /* 0x000000000000794d */ /* 0x000fea0003800000 */
.L_x_68:
        /* <DEDUP_REMOVED lines=15> */
.L_x_86:


//--------------------- .text._ZN17fastertransformer14gelu_bias_loopI6__halfEEvPT_PKS2_ii --------------------------
	.section	.text._ZN17fastertransformer14gelu_bias_loopI6__halfEEvPT_PKS2_ii,"ax",@progbits
	.align	128
        .global         _ZN17fastertransformer14gelu_bias_loopI6__halfEEvPT_PKS2_ii
        .type           _ZN17fastertransformer14gelu_bias_loopI6__halfEEvPT_PKS2_ii,@function
        .size           _ZN17fastertransformer14gelu_bias_loopI6__halfEEvPT_PKS2_ii,(.L_x_87 - _ZN17fastertransformer14gelu_bias_loopI6__halfEEvPT_PKS2_ii)
        .other          _ZN17fastertransformer14gelu_bias_loopI6__halfEEvPT_PKS2_ii,@"STO_CUDA_ENTRY STV_DEFAULT"
_ZN17fastertransformer14gelu_bias_loopI6__halfEEvPT_PKS2_ii:
.text._ZN17fastertransformer14gelu_bias_loopI6__halfEEvPT_PKS2_ii:
[----:B------:R-:W-:Y:S08]  /*0000*/  LDC R1, c[0x0][0x37c] ;  /* 0x0000df00ff017b82 */ /* 0x000ff00000000800 */
[----:B------:R-:W0:Y:S08]  /*0010*/  S2UR UR4, SR_CTAID.Y ;  /* 0x00000000000479c3 */ /* 0x000e300000002600 */
[----:B------:R-:W0:Y:S02]  /*0020*/  LDC R7, c[0x0][0x394] ;  /* 0x0000e500ff077b82 */ /* 0x000e240000000800 */
[----:B0-----:R-:W-:-:S13]  /*0030*/  ISETP.LE.AND P0, PT, R7, UR4, PT ;  /* 0x0000000407007c0c */ /* 0x001fda000bf03270 */
[----:B------:R-:W-:Y:S05]  /*0040*/  @P0 EXIT ;  /* 0x000000000000094d */ /* 0x000fea0003800000 */
[----:B------:R-:W0:Y:S01]  /*0050*/  S2R R9, SR_TID.X ;  /* 0x0000000000097919 */ /* 0x000e220000002100 */
[----:B------:R-:W1:Y:S01]  /*0060*/  LDCU UR5, c[0x0][0x390] ;  /* 0x00007200ff0577ac */ /* 0x000e620008000800 */
[----:B0-----:R-:W-:-:S04]  /*0070*/  SHF.L.U32 R9, R9, 0x1, RZ ;  /* 0x0000000109097819 */ /* 0x001fc800000006ff */
[----:B-1----:R-:W-:-:S13]  /*0080*/  ISETP.GE.AND P0, PT, R9, UR5, PT ;  /* 0x0000000509007c0c */ /* 0x002fda000bf06270 */
[----:B------:R-:W-:Y:S05]  /*0090*/  @P0 EXIT ;  /* 0x000000000000094d */ /* 0x000fea0003800000 */
[----:B------:R-:W0:Y:S01]  /*00a0*/  S2R R8, SR_CTAID.X ;  /* 0x0000000000087919 */ /* 0x000e220000002500 */
[----:B------:R-:W1:Y:S01]  /*00b0*/  LDC R0, c[0x0][0x360] ;  /* 0x0000d800ff007b82 */ /* 0x000e620000000800 */
[----:B------:R-:W2:Y:S07]  /*00c0*/  LDCU.64 UR6, c[0x0][0x358] ;  /* 0x00006b00ff0677ac */ /* 0x000eae0008000a00 */
[----:B------:R-:W3:Y:S08]  /*00d0*/  LDC.64 R2, c[0x0][0x380] ;  /* 0x0000e000ff027b82 */ /* 0x000ef00000000a00 */
[----:B------:R-:W4:Y:S01]  /*00e0*/  LDC.64 R4, c[0x0][0x388] ;  /* 0x0000e200ff047b82 */ /* 0x000f220000000a00 */
[----:B0-2---:R-:W-:-:S07]  /*00f0*/  IMAD R8, R8, R7, UR4 ;  /* 0x0000000408087e24 */ /* 0x005fce000f8e0207 */
.L_x_69:
[--C-:B0-----:R-:W-:Y:S01]  /*0100*/  IMAD R6, R8, UR5, R9.reuse ;  /* 0x0000000508067c24 */ /* 0x101fe2000f8e0209 */
[----:B------:R-:W-:-:S04]  /*0110*/  SHF.R.S32.HI R11, RZ, 0x1, R9 ;  /* 0x00000001ff0b7819 */ /* 0x000fc80000011409 */
[----:B------:R-:W-:Y:S01]  /*0120*/  SHF.R.S32.HI R7, RZ, 0x1, R6 ;  /* 0x00000001ff077819 */ /* 0x000fe20000011406 */
[----:B----4-:R-:W-:-:S04]  /*0130*/  IMAD.WIDE R10, R11, 0x4, R4 ;  /* 0x000000040b0a7825 */ /* 0x010fc800078e0204 */
[----:B---3--:R-:W-:Y:S02]  /*0140*/  IMAD.WIDE R6, R7, 0x4, R2 ;  /* 0x0000000407067825 */ /* 0x008fe400078e0202 */
[----:B------:R-:W2:Y:S04]  /*0150*/  LDG.E R10, desc[UR6][R10.64] ;  /* 0x000000060a0a7981 */ /* 0x000ea8000c1e1900 */
[----:B------:R-:W2:Y:S01]  /*0160*/  LDG.E R13, desc[UR6][R6.64] ;  /* 0x00000006060d7981 */ /* 0x000ea2000c1e1900 */
[----:B-1----:R-:W-:-:S04]  /*0170*/  LEA R9, R0, R9, 0x1 ;  /* 0x0000000900097211 */ /* 0x002fc800078e08ff */
[----:B------:R-:W-:Y:S01]  /*0180*/  ISETP.GE.AND P0, PT, R9, UR5, PT ;  /* 0x0000000509007c0c */ /* 0x000fe2000bf06270 */
[----:B--2---:R-:W-:-:S05]  /*0190*/  HFMA2 R13, R13, 1, 1, R10 ;  /* 0x3c003c000d0d7831 */ /* 0x004fca000000000a */
[--C-:B------:R-:W-:Y:S02]  /*01a0*/  HADD2.F32 R12, -RZ, R13.reuse.H0_H0 ;  /* 0x2000000dff0c7230 */ /* 0x100fe40000004100 */
[----:B------:R-:W-:-:S03]  /*01b0*/  HADD2.F32 R13, -RZ, R13.H1_H1 ;  /* 0x3000000dff0d7230 */ /* 0x000fc60000004100 */
[C---:B------:R-:W-:Y:S02]  /*01c0*/  FMUL.FTZ R15, R12.reuse, 0.044714998453855514526 ;  /* 0x3d3727130c0f7820 */ /* 0x040fe40000410000 */
[C---:B------:R-:W-:Y:S02]  /*01d0*/  FMUL.FTZ R14, R13.reuse, 0.044714998453855514526 ;  /* 0x3d3727130d0e7820 */ /* 0x040fe40000410000 */
[C---:B------:R-:W-:Y:S02]  /*01e0*/  FMUL.FTZ R15, R12.reuse, R15 ;  /* 0x0000000f0c0f7220 */ /* 0x040fe40000410000 */
[C---:B------:R-:W-:Y:S02]  /*01f0*/  FMUL.FTZ R14, R13.reuse, R14 ;  /* 0x0000000e0d0e7220 */ /* 0x040fe40000410000 */
[C---:B------:R-:W-:Y:S01]  /*0200*/  FFMA.FTZ R15, R12.reuse, R15, R12 ;  /* 0x0000000f0c0f7223 */ /* 0x040fe2000001000c */
[----:B------:R-:W-:Y:S01]  /*0210*/  FMUL.FTZ R12, R12, 0.5 ;  /* 0x3f0000000c0c7820 */ /* 0x000fe20000410000 */
[C---:B------:R-:W-:Y:S01]  /*0220*/  FFMA.FTZ R14, R13.reuse, R14, R13 ;  /* 0x0000000e0d0e7223 */ /* 0x040fe2000001000d */
[----:B------:R-:W-:Y:S01]  /*0230*/  FMUL.FTZ R13, R13, 0.5 ;  /* 0x3f0000000d0d7820 */ /* 0x000fe20000410000 */
[----:B------:R-:W-:-:S02]  /*0240*/  FMUL.FTZ R15, R15, 0.79788458347320556641 ;  /* 0x3f4c422a0f0f7820 */ /* 0x000fc40000410000 */
[----:B------:R-:W-:-:S04]  /*0250*/  FMUL.FTZ R14, R14, 0.79788458347320556641 ;  /* 0x3f4c422a0e0e7820 */ /* 0x000fc80000410000 */
[----:B------:R-:W0:Y:S08]  /*0260*/  MUFU.TANH R15, R15 ;  /* 0x0000000f000f7308 */ /* 0x000e300000002400 */
[----:B------:R-:W1:Y:S01]  /*0270*/  MUFU.TANH R14, R14 ;  /* 0x0000000e000e7308 */ /* 0x000e620000002400 */
[----:B0-----:R-:W-:-:S04]  /*0280*/  FADD.FTZ R11, R15, 1 ;  /* 0x3f8000000f0b7421 */ /* 0x001fc80000010000 */
[----:B------:R-:W-:Y:S01]  /*0290*/  FMUL.FTZ R11, R12, R11 ;  /* 0x0000000b0c0b7220 */ /* 0x000fe20000410000 */
[----:B-1----:R-:W-:-:S04]  /*02a0*/  FADD.FTZ R10, R14, 1 ;  /* 0x3f8000000e0a7421 */ /* 0x002fc80000010000 */
[----:B------:R-:W-:-:S05]  /*02b0*/  FMUL.FTZ R10, R13, R10 ;  /* 0x0000000a0d0a7220 */ /* 0x000fca0000410000 */
[----:B------:R-:W-:-:S05]  /*02c0*/  F2FP.F16.F32.PACK_AB R11, R10, R11 ;  /* 0x0000000b0a0b723e */ /* 0x000fca00000000ff */
[----:B------:R0:W-:Y:S01]  /*02d0*/  STG.E desc[UR6][R6.64], R11 ;  /* 0x0000000b06007986 */ /* 0x0001e2000c101906 */
[----:B------:R-:W-:Y:S05]  /*02e0*/  @!P0 BRA `(.L_x_69) ;  /* 0xfffffffc00848947 */ /* 0x000fea000383ffff */
[----:B------:R-:W-:Y:S05]  /*02f0*/  EXIT ;  /* 0x000000000000794d */ /* 0x000fea0003800000 */
.L_x_70:
        /* <DEDUP_REMOVED lines=16> */
.L_x_87:


//--------------------- .text._ZN17fastertransformer17addBias_layerNormIfEEvPT_PKS1_S4_S4_S4_iif --------------------------
	.section	.text._ZN17fastertransformer17addBias_layerNormIfEEvPT_PKS1_S4_S4_S4_iif,"ax",@progbits
	.align	128
        .global         _ZN17fastertransformer17addBias_layerNormIfEEvPT_PKS1_S4_S4_S4_iif
        .type           _ZN17fastertransformer17addBias_layerNormIfEEvPT_PKS1_S4_S4_S4_iif,@function
        .size           _ZN17fastertransformer17addBias_layerNormIfEEvPT_PKS1_S4_S4_S4_iif,(.L_x_88 - _ZN17fastertransformer17addBias_layerNormIfEEvPT_PKS1_S4_S4_S4_iif)
        .other          _ZN17fastertransformer17addBias_layerNormIfEEvPT_PKS1_S4_S4_S4_iif,@"STO_CUDA_ENTRY STV_DEFAULT"
_ZN17fastertransformer17addBias_layerNormIfEEvPT_PKS1_S4_S4_S4_iif:
.text._ZN17fastertransformer17addBias_layerNormIfEEvPT_PKS1_S4_S4_S4_iif:
[----:B------:R-:W-:Y:S01]  /*0000*/  LDC R1, c[0x0][0x37c] ;  /* 0x0000df00ff017b82 */ /* 0x000fe20000000800 */
[----:B------:R-:W0:Y:S07]  /*0010*/  S2R R3, SR_TID.X ;  /* 0x0000000000037919 */ /* 0x000e2e0000002100 */
[----:B------:R-:W0:Y:S01]  /*0020*/  S2UR UR4, SR_CTAID.X ;  /* 0x00000000000479c3 */ /* 0x000e220000002500 */
[----:B------:R-:W1:Y:S07]  /*0030*/  LDCU.64 UR8, c[0x0][0x358] ;  /* 0x00006b00ff0877ac */ /* 0x000e6e0008000a00 */
[----:B------:R-:W0:Y:S08]  /*0040*/  LDC R2, c[0x0][0x3ac] ;  /* 0x0000eb00ff027b82 */ /* 0x000e300000000800 */
[----:B------:R-:W2:Y:S08]  /*0050*/  LDC.64 R6, c[0x0][0x388] ;  /* 0x0000e200ff067b82 */ /* 0x000eb00000000a00 */
[----:B------:R-:W3:Y:S01]  /*0060*/  LDC.64 R8, c[0x0][0x390] ;  /* 0x0000e400ff087b82 */ /* 0x000ee20000000a00 */
[----:B0-----:R-:W-:-:S04]  /*0070*/  IMAD R0, R2, UR4, R3 ;  /* 0x0000000402007c24 */ /* 0x001fc8000f8e0203 */
[----:B--2---:R-:W-:-:S06]  /*0080*/  IMAD.WIDE R6, R0, 0x4, R6 ;  /* 0x0000000400067825 */ /* 0x004fcc00078e0206 */
[----:B-1----:R-:W2:Y:S01]  /*0090*/  LDG.E R6, desc[UR8][R6.64] ;  /* 0x0000000806067981 */ /* 0x002ea2000c1e1900 */
[----:B---3--:R-:W-:-:S06]  /*00a0*/  IMAD.WIDE R8, R0, 0x4, R8 ;  /* 0x0000000400087825 */ /* 0x008fcc00078e0208 */
[----:B------:R-:W3:Y:S01]  /*00b0*/  LDG.E.CONSTANT R8, desc[UR8][R8.64] ;  /* 0x0000000808087981 */ /* 0x000ee2000c1e9900 */
[----:B------:R-:W0:Y:S01]  /*00c0*/  S2UR UR7, SR_CgaCtaId ;  /* 0x00000000000779c3 */ /* 0x000e220000008800 */
[----:B------:R-:W-:Y:S02]  /*00d0*/  UMOV UR4, 0x400 ;  /* 0x0000040000047882 */ /* 0x000fe40000000000 */
[----:B------:R-:W-:Y:S01]  /*00e0*/  UIADD3 UR5, UPT, UPT, UR4, 0x8, URZ ;  /* 0x0000000804057890 */ /* 0x000fe2000fffe0ff */
[----:B------:R-:W1:Y:S03]  /*00f0*/  LDCU UR6, c[0x0][0x360] ;  /* 0x00006c00ff0677ac */ /* 0x000e660008000800 */
[----:B0-----:R-:W-:Y:S02]  /*0100*/  ULEA UR5, UR7, UR5, 0x18 ;  /* 0x0000000507057291 */ /* 0x001fe4000f8ec0ff */
[----:B-1----:R-:W-:-:S06]  /*0110*/  USHF.R.U32.HI UR6, URZ, 0x5, UR6 ;  /* 0x00000005ff067899 */ /* 0x002fcc0008011606 */
[----:B------:R-:W-:Y:S01]  /*0120*/  ISETP.GE.U32.AND P0, PT, R3, UR6, PT ;  /* 0x0000000603007c0c */ /* 0x000fe2000bf06070 */
[----:B--2---:R-:W-:-:S04]  /*0130*/  FADD.FTZ R5, RZ, R6 ;  /* 0x00000006ff057221 */ /* 0x004fc80000010000 */
[----:B---3--:R-:W-:-:S05]  /*0140*/  FADD.FTZ R5, R5, R8 ;  /* 0x0000000805057221 */ /* 0x008fca0000010000 */
        /* <DEDUP_REMOVED lines=9> */
[----:B------:R-:W0:Y:S02]  /*01e0*/  SHFL.BFLY PT, R6, R13, 0x1, 0x1f ;  /* 0x0c201f000d067f89 */ /* 0x000e2400000e0000 */
[----:B0-----:R-:W-:Y:S01]  /*01f0*/  FADD.FTZ R9, R13, R6 ;  /* 0x000000060d097221 */ /* 0x001fe20000010000 */
[----:B------:R-:W-:-:S05]  /*0200*/  LEA.HI R6, R3, UR5, RZ, 0x1d ;  /* 0x0000000503067c11 */ /* 0x000fca000f8fe8ff */
[----:B------:R-:W-:Y:S01]  /*0210*/  @!P1 STS [R6], R9 ;  /* 0x0000000906009388 */ /* 0x000fe20000000800 */
[----:B------:R-:W-:Y:S01]  /*0220*/  HFMA2 R8, -RZ, RZ, 0, 0 ;  /* 0x00000000ff087431 */ /* 0x000fe200000001ff */
        /* <DEDUP_REMOVED lines=21> */
[----:B0-----:R-:W-:-:S04]  /*0380*/  FADD.FTZ R10, R5, -R10 ;  /* 0x8000000a050a7221 */ /* 0x001fc80000010000 */
[----:B------:R-:W-:-:S05]  /*0390*/  FMUL.FTZ R13, R10, R10 ;  /* 0x0000000a0a0d7220 */ /* 0x000fca0000410000 */
[----:B------:R-:W0:Y:S02]  /*03a0*/  SHFL.BFLY PT, R10, R13, 0x10, 0x1f ;  /* 0x0e001f000d0a7f89 */ /* 0x000e2400000e0000 */
[----:B0-----:R-:W-:Y:S02]  /*03b0*/  FADD.FTZ R12, R13, R10 ;  /* 0x0000000a0d0c7221 */ /* 0x001fe40000010000 */
[----:B------:R-:W0:Y:S03]  /*03c0*/  LDC.64 R10, c[0x0][0x398] ;  /* 0x0000e600ff0a7b82 */ /* 0x000e260000000a00 */
[----:B------:R-:W1:Y:S02]  /*03d0*/  SHFL.BFLY PT, R9, R12, 0x8, 0x1f ;  /* 0x0d001f000c097f89 */ /* 0x000e6400000e0000 */
[----:B-1----:R-:W-:-:S03]  /*03e0*/  FADD.FTZ R14, R12, R9 ;  /* 0x000000090c0e7221 */ /* 0x002fc60000010000 */
[----:B------:R-:W1:Y:S02]  /*03f0*/  LDC.64 R8, c[0x0][0x3a0] ;  /* 0x0000e800ff087b82 */ /* 0x000e640000000a00 */
[----:B------:R-:W2:Y:S02]  /*0400*/  SHFL.BFLY PT, R15, R14, 0x4, 0x1f ;  /* 0x0c801f000e0f7f89 */ /* 0x000ea400000e0000 */
[----:B--2---:R-:W-:-:S05]  /*0410*/  FADD.FTZ R15, R14, R15 ;  /* 0x0000000f0e0f7221 */ /* 0x004fca0000010000 */
[----:B------:R-:W2:Y:S01]  /*0420*/  SHFL.BFLY PT, R16, R15, 0x2, 0x1f ;  /* 0x0c401f000f107f89 */ /* 0x000ea200000e0000 */
[----:B------:R-:W-:Y:S01]  /*0430*/  ISETP.NE.AND P2, PT, R4, RZ, PT ;  /* 0x000000ff0400720c */ /* 0x000fe20003f45270 */
[----:B--2---:R-:W-:-:S05]  /*0440*/  FADD.FTZ R16, R15, R16 ;  /* 0x000000100f107221 */ /* 0x004fca0000010000 */
[----:B------:R-:W2:Y:S01]  /*0450*/  SHFL.BFLY PT, R13, R16, 0x1, 0x1f ;  /* 0x0c201f00100d7f89 */ /* 0x000ea200000e0000 */
[----:B-1----:R-:W-:-:S04]  /*0460*/  IMAD.WIDE.U32 R8, R3, 0x4, R8 ;  /* 0x0000000403087825 */ /* 0x002fc800078e0008 */
[----:B0-----:R-:W-:Y:S02]  /*0470*/  IMAD.WIDE.U32 R10, R3, 0x4, R10 ;  /* 0x00000004030a7825 */ /* 0x001fe400078e000a */
[----:B------:R-:W3:Y:S04]  /*0480*/  LDG.E.CONSTANT R8, desc[UR8][R8.64] ;  /* 0x0000000808087981 */ /* 0x000ee8000c1e9900 */
[----:B------:R0:W3:Y:S01]  /*0490*/  LDG.E.CONSTANT R3, desc[UR8][R10.64] ;  /* 0x000000080a037981 */ /* 0x0000e2000c1e9900 */
[----:B--2---:R-:W-:-:S05]  /*04a0*/  FADD.FTZ R13, R16, R13 ;  /* 0x0000000d100d7221 */ /* 0x004fca0000010000 */
[----:B------:R1:W-:Y:S01]  /*04b0*/  @!P2 STS [R6], R13 ;  /* 0x0000000d0600a388 */ /* 0x0003e20000000800 */
[----:B------:R-:W-:Y:S01]  /*04c0*/  MOV R4, RZ ;  /* 0x000000ff00047202 */ /* 0x000fe20000000f00 */
[----:B------:R-:W-:Y:S08]  /*04d0*/  BAR.SYNC.DEFER_BLOCKING 0x0 ;  /* 0x0000000000007b1d */ /* 0x000ff00000010000 */
        /* <DEDUP_REMOVED lines=11> */
[----:B0-----:R-:W-:-:S05]  /*0590*/  FADD.FTZ R12, R9, R12 ;  /* 0x0000000c090c7221 */ /* 0x001fca0000010000 */
[----:B------:R-:W0:Y:S02]  /*05a0*/  SHFL.BFLY PT, R11, R12, 0x1, 0x1f ;  /* 0x0c201f000c0b7f89 */ /* 0x000e2400000e0000 */
[----:B0-----:R-:W-:-:S04]  /*05b0*/  FADD.FTZ R11, R12, R11 ;  /* 0x0000000b0c0b7221 */ /* 0x001fc80000010000 */
[----:B-1----:R-:W-:Y:S02]  /*05c0*/  @!P1 FFMA.FTZ R2, R11, R2, R6 ;  /* 0x000000020b029223 */ /* 0x002fe40000010006 */
[----:B------:R-:W0:Y:S04]  /*05d0*/  LDC.64 R6, c[0x0][0x380] ;  /* 0x0000e000ff067b82 */ /* 0x000e280000000a00 */
[----:B------:R-:W1:Y:S02]  /*05e0*/  @!P1 MUFU.RSQ R2, R2 ;  /* 0x0000000200029308 */ /* 0x000e640000001400 */
[----:B-1----:R-:W-:Y:S02]  /*05f0*/  @!P1 STS [UR4+0x4], R2 ;  /* 0x00000402ff009988 */ /* 0x002fe40008000804 */
[----:B------:R-:W-:Y:S06]  /*0600*/  BAR.SYNC.DEFER_BLOCKING 0x0 ;  /* 0x0000000000007b1d */ /* 0x000fec0000010000 */
[----:B------:R-:W1:Y:S02]  /*0610*/  LDS.64 R10, [UR4] ;  /* 0x00000004ff0a7984 */ /* 0x000e640008000a00 */
[----:B-1----:R-:W-:-:S04]  /*0620*/  FADD.FTZ R10, R5, -R10 ;  /* 0x8000000a050a7221 */ /* 0x002fc80000010000 */
[----:B------:R-:W-:Y:S01]  /*0630*/  FMUL.FTZ R11, R10, R11 ;  /* 0x0000000b0a0b7220 */ /* 0x000fe20000410000 */
[----:B0-----:R-:W-:-:S04]  /*0640*/  IMAD.WIDE R4, R0, 0x4, R6 ;  /* 0x0000000400047825 */ /* 0x001fc800078e0206 */
[----:B---3--:R-:W-:-:S05]  /*0650*/  FFMA.FTZ R3, R11, R3, R8 ;  /* 0x000000030b037223 */ /* 0x008fca0000010008 */
[----:B------:R-:W-:Y:S01]  /*0660*/  STG.E desc[UR8][R4.64], R3 ;  /* 0x0000000304007986 */ /* 0x000fe2000c101908 */
[----:B------:R-:W-:Y:S05]  /*0670*/  EXIT ;  /* 0x000000000000794d */ /* 0x000fea0003800000 */
.L_x_71:
        /* <DEDUP_REMOVED lines=16> */
.L_x_88:


//--------------------- .text._ZN17fastertransformer15transpose102_v2IfEEvPT_PKS1_iiii --------------------------
	.section	.text._ZN17fastertransformer15transpose102_v2IfEEvPT_PKS1_iiii,"ax",@progbits
	.align	128
        .global         _ZN17fastertransformer15transpose102_v2IfEEvPT_PKS1_iiii
        .type           _ZN17fastertransformer15transpose102_v2IfEEvPT_PKS1_iiii,@function
        .size           _ZN17fastertransformer15transpose102_v2IfEEvPT_PKS1_iiii,(.L_x_89 - _ZN17fastertransformer15transpose102_v2IfEEvPT_PKS1_iiii)
        .other          _ZN17fastertransformer15transpose102_v2IfEEvPT_PKS1_iiii,@"STO_CUDA_ENTRY STV_DEFAULT"
_ZN17fastertransformer15transpose102_v2IfEEvPT_PKS1_iiii:
.text._ZN17fastertransformer15transpose102_v2IfEEvPT_PKS1_iiii:
[----:B------:R-:W-:Y:S01]  /*0000*/  LDC R1, c[0x0][0x37c] ;  /* 0x0000df00ff017b82 */ /* 0x000fe20000000800 */
[----:B------:R-:W0:Y:S01]  /*0010*/  LDCU UR6, c[0x0][0x39c] ;  /* 0x00007380ff0677ac */ /* 0x000e220008000800 */
[----:B------:R-:W1:Y:S01]  /*0020*/  S2R R6, SR_TID.X ;  /* 0x0000000000067919 */ /* 0x000e620000002100 */
[----:B0-----:R-:W0:Y:S01]  /*0030*/  I2F.U32.RP R0, UR6 ;  /* 0x0000000600007d06 */ /* 0x001e220008209000 */
[----:B------:R-:W-:-:S07]  /*0040*/  ISETP.NE.U32.AND P2, PT, RZ, UR6, PT ;  /* 0x00000006ff007c0c */ /* 0x000fce000bf45070 */
[----:B0-----:R-:W0:Y:S02]  /*0050*/  MUFU.RCP R0, R0 ;  /* 0x0000000000007308 */ /* 0x001e240000001000 */
[----:B0-----:R-:W-:-:S06]  /*0060*/  IADD3 R2, PT, PT, R0, 0xffffffe, RZ ;  /* 0x0ffffffe00027810 */ /* 0x001fcc0007ffe0ff */
[----:B------:R0:W2:Y:S02]  /*0070*/  F2I.FTZ.U32.TRUNC.NTZ R3, R2 ;  /* 0x0000000200037305 */ /* 0x0000a4000021f000 */
[----:B0-----:R-:W-:Y:S01]  /*0080*/  IMAD.MOV.U32 R2, RZ, RZ, RZ ;  /* 0x000000ffff027224 */ /* 0x001fe200078e00ff */
[----:B--2---:R-:W-:-:S05]  /*0090*/  IADD3 R5, PT, PT, RZ, -R3, RZ ;  /* 0x80000003ff057210 */ /* 0x004fca0007ffe0ff */
[----:B------:R-:W-:-:S04]  /*00a0*/  IMAD R5, R5, UR6, RZ ;  /* 0x0000000605057c24 */ /* 0x000fc8000f8e02ff */
[----:B------:R-:W-:Y:S01]  /*00b0*/  IMAD.HI.U32 R3, R3, R5, R2 ;  /* 0x0000000503037227 */ /* 0x000fe200078e0002 */
[----:B------:R-:W-:-:S05]  /*00c0*/  LOP3.LUT R5, RZ, UR6, RZ, 0x33, !PT ;  /* 0x00000006ff057c12 */ /* 0x000fca000f8e33ff */
[----:B-1----:R-:W-:-:S05]  /*00d0*/  IMAD.HI.U32 R4, R3, R6, RZ ;  /* 0x0000000603047227 */ /* 0x002fca00078e00ff */
        /* <DEDUP_REMOVED lines=21> */
[----:B------:R-:W-:-:S05]  /*0230*/  IADD3 R5, PT, PT, R0, R5, RZ ;  /* 0x0000000500057210 */ /* 0x000fca0007ffe0ff */
[----:B---3--:R-:W-:Y:S02]  /*0240*/  IMAD.WIDE R2, R5, 0x4, R2 ;  /* 0x0000000405027825 */ /* 0x008fe400078e0202 */
[----:B------:R-:W0:Y:S04]  /*0250*/  LDC.64 R4, c[0x0][0x380] ;  /* 0x0000e000ff047b82 */ /* 0x000e280000000a00 */
[----:B-1----:R-:W2:Y:S01]  /*0260*/  LDG.E R3, desc[UR4][R2.64] ;  /* 0x0000000402037981 */ /* 0x002ea2000c1e1900 */
[----:B----4-:R-:W-:-:S04]  /*0270*/  IMAD R7, R8, R9, R7 ;  /* 0x0000000908077224 */ /* 0x010fc800078e0207 */
[----:B------:R-:W-:-:S05]  /*0280*/  IMAD R7, R6, UR6, R7 ;  /* 0x0000000606077c24 */ /* 0x000fca000f8e0207 */
[----:B------:R-:W-:-:S05]  /*0290*/  IADD3 R7, PT, PT, R0, R7, RZ ;  /* 0x0000000700077210 */ /* 0x000fca0007ffe0ff */
[----:B0-----:R-:W-:-:S05]  /*02a0*/  IMAD.WIDE R4, R7, 0x4, R4 ;  /* 0x0000000407047825 */ /* 0x001fca00078e0204 */
[----:B--2---:R-:W-:Y:S01]  /*02b0*/  STG.E desc[UR4][R4.64], R3 ;  /* 0x0000000304007986 */ /* 0x004fe2000c101904 */
[----:B------:R-:W-:Y:S05]  /*02c0*/  EXIT ;  /* 0x000000000000794d */ /* 0x000fea0003800000 */
.L_x_72:
        /* <DEDUP_REMOVED lines=11> */
.L_x_89:


//--------------------- .text._ZN17fastertransformer10relShiftBdIfEEvPT_PKS1_iii --------------------------
	.section	.text._ZN17fastertransformer10relShiftBdIfEEvPT_PKS1_iii,"ax",@progbits
	.align	128
        .global         _ZN17fastertransformer10relShiftBdIfEEvPT_PKS1_iii
        .type           _ZN17fastertransformer10relShiftBdIfEEvPT_PKS1_iii,@function
        .size           _ZN17fastertransformer10relShiftBdIfEEvPT_PKS1_iii,(.L_x_90 - _ZN17fastertransformer10relShiftBdIfEEvPT_PKS1_iii)
        .other          _ZN17fastertransformer10relShiftBdIfEEvPT_PKS1_iii,@"STO_CUDA_ENTRY STV_DEFAULT"
_ZN17fastertransformer10relShiftBdIfEEvPT_PKS1_iii:
.text._ZN17fastertransformer10relShiftBdIfEEvPT_PKS1_iii:
[----:B------:R-:W-:Y:S01]  /*0000*/  LDC R1, c[0x0][0x37c] ;  /* 0x0000df00ff017b82 */ /* 0x000fe20000000800 */
[----:B------:R-:W0:Y:S07]  /*0010*/  S2R R3, SR_TID.X ;  /* 0x0000000000037919 */ /* 0x000e2e0000002100 */
[----:B------:R-:W1:Y:S01]  /*0020*/  S2UR UR8, SR_CTAID.Z ;  /* 0x00000000000879c3 */ /* 0x000e620000002700 */
[----:B------:R-:W2:Y:S07]  /*0030*/  LDCU.64 UR6, c[0x0][0x390] ;  /* 0x00007200ff0677ac */ /* 0x000eae0008000a00 */
[----:B------:R-:W0:Y:S08]  /*0040*/  LDC R0, c[0x0][0x398] ;  /* 0x0000e600ff007b82 */ /* 0x000e300000000800 */
[----:B------:R-:W2:Y:S08]  /*0050*/  S2UR UR4, SR_CTAID.X ;  /* 0x00000000000479c3 */ /* 0x000eb00000002500 */
[----:B------:R-:W3:Y:S01]  /*0060*/  S2UR UR5, SR_CTAID.Y ;  /* 0x00000000000579c3 */ /* 0x000ee20000002600 */
[----:B-1----:R-:W-:-:S02]  /*0070*/  ISETP.EQ.AND P1, PT, RZ, UR8, PT ;  /* 0x00000008ff007c0c */ /* 0x002fc4000bf22270 */
[----:B0-----:R-:W-:Y:S01]  /*0080*/  ISETP.GE.AND P0, PT, R3, R0, PT ;  /* 0x000000000300720c */ /* 0x001fe20003f06270 */
[----:B--2---:R-:W-:-:S04]  /*0090*/  UIMAD UR4, UR4, UR6, URZ ;  /* 0x00000006040472a4 */ /* 0x004fc8000f8e02ff */
[----:B---3--:R-:W-:-:S08]  /*00a0*/  UIMAD UR4, UR5, UR7, UR4 ;  /* 0x00000007050472a4 */ /* 0x008fd0000f8e0204 */
[----:B------:R-:W-:Y:S05]  /*00b0*/  @!P0 EXIT P1 ;  /* 0x000000000000894d */ /* 0x000fea0000800000 */
[C---:B------:R-:W-:Y:S01]  /*00c0*/  LEA R6, R0.reuse, 0xffffffff, 0x1 ;  /* 0xffffffff00067811 */ /* 0x040fe200078e08ff */
[----:B------:R-:W-:Y:S01]  /*00d0*/  IMAD R2, R0, UR8, RZ ;  /* 0x0000000800027c24 */ /* 0x000fe2000f8e02ff */
[----:B------:R-:W-:Y:S02]  /*00e0*/  IADD3 R7, PT, PT, R3, -R0, RZ ;  /* 0x8000000003077210 */ /* 0x000fe40007ffe0ff */
[-C--:B------:R-:W-:Y:S02]  /*00f0*/  IABS R10, R6.reuse ;  /* 0x00000006000a7213 */ /* 0x080fe40000000000 */
[----:B------:R-:W-:Y:S01]  /*0100*/  IABS R12, R6 ;  /* 0x00000006000c7213 */ /* 0x000fe20000000000 */
[C---:B------:R-:W-:Y:S01]  /*0110*/  IMAD R7, R2.reuse, 0x2, R7 ;  /* 0x0000000202077824 */ /* 0x040fe200078e0207 */
[----:B------:R-:W0:Y:S01]  /*0120*/  I2F.RP R8, R10 ;  /* 0x0000000a00087306 */ /* 0x000e220000209400 */
[----:B------:R-:W-:-:S03]  /*0130*/  IADD3 R2, PT, PT, R2, UR4, RZ ;  /* 0x0000000402027c10 */ /* 0x000fc6000fffe0ff */
[----:B------:R-:W-:-:S04]  /*0140*/  IABS R11, R7 ;  /* 0x00000007000b7213 */ /* 0x000fc80000000000 */
[----:B0-----:R-:W0:Y:S02]  /*0150*/  MUFU.RCP R8, R8 ;  /* 0x0000000800087308 */ /* 0x001e240000001000 */
[----:B0-----:R-:W-:Y:S02]  /*0160*/  VIADD R4, R8, 0xffffffe ;  /* 0x0ffffffe08047836 */ /* 0x001fe40000000000 */
[----:B------:R-:W-:-:S04]  /*0170*/  IMAD.MOV R8, RZ, RZ, -R12 ;  /* 0x000000ffff087224 */ /* 0x000fc800078e0a0c */
[----:B------:R0:W1:Y:S02]  /*0180*/  F2I.FTZ.U32.TRUNC.NTZ R5, R4 ;  /* 0x0000000400057305 */ /* 0x000064000021f000 */
[----:B0-----:R-:W-:Y:S02]  /*0190*/  HFMA2 R4, -RZ, RZ, 0, 0 ;  /* 0x00000000ff047431 */ /* 0x001fe400000001ff */
[----:B-1----:R-:W-:-:S04]  /*01a0*/  IMAD.MOV R9, RZ, RZ, -R5 ;  /* 0x000000ffff097224 */ /* 0x002fc800078e0a05 */
[----:B------:R-:W-:-:S04]  /*01b0*/  IMAD R9, R9, R10, RZ ;  /* 0x0000000a09097224 */ /* 0x000fc800078e02ff */
[----:B------:R-:W-:-:S04]  /*01c0*/  IMAD.HI.U32 R4, R5, R9, R4 ;  /* 0x0000000905047227 */ /* 0x000fc800078e0004 */
[----:B------:R-:W-:-:S04]  /*01d0*/  IMAD.MOV.U32 R5, RZ, RZ, R11 ;  /* 0x000000ffff057224 */ /* 0x000fc800078e000b */
[----:B------:R-:W-:-:S04]  /*01e0*/  IMAD.HI.U32 R4, R4, R5, RZ ;  /* 0x0000000504047227 */ /* 0x000fc800078e00ff */
[----:B------:R-:W-:-:S05]  /*01f0*/  IMAD R5, R4, R8, R5 ;  /* 0x0000000804057224 */ /* 0x000fca00078e0205 */
[----:B------:R-:W-:-:S13]  /*0200*/  ISETP.GT.U32.AND P2, PT, R10, R5, PT ;  /* 0x000000050a00720c */ /* 0x000fda0003f44070 */
[-C--:B------:R-:W-:Y:S01]  /*0210*/  @!P2 IADD3 R5, PT, PT, R5, -R10.reuse, RZ ;  /* 0x8000000a0505a210 */ /* 0x080fe20007ffe0ff */
[----:B------:R-:W-:Y:S01]  /*0220*/  @!P2 VIADD R4, R4, 0x1 ;  /* 0x000000010404a836 */ /* 0x000fe20000000000 */
[----:B------:R-:W-:Y:S02]  /*0230*/  ISETP.NE.AND P2, PT, R6, RZ, PT ;  /* 0x000000ff0600720c */ /* 0x000fe40003f45270 */
[----:B------:R-:W-:Y:S02]  /*0240*/  ISETP.GE.U32.AND P0, PT, R5, R10, PT ;  /* 0x0000000a0500720c */ /* 0x000fe40003f06070 */
[----:B------:R-:W-:-:S04]  /*0250*/  LOP3.LUT R5, R7, R6, RZ, 0x3c, !PT ;  /* 0x0000000607057212 */ /* 0x000fc800078e3cff */
[----:B------:R-:W-:-:S07]  /*0260*/  ISETP.GE.AND P1, PT, R5, RZ, PT ;  /* 0x000000ff0500720c */ /* 0x000fce0003f26270 */
[----:B------:R-:W-:-:S05]  /*0270*/  @P0 IADD3 R4, PT, PT, R4, 0x1, RZ ;  /* 0x0000000104040810 */ /* 0x000fca0007ffe0ff */
[----:B------:R-:W-:-:S05]  /*0280*/  IMAD.MOV.U32 R9, RZ, RZ, R4 ;  /* 0x000000ffff097224 */ /* 0x000fca00078e0004 */
[----:B------:R-:W-:Y:S02]  /*0290*/  @!P1 IADD3 R9, PT, PT, -R9, RZ, RZ ;  /* 0x000000ff09099210 */ /* 0x000fe40007ffe1ff */
[----:B------:R-:W-:-:S05]  /*02a0*/  @!P2 LOP3.LUT R9, RZ, R6, RZ, 0x33, !PT ;  /* 0x00000006ff09a212 */ /* 0x000fca00078e33ff */
[----:B------:R-:W-:-:S04]  /*02b0*/  IMAD.MOV R4, RZ, RZ, -R9 ;  /* 0x000000ffff047224 */ /* 0x000fc800078e0a09 */
[----:B------:R-:W-:Y:S02]  /*02c0*/  IMAD R7, R6, R4, R7 ;  /* 0x0000000406077224 */ /* 0x000fe400078e0207 */
[----:B------:R-:W0:Y:S03]  /*02d0*/  LDC.64 R4, c[0x0][0x388] ;  /* 0x0000e200ff047b82 */ /* 0x000e260000000a00 */
[----:B------:R-:W-:-:S13]  /*02e0*/  ISETP.GE.AND P0, PT, R7, R0, PT ;  /* 0x000000000700720c */ /* 0x000fda0003f06270 */
[----:B------:R-:W-:Y:S05]  /*02f0*/  @P0 EXIT ;  /* 0x000000000000094d */ /* 0x000fea0003800000 */
[----:B------:R-:W1:Y:S01]  /*0300*/  LDCU.64 UR6, c[0x0][0x358] ;  /* 0x00006b00ff0677ac */ /* 0x000e620008000a00 */
[----:B------:R-:W-:-:S04]  /*0310*/  IMAD R3, R2, 0x2, R3 ;  /* 0x0000000202037824 */ /* 0x000fc800078e0203 */
[----:B0-----:R-:W-:Y:S02]  /*0320*/  IMAD.WIDE R2, R3, 0x4, R4 ;  /* 0x0000000403027825 */ /* 0x001fe400078e0204 */
[----:B------:R-:W0:Y:S04]  /*0330*/  LDC.64 R4, c[0x0][0x380] ;  /* 0x0000e000ff047b82 */ /* 0x000e280000000a00 */
[----:B-1----:R-:W2:Y:S01]  /*0340*/  LDG.E R3, desc[UR6][R2.64] ;  /* 0x0000000602037981 */ /* 0x002ea2000c1e1900 */
[----:B------:R-:W-:-:S05]  /*0350*/  IMAD R0, R9, R0, UR4 ;  /* 0x0000000409007e24 */ /* 0x000fca000f8e0200 */
[----:B------:R-:W-:-:S05]  /*0360*/  IADD3 R7, PT, PT, R7, R0, RZ ;  /* 0x0000000007077210 */ /* 0x000fca0007ffe0ff */
[----:B0-----:R-:W-:-:S05]  /*0370*/  IMAD.WIDE R4, R7, 0x4, R4 ;  /* 0x0000000407047825 */ /* 0x001fca00078e0204 */
[----:B--2---:R-:W-:Y:S01]  /*0380*/  STG.E desc[UR6][R4.64], R3 ;  /* 0x0000000304007986 */ /* 0x004fe2000c101906 */
[----:B------:R-:W-:Y:S05]  /*0390*/  EXIT ;  /* 0x000000000000794d */ /* 0x000fea0003800000 */
.L_x_73:
        /* <DEDUP_REMOVED lines=14> */
.L_x_90:


//--------------------- .text._ZN17fastertransformer12transpose102IfEEvPT_PKS1_iiii --------------------------
	.section	.text._ZN17fastertransformer12transpose102IfEEvPT_PKS1_iiii,"ax",@progbits
	.align	128
        .global         _ZN17fastertransformer12transpose102IfEEvPT_PKS1_iiii
        .type           _ZN17fastertransformer12transpose102IfEEvPT_PKS1_iiii,@function
        .size           _ZN17fastertransformer12transpose102IfEEvPT_PKS1_iiii,(.L_x_91 - _ZN17fastertransformer12transpose102IfEEvPT_PKS1_iiii)
        .other          _ZN17fastertransformer12transpose102IfEEvPT_PKS1_iiii,@"STO_CUDA_ENTRY STV_DEFAULT"
_ZN17fastertransformer12transpose102IfEEvPT_PKS1_iiii:
.text._ZN17fastertransformer12transpose102IfEEvPT_PKS1_iiii:
[----:B------:R-:W-:Y:S01]  /*0000*/  LDC R1, c[0x0][0x37c] ;  /* 0x0000df00ff017b82 */ /* 0x000fe20000000800 */
[----:B------:R-:W0:Y:S07]  /*0010*/  S2R R5, SR_TID.Y ;  /* 0x0000000000057919 */ /* 0x000e2e0000002200 */
[----:B------:R-:W0:Y:S01]  /*0020*/  S2UR UR6, SR_CTAID.X ;  /* 0x00000000000679c3 */ /* 0x000e220000002500 */
[----:B------:R-:W1:Y:S01]  /*0030*/  LDCU.64 UR4, c[0x0][0x358] ;  /* 0x00006b00ff0477ac */ /* 0x000e620008000a00 */
[----:B------:R-:W2:Y:S06]  /*0040*/  S2R R7, SR_TID.X ;  /* 0x0000000000077919 */ /* 0x000eac0000002100 */
[----:B------:R-:W0:Y:S08]  /*0050*/  LDC.64 R8, c[0x0][0x390] ;  /* 0x0000e400ff087b82 */ /* 0x000e300000000a00 */
[----:B------:R-:W3:Y:S08]  /*0060*/  S2UR UR7, SR_CTAID.Y ;  /* 0x00000000000779c3 */ /* 0x000ef00000002600 */
[----:B------:R-:W2:Y:S08]  /*0070*/  LDC.64 R10, c[0x0][0x398] ;  /* 0x0000e600ff0a7b82 */ /* 0x000eb00000000a00 */
[----:B------:R-:W4:Y:S01]  /*0080*/  LDC.64 R2, c[0x0][0x388] ;  /* 0x0000e200ff027b82 */ /* 0x000f220000000a00 */
[----:B0-----:R-:W-:-:S04]  /*0090*/  IMAD R0, R8, UR6, R5 ;  /* 0x0000000608007c24 */ /* 0x001fc8000f8e0205 */
[----:B---3--:R-:W-:-:S04]  /*00a0*/  IMAD R4, R9, UR7, R0 ;  /* 0x0000000709047c24 */ /* 0x008fc8000f8e0200 */
[----:B--2---:R-:W-:-:S04]  /*00b0*/  IMAD R5, R7, R11, R4 ;  /* 0x0000000b07057224 */ /* 0x004fc800078e0204 */
[----:B----4-:R-:W-:Y:S02]  /*00c0*/  IMAD.WIDE R2, R5, 0x4, R2 ;  /* 0x0000000405027825 */ /* 0x010fe400078e0202 */
[----:B------:R-:W0:Y:S04]  /*00d0*/  LDC.64 R4, c[0x0][0x380] ;  /* 0x0000e000ff047b82 */ /* 0x000e280000000a00 */
[----:B-1----:R-:W2:Y:S01]  /*00e0*/  LDG.E R3, desc[UR4][R2.64] ;  /* 0x0000000402037981 */ /* 0x002ea2000c1e1900 */
[----:B------:R-:W-:-:S04]  /*00f0*/  IMAD R0, R7, R10, R0 ;  /* 0x0000000a07007224 */ /* 0x000fc800078e0200 */
[----:B------:R-:W-:-:S04]  /*0100*/  IMAD R7, R11, UR7, R0 ;  /* 0x000000070b077c24 */ /* 0x000fc8000f8e0200 */
[----:B0-----:R-:W-:-:S05]  /*0110*/  IMAD.WIDE R4, R7, 0x4, R4 ;  /* 0x0000000407047825 */ /* 0x001fca00078e0204 */
[----:B--2---:R-:W-:Y:S01]  /*0120*/  STG.E desc[UR4][R4.64], R3 ;  /* 0x0000000304007986 */ /* 0x004fe2000c101904 */
[----:B------:R-:W-:Y:S05]  /*0130*/  EXIT ;  /* 0x000000000000794d */ /* 0x000fea0003800000 */
.L_x_74:
        /* <DEDUP_REMOVED lines=12> */
.L_x_91:


//--------------------- .text._ZN17fastertransformer15prepareMatrixesIfEEvPT_S2_S2_S2_S2_S2_PKS1_S4_S4_S4_S4_S4_S4_iiii --------------------------
	.section	.text._ZN17fastertransformer15prepareMatrixesIfEEvPT_S2_S2_S2_S2_S2_PKS1_S4_S4_S4_S4_S4_S4_iiii,"ax",@progbits
	.align	128
        .global         _ZN17fastertransformer15prepareMatrixesIfEEvPT_S2_S2_S2_S2_S2_PKS1_S4_S4_S4_S4_S4_S4_iiii
        .type           _ZN17fastertransformer15prepareMatrixesIfEEvPT_S2_S2_S2_S2_S2_PKS1_S4_S4_S4_S4_S4_S4_iiii,@function
        .size           _ZN17fastertransformer15prepareMatrixesIfEEvPT_S2_S2_S2_S2_S2_PKS1_S4_S4_S4_S4_S4_S4_iiii,(.L_x_92 - _ZN17fastertransformer15prepareMatrixesIfEEvPT_S2_S2_S2_S2_S2_PKS1_S4_S4_S4_S4_S4_S4_iiii)
        .other          _ZN17fastertransformer15prepareMatrixesIfEEvPT_S2_S2_S2_S2_S2_PKS1_S4_S4_S4_S4_S4_S4_iiii,@"STO_CUDA_ENTRY STV_DEFAULT"
_ZN17fastertransformer15prepareMatrixesIfEEvPT_S2_S2_S2_S2_S2_PKS1_S4_S4_S4_S4_S4_S4_iiii:
.text._ZN17fastertransformer15prepareMatrixesIfEEvPT_S2_S2_S2_S2_S2_PKS1_S4_S4_S4_S4_S4_S4_iiii:
[----:B------:R-:W-:Y:S01]  /*0000*/  LDC R1, c[0x0][0x37c] ;  /* 0x0000df00ff017b82 */ /* 0x000fe20000000800 */
[----:B------:R-:W0:Y:S01]  /*0010*/  S2R R17, SR_TID.X ;  /* 0x0000000000117919 */ /* 0x000e220000002100 */
[----:B------:R-:W0:Y:S02]  /*0020*/  LDCU UR6, c[0x0][0x3ec] ;  /* 0x00007d80ff0677ac */ /* 0x000e240008000800 */
[----:B0-----:R-:W-:-:S13]  /*0030*/  ISETP.GE.AND P0, PT, R17, UR6, PT ;  /* 0x0000000611007c0c */ /* 0x001fda000bf06270 */
[----:B------:R-:W-:Y:S05]  /*0040*/  @P0 EXIT ;  /* 0x000000000000094d */ /* 0x000fea0003800000 */
[----:B------:R-:W0:Y:S01]  /*0050*/  S2R R0, SR_CTAID.Y ;  /* 0x0000000000007919 */ /* 0x000e220000002600 */
[----:B------:R-:W0:Y:S01]  /*0060*/  LDCU UR7, c[0x0][0x3e8] ;  /* 0x00007d00ff0777ac */ /* 0x000e220008000800 */
[----:B------:R-:W1:Y:S01]  /*0070*/  LDC.64 R4, c[0x0][0x3b0] ;  /* 0x0000ec00ff047b82 */ /* 0x000e620000000a00 */
[----:B------:R-:W2:Y:S01]  /*0080*/  S2R R10, SR_CTAID.X ;  /* 0x00000000000a7919 */ /* 0x000ea20000002500 */
[----:B------:R-:W3:Y:S06]  /*0090*/  LDCU.64 UR4, c[0x0][0x358] ;  /* 0x00006b00ff0477ac */ /* 0x000eec0008000a00 */
[----:B------:R-:W4:Y:S08]  /*00a0*/  LDC.64 R6, c[0x0][0x3d0] ;  /* 0x0000f400ff067b82 */ /* 0x000f300000000a00 */
[----:B------:R-:W5:Y:S08]  /*00b0*/  LDC.64 R8, c[0x0][0x3d8] ;  /* 0x0000f600ff087b82 */ /* 0x000f700000000a00 */
[----:B------:R-:W1:Y:S01]  /*00c0*/  LDC.64 R12, c[0x0][0x3e0] ;  /* 0x0000f800ff0c7b82 */ /* 0x000e620000000a00 */
[----:B0-----:R-:W-:-:S02]  /*00d0*/  IMAD R16, R0, UR7, RZ ;  /* 0x0000000700107c24 */ /* 0x001fc4000f8e02ff */
[----:B----4-:R-:W-:-:S05]  /*00e0*/  IMAD.WIDE.U32 R6, R17, 0x4, R6 ;  /* 0x0000000411067825 */ /* 0x010fca00078e0006 */
[----:B------:R-:W0:Y:S01]  /*00f0*/  LDC R11, c[0x0][0x3f4] ;  /* 0x0000fd00ff0b7b82 */ /* 0x000e220000000800 */
[----:B------:R-:W-:Y:S01]  /*0100*/  IADD3 R21, PT, PT, R16, R17, RZ ;  /* 0x0000001110157210 */ /* 0x000fe20007ffe0ff */
[----:B---3--:R3:W4:Y:S04]  /*0110*/  LDG.E.CONSTANT R19, desc[UR4][R6.64] ;  /* 0x0000000406137981 */ /* 0x008728000c1e9900 */
[----:B--2---:R-:W-:Y:S02]  /*0120*/  IMAD R21, R10, UR6, R21 ;  /* 0x000000060a157c24 */ /* 0x004fe4000f8e0215 */
[----:B-----5:R-:W-:-:S04]  /*0130*/  IMAD.WIDE.U32 R8, R17, 0x4, R8 ;  /* 0x0000000411087825 */ /* 0x020fc800078e0008 */
[----:B-1----:R-:W-:Y:S01]  /*0140*/  IMAD.WIDE R4, R21, 0x4, R4 ;  /* 0x0000000415047825 */ /* 0x002fe200078e0204 */
[----:B------:R1:W2:Y:S01]  /*0150*/  LDG.E.CONSTANT R23, desc[UR4][R8.64] ;  /* 0x0000000408177981 */ /* 0x0002a2000c1e9900 */
[----:B---3--:R-:W3:Y:S02]  /*0160*/  LDC.64 R6, c[0x0][0x390] ;  /* 0x0000e400ff067b82 */ /* 0x008ee40000000a00 */
[----:B------:R-:W-:Y:S01]  /*0170*/  IMAD.WIDE.U32 R12, R17, 0x4, R12 ;  /* 0x00000004110c7825 */ /* 0x000fe200078e000c */
[----:B------:R5:W4:Y:S04]  /*0180*/  LDG.E R18, desc[UR4][R4.64] ;  /* 0x0000000404127981 */ /* 0x000b28000c1e1900 */
[----:B------:R3:W2:Y:S01]  /*0190*/  LDG.E.CONSTANT R25, desc[UR4][R12.64] ;  /* 0x000000040c197981 */ /* 0x0006a2000c1e9900 */
[----:B0-----:R-:W-:Y:S01]  /*01a0*/  IABS R20, R11 ;  /* 0x0000000b00147213 */ /* 0x001fe20000000000 */
[----:B-1----:R-:W0:Y:S03]  /*01b0*/  LDC.64 R8, c[0x0][0x388] ;  /* 0x0000e200ff087b82 */ /* 0x002e260000000a00 */
[----:B------:R-:W1:Y:S08]  /*01c0*/  I2F.RP R14, R20 ;  /* 0x00000014000e7306 */ /* 0x000e700000209400 */
[----:B-1----:R-:W1:Y:S02]  /*01d0*/  MUFU.RCP R14, R14 ;  /* 0x0000000e000e7308 */ /* 0x002e640000001000 */
[----:B-1----:R-:W-:-:S02]  /*01e0*/  IADD3 R2, PT, PT, R14, 0xffffffe, RZ ;  /* 0x0ffffffe0e027810 */ /* 0x002fc40007ffe0ff */
[----:B-----5:R-:W-:Y:S01]  /*01f0*/  IABS R4, R17 ;  /* 0x0000001100047213 */ /* 0x020fe20000000000 */
[----:B------:R-:W1:Y:S03]  /*0200*/  LDC R14, c[0x0][0x3f0] ;  /* 0x0000fc00ff0e7b82 */ /* 0x000e660000000800 */
[----:B------:R5:W3:Y:S02]  /*0210*/  F2I.FTZ.U32.TRUNC.NTZ R3, R2 ;  /* 0x0000000200037305 */ /* 0x000ae4000021f000 */
[----:B-----5:R-:W-:Y:S01]  /*0220*/  HFMA2 R2, -RZ, RZ, 0, 0 ;  /* 0x00000000ff027431 */ /* 0x020fe200000001ff */
[----:B---3--:R-:W-:-:S05]  /*0230*/  IADD3 R5, PT, PT, RZ, -R3, RZ ;  /* 0x80000003ff057210 */ /* 0x008fca0007ffe0ff */
[----:B------:R-:W-:-:S04]  /*0240*/  IMAD R5, R5, R20, RZ ;  /* 0x0000001405057224 */ /* 0x000fc800078e02ff */
[----:B------:R-:W-:-:S06]  /*0250*/  IMAD.HI.U32 R3, R3, R5, R2 ;  /* 0x0000000503037227 */ /* 0x000fcc00078e0002 */
[----:B------:R-:W-:-:S05]  /*0260*/  IMAD.HI.U32 R13, R3, R4, RZ ;  /* 0x00000004030d7227 */ /* 0x000fca00078e00ff */
[----:B------:R-:W-:-:S05]  /*0270*/  IADD3 R3, PT, PT, -R13, RZ, RZ ;  /* 0x000000ff0d037210 */ /* 0x000fca0007ffe1ff */
[C---:B------:R-:W-:Y:S01]  /*0280*/  IMAD R3, R20.reuse, R3, R4 ;  /* 0x0000000314037224 */ /* 0x040fe200078e0204 */
[----:B------:R-:W-:Y:S01]  /*0290*/  LOP3.LUT R2, R17, R11, RZ, 0x3c, !PT ;  /* 0x0000000b11027212 */ /* 0x000fe200078e3cff */
[----:B------:R-:W3:Y:S03]  /*02a0*/  LDC.64 R4, c[0x0][0x380] ;  /* 0x0000e000ff047b82 */ /* 0x000ee60000000a00 */
[----:B------:R-:W-:Y:S02]  /*02b0*/  ISETP.GT.U32.AND P2, PT, R20, R3, PT ;  /* 0x000000031400720c */ /* 0x000fe40003f44070 */
[----:B------:R-:W-:-:S11]  /*02c0*/  ISETP.GE.AND P1, PT, R2, RZ, PT ;  /* 0x000000ff0200720c */ /* 0x000fd60003f26270 */
[----:B------:R-:W-:-:S04]  /*02d0*/  @!P2 IADD3 R3, PT, PT, R3, -R20, RZ ;  /* 0x800000140303a210 */ /* 0x000fc80007ffe0ff */
[----:B------:R-:W-:Y:S02]  /*02e0*/  ISETP.GE.U32.AND P0, PT, R3, R20, PT ;  /* 0x000000140300720c */ /* 0x000fe40003f06070 */
[----:B------:R-:W-:Y:S01]  /*02f0*/  @!P2 IADD3 R13, PT, PT, R13, 0x1, RZ ;  /* 0x000000010d0da810 */ /* 0x000fe20007ffe0ff */
[----:B------:R-:W5:Y:S01]  /*0300*/  LDC.64 R2, c[0x0][0x3b8] ;  /* 0x0000ee00ff027b82 */ /* 0x000f620000000a00 */
[----:B------:R-:W-:-:S09]  /*0310*/  ISETP.NE.AND P2, PT, R11, RZ, PT ;  /* 0x000000ff0b00720c */ /* 0x000fd20003f45270 */
[----:B------:R-:W-:-:S04]  /*0320*/  @P0 IADD3 R13, PT, PT, R13, 0x1, RZ ;  /* 0x000000010d0d0810 */ /* 0x000fc80007ffe0ff */
[----:B------:R-:W-:Y:S02]  /*0330*/  @!P1 IADD3 R13, PT, PT, -R13, RZ, RZ ;  /* 0x000000ff0d0d9210 */ /* 0x000fe40007ffe1ff */
[-C--:B------:R-:W-:Y:S01]  /*0340*/  @!P2 LOP3.LUT R13, RZ, R11.reuse, RZ, 0x33, !PT ;  /* 0x0000000bff0da212 */ /* 0x080fe200078e33ff */
[----:B------:R-:W-:-:S03]  /*0350*/  IMAD R12, R10, R11, R16 ;  /* 0x0000000b0a0c7224 */ /* 0x000fc600078e0210 */
[C---:B------:R-:W-:Y:S01]  /*0360*/  IADD3 R20, PT, PT, -R13.reuse, RZ, RZ ;  /* 0x000000ff0d147210 */ /* 0x040fe20007ffe1ff */
[----:B-1----:R-:W-:-:S04]  /*0370*/  IMAD R15, R13, R14, R12 ;  /* 0x0000000e0d0f7224 */ /* 0x002fc800078e020c */
[----:B------:R-:W-:-:S05]  /*0380*/  IMAD R12, R11, R20, R17 ;  /* 0x000000140b0c7224 */ /* 0x000fca00078e0211 */
[----:B------:R-:W-:Y:S01]  /*0390*/  IADD3 R15, PT, PT, R12, R15, RZ ;  /* 0x0000000f0c0f7210 */ /* 0x000fe20007ffe0ff */
[----:B-----5:R-:W-:Y:S02]  /*03a0*/  IMAD.WIDE R2, R21, 0x4, R2 ;  /* 0x0000000415027825 */ /* 0x020fe400078e0202 */
[----:B------:R-:W1:Y:S02]  /*03b0*/  LDC.64 R20, c[0x0][0x3c0] ;  /* 0x0000f000ff147b82 */ /* 0x000e640000000a00 */
[----:B---3--:R-:W-:-:S04]  /*03c0*/  IMAD.WIDE R4, R15, 0x4, R4 ;  /* 0x000000040f047825 */ /* 0x008fc800078e0204 */
[----:B0-----:R-:W-:-:S04]  /*03d0*/  IMAD.WIDE R8, R15, 0x4, R8 ;  /* 0x000000040f087825 */ /* 0x001fc800078e0208 */
[----:B------:R-:W-:-:S04]  /*03e0*/  IMAD.WIDE R6, R15, 0x4, R6 ;  /* 0x000000040f067825 */ /* 0x000fc800078e0206 */
[C---:B----4-:R-:W-:Y:S01]  /*03f0*/  FADD.FTZ R19, R18.reuse, R19 ;  /* 0x0000001312137221 */ /* 0x050fe20000010000 */
[C---:B--2---:R-:W-:Y:S01]  /*0400*/  FADD.FTZ R23, R18.reuse, R23 ;  /* 0x0000001712177221 */ /* 0x044fe20000010000 */
[----:B------:R-:W-:-:S03]  /*0410*/  FADD.FTZ R29, R18, R25 ;  /* 0x00000019121d7221 */ /* 0x000fc60000010000 */
[----:B------:R0:W-:Y:S01]  /*0420*/  STG.E desc[UR4][R4.64], R19 ;  /* 0x0000001304007986 */ /* 0x0001e2000c101904 */
[----:B------:R-:W2:Y:S03]  /*0430*/  LDC.64 R24, c[0x0][0x398] ;  /* 0x0000e600ff187b82 */ /* 0x000ea60000000a00 */
[----:B------:R-:W-:Y:S04]  /*0440*/  STG.E desc[UR4][R8.64], R23 ;  /* 0x0000001708007986 */ /* 0x000fe8000c101904 */
[----:B------:R3:W-:Y:S04]  /*0450*/  STG.E desc[UR4][R6.64], R29 ;  /* 0x0000001d06007986 */ /* 0x0007e8000c101904 */
[----:B------:R-:W4:Y:S01]  /*0460*/  LDG.E R3, desc[UR4][R2.64] ;  /* 0x0000000402037981 */ /* 0x000f22000c1e1900 */
[----:B------:R-:W-:Y:S01]  /*0470*/  IMAD R17, R10, UR6, R17 ;  /* 0x000000060a117c24 */ /* 0x000fe2000f8e0211 */
[----:B0-----:R-:W0:Y:S03]  /*0480*/  LDC.64 R4, c[0x0][0x3a0] ;  /* 0x0000e800ff047b82 */ /* 0x001e260000000a00 */
[----:B-1----:R-:W-:-:S04]  /*0490*/  IMAD.WIDE.U32 R26, R17, 0x4, R20 ;  /* 0x00000004111a7825 */ /* 0x002fc800078e0014 */
[----:B--2---:R-:W-:-:S05]  /*04a0*/  IMAD.WIDE R24, R15, 0x4, R24 ;  /* 0x000000040f187825 */ /* 0x004fca00078e0218 */
[----:B----4-:R1:W-:Y:S04]  /*04b0*/  STG.E desc[UR4][R24.64], R3 ;  /* 0x0000000318007986 */ /* 0x0103e8000c101904 */
[----:B------:R-:W2:Y:S01]  /*04c0*/  LDG.E R27, desc[UR4][R26.64] ;  /* 0x000000041a1b7981 */ /* 0x000ea2000c1e1900 */
[----:B------:R-:W-:Y:S01]  /*04d0*/  IMAD R16, R13, R14, R16 ;  /* 0x0000000e0d107224 */ /* 0x000fe200078e0210 */
[----:B---3--:R-:W-:-:S04]  /*04e0*/  IADD3 R7, PT, PT, R17, UR7, RZ ;  /* 0x0000000711077c10 */ /* 0x008fc8000fffe0ff */
[----:B------:R-:W-:Y:S01]  /*04f0*/  IADD3 R15, PT, PT, R15, R16, RZ ;  /* 0x000000100f0f7210 */ /* 0x000fe20007ffe0ff */
[----:B------:R-:W-:-:S04]  /*0500*/  IMAD.WIDE R20, R7, 0x4, R20 ;  /* 0x0000000407147825 */ /* 0x000fc800078e0214 */
[----:B0-----:R-:W-:-:S05]  /*0510*/  IMAD.WIDE R4, R15, 0x4, R4 ;  /* 0x000000040f047825 */ /* 0x001fca00078e0204 */
[----:B--2---:R1:W-:Y:S04]  /*0520*/  STG.E desc[UR4][R4.64], R27 ;  /* 0x0000001b04007986 */ /* 0x0043e8000c101904 */
[----:B------:R-:W2:Y:S01]  /*0530*/  LDG.E R21, desc[UR4][R20.64] ;  /* 0x0000000414157981 */ /* 0x000ea2000c1e1900 */
[----:B------:R-:W-:Y:S01]  /*0540*/  ISETP.GT.U32.AND P0, PT, R10, 0x1, PT ;  /* 0x000000010a00780c */ /* 0x000fe20003f04070 */
[----:B------:R-:W-:-:S05]  /*0550*/  IMAD.WIDE R14, R14, 0x4, R4 ;  /* 0x000000040e0e7825 */ /* 0x000fca00078e0204 */
[----:B--2---:R1:W-:Y:S07]  /*0560*/  STG.E desc[UR4][R14.64], R21 ;  /* 0x000000150e007986 */ /* 0x0043ee000c101904 */
[----:B------:R-:W-:Y:S05]  /*0570*/  @P0 EXIT ;  /* 0x000000000000094d */ /* 0x000fea0003800000 */
[----:B-1----:R-:W0:Y:S08]  /*0580*/  LDC.64 R2, c[0x0][0x3c8] ;  /* 0x0000f200ff027b82 */ /* 0x002e300000000a00 */
[----:B------:R-:W1:Y:S01]  /*0590*/  LDC.64 R4, c[0x0][0x3a8] ;  /* 0x0000ea00ff047b82 */ /* 0x000e620000000a00 */
[----:B0-----:R-:W-:-:S06]  /*05a0*/  IMAD.WIDE.U32 R2, R17, 0x4, R2 ;  /* 0x0000000411027825 */ /* 0x001fcc00078e0002 */
[----:B------:R-:W2:Y:S01]  /*05b0*/  LDG.E R3, desc[UR4][R2.64] ;  /* 0x0000000402037981 */ /* 0x000ea2000c1e1900 */
[----:B------:R-:W-:Y:S01]  /*05c0*/  IMAD R7, R0, UR6, RZ ;  /* 0x0000000600077c24 */ /* 0x000fe2000f8e02ff */
[----:B------:R-:W-:-:S04]  /*05d0*/  LEA R10, R13, R10, 0x1 ;  /* 0x0000000a0d0a7211 */ /* 0x000fc800078e08ff */
[----:B------:R-:W-:-:S05]  /*05e0*/  LEA R7, R7, R12, 0x1 ;  /* 0x0000000c07077211 */ /* 0x000fca00078e08ff */
[----:B------:R-:W-:-:S04]  /*05f0*/  IMAD R7, R10, R11, R7 ;  /* 0x0000000b0a077224 */ /* 0x000fc800078e0207 */
[----:B-1----:R-:W-:-:S05]  /*0600*/  IMAD.WIDE R4, R7, 0x4, R4 ;  /* 0x0000000407047825 */ /* 0x002fca00078e0204 */
[----:B--2---:R-:W-:Y:S01]  /*0610*/  STG.E desc[UR4][R4.64], R3 ;  /* 0x0000000304007986 */ /* 0x004fe2000c101904 */
[----:B------:R-:W-:Y:S05]  /*0620*/  EXIT ;  /* 0x000000000000794d */ /* 0x000fea0003800000 */
.L_x_75:
        /* <DEDUP_REMOVED lines=13> */
.L_x_92:


//--------------------- .nv.shared._ZN17fastertransformer14gelu_bias_loopIfEEvPT_PKS1_ii --------------------------
	.section	.nv.shared._ZN17fastertransformer14gelu_bias_loopIfEEvPT_PKS1_ii,"aw",@nobits
	.sectionflags	@""
	.align	16
	.zero		1024


//--------------------- .nv.shared.reserved.0     --------------------------
	.section	.nv.shared.reserved.0,"aw",@nobits
	.weak		__nv_reservedSMEM_offset_0_alias
	.size		__nv_reservedSMEM_offset_0_alias, 0, 64
	.other		__nv_reservedSMEM_offset_0_alias,@"STO_CUDA_RESERVED_SHARED STV_DEFAULT"
__nv_reservedSMEM_offset_0_alias:
	.zero		0
	.zero		64


//--------------------- .nv.shared._ZN17fastertransformer17addBias_layerNormI6__halfEEvPT_PKS2_S5_S5_S5_iif --------------------------
	.section	.nv.shared._ZN17fastertransformer17addBias_layerNormI6__halfEEvPT_PKS2_S5_S5_S5_iif,"aw",@nobits
	.sectionflags	@""
	.align	16
.nv.shared._ZN17fastertransformer17addBias_layerNormI6__halfEEvPT_PKS2_S5_S5_S5_iif:
	.zero		1168


//--------------------- .nv.shared._ZN17fastertransformer15transpose102_v2I6__halfEEvPT_PKS2_iiii --------------------------
	.section	.nv.shared._ZN17fastertransformer15transpose102_v2I6__halfEEvPT_PKS2_iiii,"aw",@nobits
	.sectionflags	@""
	.align	16
	.zero		1024


//--------------------- .nv.shared._ZN17fastertransformer27calAttnScore_valueBuf_largeI6__halfEEvPT_PKS2_S5_S5_S5_iiifS3_S5_iiii --------------------------
	.section	.nv.shared._ZN17fastertransformer27calAttnScore_valueBuf_largeI6__halfEEvPT_PKS2_S5_S5_S5_iiifS3_S5_iiii,"aw",@nobits
	.sectionflags	@""
	.align	16
.nv.shared._ZN17fastertransformer27calAttnScore_valueBuf_largeI6__halfEEvPT_PKS2_S5_S5_S5_iiifS3_S5_iiii:
	.zero		1168


//--------------------- .nv.shared._ZN17fastertransformer27calAttnScore_valueBuf_smallI6__halfEEvPT_PKS2_S5_S5_S5_iiiifS3_S5_iiii --------------------------
	.section	.nv.shared._ZN17fastertransformer27calAttnScore_valueBuf_smallI6__halfEEvPT_PKS2_S5_S5_S5_iiiifS3_S5_iiii,"aw",@nobits
	.sectionflags	@""
	.align	16
	.zero		1024


//--------------------- .nv.shared._ZN17fastertransformer10relShiftBdI6__halfEEvPT_PKS2_iii --------------------------
	.section	.nv.shared._ZN17fastertransformer10relShiftBdI6__halfEEvPT_PKS2_iii,"aw",@nobits
	.sectionflags	@""
	.align	16
	.zero		1024


//--------------------- .nv.shared._ZN17fastertransformer12transpose201I6__halfEEvPT_PKS2_iiiii --------------------------
	.section	.nv.shared._ZN17fastertransformer12transpose201I6__halfEEvPT_PKS2_iiiii,"aw",@nobits
	.sectionflags	@""
	.align	16
	.zero		1024


//--------------------- .nv.shared._ZN17fastertransformer12transpose201IfEEvPT_PKS1_iiiii --------------------------
	.section	.nv.shared._ZN17fastertransformer12transpose201IfEEvPT_PKS1_iiiii,"aw",@nobits
	.sectionflags	@""
	.align	16
	.zero		1024


//--------------------- .nv.shared._ZN17fastertransformer12transpose102I6__halfEEvPT_PKS2_iiii --------------------------
	.section	.nv.shared._ZN17fastertransformer12transpose102I6__halfEEvPT_PKS2_iiii,"aw",@nobits
	.sectionflags	@""
	.align	16
	.zero		1024


//--------------------- .nv.shared._ZN17fastertransformer15prepareMatrixesI6__halfEEvPT_S3_S3_S3_S3_S3_PKS2_S5_S5_S5_S5_S5_S5_iiii --------------------------
	.section	.nv.shared._ZN17fastertransformer15prepareMatrixesI6__halfEEvPT_S3_S3_S3_S3_S3_PKS2_S5_S5_S5_S5_S5_S5_iiii,"aw",@nobits
	.sectionflags	@""
	.align	16
	.zero		1024


//--------------------- .nv.shared._ZN17fastertransformer21calAttnScore_valueBufIfEEvPT_PKS1_S4_S4_S4_iiifS2_S4_iiii --------------------------
	.section	.nv.shared._ZN17fastertransformer21calAttnScore_valueBufIfEEvPT_PKS1_S4_S4_S4_iiifS2_S4_iiii,"aw",@nobits
	.sectionflags	@""
	.align	16
.nv.shared._ZN17fastertransformer21calAttnScore_valueBufIfEEvPT_PKS1_S4_S4_S4_iiifS2_S4_iiii:
	.zero		1296


//--------------------- .nv.shared._ZN17fastertransformer14gelu_bias_loopI6__halfEEvPT_PKS2_ii --------------------------
	.section	.nv.shared._ZN17fastertransformer14gelu_bias_loopI6__halfEEvPT_PKS2_ii,"aw",@nobits
	.sectionflags	@""
	.align	16
	.zero		1024


//--------------------- .nv.shared._ZN17fastertransformer17addBias_layerNormIfEEvPT_PKS1_S4_S4_S4_iif --------------------------
	.section	.nv.shared._ZN17fastertransformer17addBias_layerNormIfEEvPT_PKS1_S4_S4_S4_iif,"aw",@nobits
	.sectionflags	@""
	.align	16
.nv.shared._ZN17fastertransformer17addBias_layerNormIfEEvPT_PKS1_S4_S4_S4_iif:
	.zero		1168


//--------------------- .nv.shared._ZN17fastertransformer15transpose102_v2IfEEvPT_PKS1_iiii --------------------------
	.section	.nv.shared._ZN17fastertransformer15transpose102_v2IfEEvPT_PKS1_iiii,"aw",@nobits
	.sectionflags	@""
	.align	16
	.zero		1024


//--------------------- .nv.shared._ZN17fastertransformer10relShiftBdIfEEvPT_PKS1_iii --------------------------
	.section	.nv.shared._ZN17fastertransformer10relShiftBdIfEEvPT_PKS1_iii,"aw",@nobits
	.sectionflags	@""
	.align	16
	.zero		1024


//--------------------- .nv.shared._ZN17fastertransformer12transpose102IfEEvPT_PKS1_iiii --------------------------
	.section	.nv.shared._ZN17fastertransformer12transpose102IfEEvPT_PKS1_iiii,"aw",@nobits
	.sectionflags	@""
	.align	16
	.zero		1024


//--------------------- .nv.shared._ZN17fastertransformer15prepareMatrixesIfEEvPT_S2_S2_S2_S2_S2_PKS1_S4_S4_S4_S4_S4_S4_iiii --------------------------
	.section	.nv.shared._ZN17fastertransformer15prepareMatrixesIfEEvPT_S2_S2_S2_S2_S2_PKS1_S4_S4_S4_S4_S4_S4_iiii,"aw",@nobits
	.sectionflags	@""
	.align	16
	.zero		1024


//--------------------- .nv.constant0._ZN17fastertransformer14gelu_bias_loopIfEEvPT_PKS1_ii --------------------------
	.section	.nv.constant0._ZN17fastertransformer14gelu_bias_loopIfEEvPT_PKS1_ii,"a",@progbits
	.sectionflags	@""
	.align	4
.nv.constant0._ZN17fastertransformer14gelu_bias_loopIfEEvPT_PKS1_ii:
	.zero		920


//--------------------- .nv.constant0._ZN17fastertransformer17addBias_layerNormI6__halfEEvPT_PKS2_S5_S5_S5_iif --------------------------
	.section	.nv.constant0._ZN17fastertransformer17addBias_layerNormI6__halfEEvPT_PKS2_S5_S5_S5_iif,"a",@progbits
	.sectionflags	@""
	.align	4
.nv.constant0._ZN17fastertransformer17addBias_layerNormI6__halfEEvPT_PKS2_S5_S5_S5_iif:
	.zero		948


//--------------------- .nv.constant0._ZN17fastertransformer15transpose102_v2I6__halfEEvPT_PKS2_iiii --------------------------
	.section	.nv.constant0._ZN17fastertransformer15transpose102_v2I6__halfEEvPT_PKS2_iiii,"a",@progbits
	.sectionflags	@""
	.align	4
.nv.constant0._ZN17fastertransformer15transpose102_v2I6__halfEEvPT_PKS2_iiii:
	.zero		928


//--------------------- .nv.constant0._ZN17fastertransformer27calAttnScore_valueBuf_largeI6__halfEEvPT_PKS2_S5_S5_S5_iiifS3_S5_iiii --------------------------
	.section	.nv.constant0._ZN17fastertransformer27calAttnScore_valueBuf_largeI6__halfEEvPT_PKS2_S5_S5_S5_iiifS3_S5_iiii,"a",@progbits
	.sectionflags	@""
	.align	4
.nv.constant0._ZN17fastertransformer27calAttnScore_valueBuf_largeI6__halfEEvPT_PKS2_S5_S5_S5_iiifS3_S5_iiii:
	.zero		984


//--------------------- .nv.constant0._ZN17fastertransformer27calAttnScore_valueBuf_smallI6__halfEEvPT_PKS2_S5_S5_S5_iiiifS3_S5_iiii --------------------------
	.section	.nv.constant0._ZN17fastertransformer27calAttnScore_valueBuf_smallI6__halfEEvPT_PKS2_S5_S5_S5_iiiifS3_S5_iiii,"a",@progbits
	.sectionflags	@""
	.align	4
.nv.constant0._ZN17fastertransformer27calAttnScore_valueBuf_smallI6__halfEEvPT_PKS2_S5_S5_S5_iiiifS3_S5_iiii:
	.zero		992


//--------------------- .nv.constant0._ZN17fastertransformer10relShiftBdI6__halfEEvPT_PKS2_iii --------------------------
	.section	.nv.constant0._ZN17fastertransformer10relShiftBdI6__halfEEvPT_PKS2_iii,"a",@progbits
	.sectionflags	@""
	.align	4
.nv.constant0._ZN17fastertransformer10relShiftBdI6__halfEEvPT_PKS2_iii:
	.zero		924


//--------------------- .nv.constant0._ZN17fastertransformer12transpose201I6__halfEEvPT_PKS2_iiiii --------------------------
	.section	.nv.constant0._ZN17fastertransformer12transpose201I6__halfEEvPT_PKS2_iiiii,"a",@progbits
	.sectionflags	@""
	.align	4
.nv.constant0._ZN17fastertransformer12transpose201I6__halfEEvPT_PKS2_iiiii:
	.zero		932


//--------------------- .nv.constant0._ZN17fastertransformer12transpose201IfEEvPT_PKS1_iiiii --------------------------
	.section	.nv.constant0._ZN17fastertransformer12transpose201IfEEvPT_PKS1_iiiii,"a",@progbits
	.sectionflags	@""
	.align	4
.nv.constant0._ZN17fastertransformer12transpose201IfEEvPT_PKS1_iiiii:
	.zero		932


//--------------------- .nv.constant0._ZN17fastertransformer12transpose102I6__halfEEvPT_PKS2_iiii --------------------------
	.section	.nv.constant0._ZN17fastertransformer12transpose102I6__halfEEvPT_PKS2_iiii,"a",@progbits
	.sectionflags	@""
	.align	4
.nv.constant0._ZN17fastertransformer12transpose102I6__halfEEvPT_PKS2_iiii:
	.zero		928


//--------------------- .nv.constant0._ZN17fastertransformer15prepareMatrixesI6__halfEEvPT_S3_S3_S3_S3_S3_PKS2_S5_S5_S5_S5_S5_S5_iiii --------------------------
	.section	.nv.constant0._ZN17fastertransformer15prepareMatrixesI6__halfEEvPT_S3_S3_S3_S3_S3_PKS2_S5_S5_S5_S5_S5_S5_iiii,"a",@progbits
	.sectionflags	@""
	.align	4
.nv.constant0._ZN17fastertransformer15prepareMatrixesI6__halfEEvPT_S3_S3_S3_S3_S3_PKS2_S5_S5_S5_S5_S5_S5_iiii:
	.zero		1016


//--------------------- .nv.constant0._ZN17fastertransformer21calAttnScore_valueBufIfEEvPT_PKS1_S4_S4_S4_iiifS2_S4_iiii --------------------------
	.section	.nv.constant0._ZN17fastertransformer21calAttnScore_valueBufIfEEvPT_PKS1_S4_S4_S4_iiifS2_S4_iiii,"a",@progbits
	.sectionflags	@""
	.align	4
.nv.constant0._ZN17fastertransformer21calAttnScore_valueBufIfEEvPT_PKS1_S4_S4_S4_iiifS2_S4_iiii:
	.zero		984


//--------------------- .nv.constant0._ZN17fastertransformer14gelu_bias_loopI6__halfEEvPT_PKS2_ii --------------------------
	.section	.nv.constant0._ZN17fastertransformer14gelu_bias_loopI6__halfEEvPT_PKS2_ii,"a",@progbits
	.sectionflags	@""
	.align	4
.nv.constant0._ZN17fastertransformer14gelu_bias_loopI6__halfEEvPT_PKS2_ii:
	.zero		920


//--------------------- .nv.constant0._ZN17fastertransformer17addBias_layerNormIfEEvPT_PKS1_S4_S4_S4_iif --------------------------
	.section	.nv.constant0._ZN17fastertransformer17addBias_layerNormIfEEvPT_PKS1_S4_S4_S4_iif,"a",@progbits
	.sectionflags	@""
	.align	4
.nv.constant0._ZN17fastertransformer17addBias_layerNormIfEEvPT_PKS1_S4_S4_S4_iif:
	.zero		948


//--------------------- .nv.constant0._ZN17fastertransformer15transpose102_v2IfEEvPT_PKS1_iiii --------------------------
	.section	.nv.constant0._ZN17fastertransformer15transpose102_v2IfEEvPT_PKS1_iiii,"a",@progbits
	.sectionflags	@""
	.align	4
.nv.constant0._ZN17fastertransformer15transpose102_v2IfEEvPT_PKS1_iiii:
	.zero		928


//--------------------- .nv.constant0._ZN17fastertransformer10relShiftBdIfEEvPT_PKS1_iii --------------------------
	.section	.nv.constant0._ZN17fastertransformer10relShiftBdIfEEvPT_PKS1_iii,"a",@progbits
	.sectionflags	@""
	.align	4
.nv.constant0._ZN17fastertransformer10relShiftBdIfEEvPT_PKS1_iii:
	.zero		924


//--------------------- .nv.constant0._ZN17fastertransformer12transpose102IfEEvPT_PKS1_iiii --------------------------
	.section	.nv.constant0._ZN17fastertransformer12transpose102IfEEvPT_PKS1_iiii,"a",@progbits
	.sectionflags	@""
	.align	4
.nv.constant0._ZN17fastertransformer12transpose102IfEEvPT_PKS1_iiii:
	.zero		928


//--------------------- .nv.constant0._ZN17fastertransformer15prepareMatrixesIfEEvPT_S2_S2_S2_S2_S2_PKS1_S4_S4_S4_S4_S4_S4_iiii --------------------------
	.section	.nv.constant0._ZN17fastertransformer15prepareMatrixesIfEEvPT_S2_S2_S2_S2_S2_PKS1_S4_S4_S4_S4_S4_S4_iiii,"a",@progbits
	.sectionflags	@""
	.align	4
.nv.constant0._ZN17fastertransformer15prepareMatrixesIfEEvPT_S2_S2_S2_S2_S2_PKS1_S4_S4_S4_S4_S4_S4_iiii:
	.zero		1016


//--------------------- SYMBOLS --------------------------

	.type		.nv.reservedSmem.offset0,@object
	.size		.nv.reservedSmem.offset0,0x4
	.type		.nv.reservedSmem.cap,@object
	.size		.nv.reservedSmem.cap,0x4
